//
// Generated by NVIDIA NVVM Compiler
//
// Compiler Build ID: CL-36424714
// Cuda compilation tools, release 13.0, V13.0.88
// Based on NVVM 20.0.0
//

.version 9.0
.target sm_100
.address_size 64

	// .globl	_Z5setupP17curandStateXORWOWi
.func  (.param .b64 func_retval0) __internal_accurate_pow
(
	.param .b64 __internal_accurate_pow_param_0,
	.param .b64 __internal_accurate_pow_param_1
)
;
.global .align 4 .b8 precalc_xorwow_matrix[102400];
.global .align 4 .b8 precalc_xorwow_offset_matrix[102400];
.global .align 4 .b8 mrg32k3aM1[2304];
.global .align 4 .b8 mrg32k3aM2[2304];
.global .align 4 .b8 mrg32k3aM1SubSeq[2016];
.global .align 4 .b8 mrg32k3aM2SubSeq[2016];
.global .align 4 .b8 mrg32k3aM1Seq[2304];
.global .align 4 .b8 mrg32k3aM2Seq[2304];
.const .align 8 .b8 __cr_lgamma_table[72];
// _ZZN3cub18CUB_300001_SM_10006detail6reduce28DeviceReduceSingleTileKernelINS2_10policy_hubIdjN4cuda3std3__44plusIdEEE10Policy1000EN6thrust24THRUST_300001_SM_1000_NS6detail15normal_iteratorINSD_10device_ptrIdEEEEPdjS9_ddNS7_10__identityEEEvT0_T1_T2_T3_T4_T6_E12temp_storage has been demoted
// _ZZN3cub18CUB_300001_SM_10006detail6reduce18DeviceReduceKernelINS2_10policy_hubIdjN4cuda3std3__44plusIdEEE10Policy1000EN6thrust24THRUST_300001_SM_1000_NS6detail15normal_iteratorINSD_10device_ptrIdEEEEjS9_dNS7_10__identityEEEvT0_PT3_T1_NS0_13GridEvenShareISN_EET2_T4_E12temp_storage has been demoted
// _ZZN3cub18CUB_300001_SM_10006detail6reduce28DeviceReduceSingleTileKernelINS2_10policy_hubIdjN4cuda3std3__44plusIdEEE10Policy1000EPdSC_iS9_ddNS7_10__identityEEEvT0_T1_T2_T3_T4_T6_E12temp_storage has been demoted
// _ZZN3cub18CUB_300001_SM_10006detail6reduce28DeviceReduceSingleTileKernelINS2_10policy_hubIdyN4cuda3std3__44plusIdEEE10Policy1000EN6thrust24THRUST_300001_SM_1000_NS6detail15normal_iteratorINSD_10device_ptrIdEEEEPdyS9_ddNS7_10__identityEEEvT0_T1_T2_T3_T4_T6_E12temp_storage has been demoted
// _ZZN3cub18CUB_300001_SM_10006detail6reduce18DeviceReduceKernelINS2_10policy_hubIdyN4cuda3std3__44plusIdEEE10Policy1000EN6thrust24THRUST_300001_SM_1000_NS6detail15normal_iteratorINSD_10device_ptrIdEEEEyS9_dNS7_10__identityEEEvT0_PT3_T1_NS0_13GridEvenShareISN_EET2_T4_E12temp_storage has been demoted
// _ZZN3cub18CUB_300001_SM_10006detail6reduce28DeviceReduceSingleTileKernelINS2_10policy_hubIdyN4cuda3std3__44plusIdEEE10Policy1000EPdSC_iS9_ddNS7_10__identityEEEvT0_T1_T2_T3_T4_T6_E12temp_storage has been demoted
.global .align 1 .b8 _ZN34_INTERNAL_bd28909d_4_k_cu_8ebf169d4cuda3std3__45__cpo5beginE[1];
.global .align 1 .b8 _ZN34_INTERNAL_bd28909d_4_k_cu_8ebf169d4cuda3std3__45__cpo3endE[1];
.global .align 1 .b8 _ZN34_INTERNAL_bd28909d_4_k_cu_8ebf169d4cuda3std3__45__cpo6cbeginE[1];
.global .align 1 .b8 _ZN34_INTERNAL_bd28909d_4_k_cu_8ebf169d4cuda3std3__45__cpo4cendE[1];
.global .align 1 .b8 _ZN34_INTERNAL_bd28909d_4_k_cu_8ebf169d4cuda3std3__45__cpo6rbeginE[1];
.global .align 1 .b8 _ZN34_INTERNAL_bd28909d_4_k_cu_8ebf169d4cuda3std3__45__cpo4rendE[1];
.global .align 1 .b8 _ZN34_INTERNAL_bd28909d_4_k_cu_8ebf169d4cuda3std3__45__cpo7crbeginE[1];
.global .align 1 .b8 _ZN34_INTERNAL_bd28909d_4_k_cu_8ebf169d4cuda3std3__45__cpo5crendE[1];
.global .align 1 .b8 _ZN34_INTERNAL_bd28909d_4_k_cu_8ebf169d4cuda3std3__436_GLOBAL__N__bd28909d_4_k_cu_8ebf169d6ignoreE[1];
.global .align 1 .b8 _ZN34_INTERNAL_bd28909d_4_k_cu_8ebf169d4cuda3std3__419piecewise_constructE[1];
.global .align 1 .b8 _ZN34_INTERNAL_bd28909d_4_k_cu_8ebf169d4cuda3std3__48in_placeE[1];
.global .align 1 .b8 _ZN34_INTERNAL_bd28909d_4_k_cu_8ebf169d4cuda3std3__420unreachable_sentinelE[1];
.global .align 1 .b8 _ZN34_INTERNAL_bd28909d_4_k_cu_8ebf169d4cuda3std3__47nulloptE[1];
.global .align 1 .b8 _ZN34_INTERNAL_bd28909d_4_k_cu_8ebf169d4cuda3std3__48unexpectE[1];
.global .align 1 .b8 _ZN34_INTERNAL_bd28909d_4_k_cu_8ebf169d4cuda3std6ranges3__45__cpo4swapE[1];
.global .align 1 .b8 _ZN34_INTERNAL_bd28909d_4_k_cu_8ebf169d4cuda3std6ranges3__45__cpo9iter_moveE[1];
.global .align 1 .b8 _ZN34_INTERNAL_bd28909d_4_k_cu_8ebf169d4cuda3std6ranges3__45__cpo5beginE[1];
.global .align 1 .b8 _ZN34_INTERNAL_bd28909d_4_k_cu_8ebf169d4cuda3std6ranges3__45__cpo3endE[1];
.global .align 1 .b8 _ZN34_INTERNAL_bd28909d_4_k_cu_8ebf169d4cuda3std6ranges3__45__cpo6cbeginE[1];
.global .align 1 .b8 _ZN34_INTERNAL_bd28909d_4_k_cu_8ebf169d4cuda3std6ranges3__45__cpo4cendE[1];
.global .align 1 .b8 _ZN34_INTERNAL_bd28909d_4_k_cu_8ebf169d4cuda3std6ranges3__45__cpo7advanceE[1];
.global .align 1 .b8 _ZN34_INTERNAL_bd28909d_4_k_cu_8ebf169d4cuda3std6ranges3__45__cpo9iter_swapE[1];
.global .align 1 .b8 _ZN34_INTERNAL_bd28909d_4_k_cu_8ebf169d4cuda3std6ranges3__45__cpo4nextE[1];
.global .align 1 .b8 _ZN34_INTERNAL_bd28909d_4_k_cu_8ebf169d4cuda3std6ranges3__45__cpo4prevE[1];
.global .align 1 .b8 _ZN34_INTERNAL_bd28909d_4_k_cu_8ebf169d4cuda3std6ranges3__45__cpo4dataE[1];
.global .align 1 .b8 _ZN34_INTERNAL_bd28909d_4_k_cu_8ebf169d4cuda3std6ranges3__45__cpo5cdataE[1];
.global .align 1 .b8 _ZN34_INTERNAL_bd28909d_4_k_cu_8ebf169d4cuda3std6ranges3__45__cpo4sizeE[1];
.global .align 1 .b8 _ZN34_INTERNAL_bd28909d_4_k_cu_8ebf169d4cuda3std6ranges3__45__cpo5ssizeE[1];
.global .align 1 .b8 _ZN34_INTERNAL_bd28909d_4_k_cu_8ebf169d4cuda3std6ranges3__45__cpo8distanceE[1];
.global .align 1 .b8 _ZN34_INTERNAL_bd28909d_4_k_cu_8ebf169d6thrust24THRUST_300001_SM_1000_NS8cuda_cub3parE[1];
.global .align 1 .b8 _ZN34_INTERNAL_bd28909d_4_k_cu_8ebf169d6thrust24THRUST_300001_SM_1000_NS8cuda_cub10par_nosyncE[1];
.global .align 1 .b8 _ZN34_INTERNAL_bd28909d_4_k_cu_8ebf169d6thrust24THRUST_300001_SM_1000_NS6system6detail10sequential3seqE[1];
.global .align 1 .b8 _ZN34_INTERNAL_bd28909d_4_k_cu_8ebf169d6thrust24THRUST_300001_SM_1000_NS6system3cpp3parE[1];
.global .align 1 .b8 _ZN34_INTERNAL_bd28909d_4_k_cu_8ebf169d6thrust24THRUST_300001_SM_1000_NS12placeholders2_1E[1];
.global .align 1 .b8 _ZN34_INTERNAL_bd28909d_4_k_cu_8ebf169d6thrust24THRUST_300001_SM_1000_NS12placeholders2_2E[1];
.global .align 1 .b8 _ZN34_INTERNAL_bd28909d_4_k_cu_8ebf169d6thrust24THRUST_300001_SM_1000_NS12placeholders2_3E[1];
.global .align 1 .b8 _ZN34_INTERNAL_bd28909d_4_k_cu_8ebf169d6thrust24THRUST_300001_SM_1000_NS12placeholders2_4E[1];
.global .align 1 .b8 _ZN34_INTERNAL_bd28909d_4_k_cu_8ebf169d6thrust24THRUST_300001_SM_1000_NS12placeholders2_5E[1];
.global .align 1 .b8 _ZN34_INTERNAL_bd28909d_4_k_cu_8ebf169d6thrust24THRUST_300001_SM_1000_NS12placeholders2_6E[1];
.global .align 1 .b8 _ZN34_INTERNAL_bd28909d_4_k_cu_8ebf169d6thrust24THRUST_300001_SM_1000_NS12placeholders2_7E[1];
.global .align 1 .b8 _ZN34_INTERNAL_bd28909d_4_k_cu_8ebf169d6thrust24THRUST_300001_SM_1000_NS12placeholders2_8E[1];
.global .align 1 .b8 _ZN34_INTERNAL_bd28909d_4_k_cu_8ebf169d6thrust24THRUST_300001_SM_1000_NS12placeholders2_9E[1];
.global .align 1 .b8 _ZN34_INTERNAL_bd28909d_4_k_cu_8ebf169d6thrust24THRUST_300001_SM_1000_NS12placeholders3_10E[1];
.global .align 1 .b8 _ZN34_INTERNAL_bd28909d_4_k_cu_8ebf169d6thrust24THRUST_300001_SM_1000_NS3seqE[1];
.global .align 1 .b8 _ZN34_INTERNAL_bd28909d_4_k_cu_8ebf169d6thrust24THRUST_300001_SM_1000_NS6deviceE[1];
.global .align 16 .b8 __cudart_sin_cos_coeffs[128] = {70, 210, 176, 44, 241, 229, 90, 190, 146, 227, 172, 105, 227, 29, 199, 62, 161, 98, 219, 25, 160, 1, 42, 191, 24, 8, 17, 17, 17, 17, 129, 63, 84, 85, 85, 85, 85, 85, 197, 191, 0, 0, 0, 0, 0, 0, 0, 0, 0, 0, 0, 0, 0, 0, 0, 0, 100, 129, 253, 32, 131, 255, 168, 189, 40, 133, 239, 193, 167, 238, 33, 62, 217, 230, 6, 142, 79, 126, 146, 190, 233, 188, 221, 25, 160, 1, 250, 62, 71, 93, 193, 22, 108, 193, 86, 191, 81, 85, 85, 85, 85, 85, 165, 63, 0, 0, 0, 0, 0, 0, 224, 191, 0, 0, 0, 0, 0, 0, 240, 63};

.visible .entry _Z5setupP17curandStateXORWOWi(
	.param .u64 .ptr .align 1 _Z5setupP17curandStateXORWOWi_param_0,
	.param .u32 _Z5setupP17curandStateXORWOWi_param_1
)
{
	.reg .pred 	%p<25>;
	.reg .b32 	%r<408>;
	.reg .b64 	%rd<18>;

	ld.param.u64 	%rd8, [_Z5setupP17curandStateXORWOWi_param_0];
	ld.param.u32 	%r182, [_Z5setupP17curandStateXORWOWi_param_1];
	cvta.to.global.u64 	%rd9, %rd8;
	mov.u32 	%r183, %tid.x;
	cvt.u64.u32 	%rd17, %r183;
	mul.wide.u32 	%rd10, %r183, 48;
	add.s64 	%rd2, %rd9, %rd10;
	xor.b32  	%r184, %r182, -1429050551;
	mul.lo.s32 	%r185, %r184, 1099087573;
	setp.gt.s32 	%p1, %r182, -1;
	selp.b32 	%r186, -644748465, -1947113066, %p1;
	add.s32 	%r187, %r186, %r185;
	add.s32 	%r188, %r187, 6615241;
	add.s32 	%r189, %r185, 123456789;
	st.global.v2.u32 	[%rd2], {%r188, %r189};
	xor.b32  	%r190, %r185, 362436069;
	add.s32 	%r191, %r186, 521288629;
	st.global.v2.u32 	[%rd2+8], {%r190, %r191};
	xor.b32  	%r192, %r186, 88675123;
	add.s32 	%r193, %r185, 5783321;
	st.global.v2.u32 	[%rd2+16], {%r192, %r193};
	setp.eq.s32 	%p2, %r183, 0;
	@%p2 bra 	$L__BB0_42;
	mov.b32 	%r314, 0;
	mov.u64 	%rd12, precalc_xorwow_matrix;
$L__BB0_2:
	and.b64  	%rd4, %rd17, 3;
	setp.eq.s64 	%p3, %rd4, 0;
	@%p3 bra 	$L__BB0_41;
	mul.wide.u32 	%rd11, %r314, 3200;
	add.s64 	%rd5, %rd12, %rd11;
	cvt.u32.u64 	%r2, %rd4;
	mov.b32 	%r315, 0;
$L__BB0_4:
	mov.b32 	%r328, 0;
	mov.u32 	%r329, %r328;
	mov.u32 	%r330, %r328;
	mov.u32 	%r331, %r328;
	mov.u32 	%r332, %r328;
	mov.u32 	%r321, %r328;
$L__BB0_5:
	mul.wide.u32 	%rd13, %r321, 4;
	add.s64 	%rd14, %rd2, %rd13;
	ld.global.u32 	%r10, [%rd14+4];
	shl.b32 	%r11, %r321, 5;
	mov.b32 	%r327, 0;
$L__BB0_6:
	.pragma "nounroll";
	shr.u32 	%r198, %r10, %r327;
	and.b32  	%r199, %r198, 1;
	setp.eq.b32 	%p4, %r199, 1;
	not.pred 	%p5, %p4;
	add.s32 	%r200, %r11, %r327;
	mul.lo.s32 	%r201, %r200, 5;
	mul.wide.u32 	%rd15, %r201, 4;
	add.s64 	%rd6, %rd5, %rd15;
	@%p5 bra 	$L__BB0_8;
	ld.global.u32 	%r202, [%rd6];
	xor.b32  	%r332, %r332, %r202;
	ld.global.u32 	%r203, [%rd6+4];
	xor.b32  	%r331, %r331, %r203;
	ld.global.u32 	%r204, [%rd6+8];
	xor.b32  	%r330, %r330, %r204;
	ld.global.u32 	%r205, [%rd6+12];
	xor.b32  	%r329, %r329, %r205;
	ld.global.u32 	%r206, [%rd6+16];
	xor.b32  	%r328, %r328, %r206;
$L__BB0_8:
	and.b32  	%r208, %r198, 2;
	setp.eq.s32 	%p6, %r208, 0;
	@%p6 bra 	$L__BB0_10;
	ld.global.u32 	%r209, [%rd6+20];
	xor.b32  	%r332, %r332, %r209;
	ld.global.u32 	%r210, [%rd6+24];
	xor.b32  	%r331, %r331, %r210;
	ld.global.u32 	%r211, [%rd6+28];
	xor.b32  	%r330, %r330, %r211;
	ld.global.u32 	%r212, [%rd6+32];
	xor.b32  	%r329, %r329, %r212;
	ld.global.u32 	%r213, [%rd6+36];
	xor.b32  	%r328, %r328, %r213;
$L__BB0_10:
	and.b32  	%r215, %r198, 4;
	setp.eq.s32 	%p7, %r215, 0;
	@%p7 bra 	$L__BB0_12;
	ld.global.u32 	%r216, [%rd6+40];
	xor.b32  	%r332, %r332, %r216;
	ld.global.u32 	%r217, [%rd6+44];
	xor.b32  	%r331, %r331, %r217;
	ld.global.u32 	%r218, [%rd6+48];
	xor.b32  	%r330, %r330, %r218;
	ld.global.u32 	%r219, [%rd6+52];
	xor.b32  	%r329, %r329, %r219;
	ld.global.u32 	%r220, [%rd6+56];
	xor.b32  	%r328, %r328, %r220;
$L__BB0_12:
	and.b32  	%r222, %r198, 8;
	setp.eq.s32 	%p8, %r222, 0;
	@%p8 bra 	$L__BB0_14;
	ld.global.u32 	%r223, [%rd6+60];
	xor.b32  	%r332, %r332, %r223;
	ld.global.u32 	%r224, [%rd6+64];
	xor.b32  	%r331, %r331, %r224;
	ld.global.u32 	%r225, [%rd6+68];
	xor.b32  	%r330, %r330, %r225;
	ld.global.u32 	%r226, [%rd6+72];
	xor.b32  	%r329, %r329, %r226;
	ld.global.u32 	%r227, [%rd6+76];
	xor.b32  	%r328, %r328, %r227;
$L__BB0_14:
	and.b32  	%r229, %r198, 16;
	setp.eq.s32 	%p9, %r229, 0;
	@%p9 bra 	$L__BB0_16;
	ld.global.u32 	%r230, [%rd6+80];
	xor.b32  	%r332, %r332, %r230;
	ld.global.u32 	%r231, [%rd6+84];
	xor.b32  	%r331, %r331, %r231;
	ld.global.u32 	%r232, [%rd6+88];
	xor.b32  	%r330, %r330, %r232;
	ld.global.u32 	%r233, [%rd6+92];
	xor.b32  	%r329, %r329, %r233;
	ld.global.u32 	%r234, [%rd6+96];
	xor.b32  	%r328, %r328, %r234;
$L__BB0_16:
	and.b32  	%r236, %r198, 32;
	setp.eq.s32 	%p10, %r236, 0;
	@%p10 bra 	$L__BB0_18;
	ld.global.u32 	%r237, [%rd6+100];
	xor.b32  	%r332, %r332, %r237;
	ld.global.u32 	%r238, [%rd6+104];
	xor.b32  	%r331, %r331, %r238;
	ld.global.u32 	%r239, [%rd6+108];
	xor.b32  	%r330, %r330, %r239;
	ld.global.u32 	%r240, [%rd6+112];
	xor.b32  	%r329, %r329, %r240;
	ld.global.u32 	%r241, [%rd6+116];
	xor.b32  	%r328, %r328, %r241;
$L__BB0_18:
	and.b32  	%r243, %r198, 64;
	setp.eq.s32 	%p11, %r243, 0;
	@%p11 bra 	$L__BB0_20;
	ld.global.u32 	%r244, [%rd6+120];
	xor.b32  	%r332, %r332, %r244;
	ld.global.u32 	%r245, [%rd6+124];
	xor.b32  	%r331, %r331, %r245;
	ld.global.u32 	%r246, [%rd6+128];
	xor.b32  	%r330, %r330, %r246;
	ld.global.u32 	%r247, [%rd6+132];
	xor.b32  	%r329, %r329, %r247;
	ld.global.u32 	%r248, [%rd6+136];
	xor.b32  	%r328, %r328, %r248;
$L__BB0_20:
	and.b32  	%r250, %r198, 128;
	setp.eq.s32 	%p12, %r250, 0;
	@%p12 bra 	$L__BB0_22;
	ld.global.u32 	%r251, [%rd6+140];
	xor.b32  	%r332, %r332, %r251;
	ld.global.u32 	%r252, [%rd6+144];
	xor.b32  	%r331, %r331, %r252;
	ld.global.u32 	%r253, [%rd6+148];
	xor.b32  	%r330, %r330, %r253;
	ld.global.u32 	%r254, [%rd6+152];
	xor.b32  	%r329, %r329, %r254;
	ld.global.u32 	%r255, [%rd6+156];
	xor.b32  	%r328, %r328, %r255;
$L__BB0_22:
	and.b32  	%r257, %r198, 256;
	setp.eq.s32 	%p13, %r257, 0;
	@%p13 bra 	$L__BB0_24;
	ld.global.u32 	%r258, [%rd6+160];
	xor.b32  	%r332, %r332, %r258;
	ld.global.u32 	%r259, [%rd6+164];
	xor.b32  	%r331, %r331, %r259;
	ld.global.u32 	%r260, [%rd6+168];
	xor.b32  	%r330, %r330, %r260;
	ld.global.u32 	%r261, [%rd6+172];
	xor.b32  	%r329, %r329, %r261;
	ld.global.u32 	%r262, [%rd6+176];
	xor.b32  	%r328, %r328, %r262;
$L__BB0_24:
	and.b32  	%r264, %r198, 512;
	setp.eq.s32 	%p14, %r264, 0;
	@%p14 bra 	$L__BB0_26;
	ld.global.u32 	%r265, [%rd6+180];
	xor.b32  	%r332, %r332, %r265;
	ld.global.u32 	%r266, [%rd6+184];
	xor.b32  	%r331, %r331, %r266;
	ld.global.u32 	%r267, [%rd6+188];
	xor.b32  	%r330, %r330, %r267;
	ld.global.u32 	%r268, [%rd6+192];
	xor.b32  	%r329, %r329, %r268;
	ld.global.u32 	%r269, [%rd6+196];
	xor.b32  	%r328, %r328, %r269;
$L__BB0_26:
	and.b32  	%r271, %r198, 1024;
	setp.eq.s32 	%p15, %r271, 0;
	@%p15 bra 	$L__BB0_28;
	ld.global.u32 	%r272, [%rd6+200];
	xor.b32  	%r332, %r332, %r272;
	ld.global.u32 	%r273, [%rd6+204];
	xor.b32  	%r331, %r331, %r273;
	ld.global.u32 	%r274, [%rd6+208];
	xor.b32  	%r330, %r330, %r274;
	ld.global.u32 	%r275, [%rd6+212];
	xor.b32  	%r329, %r329, %r275;
	ld.global.u32 	%r276, [%rd6+216];
	xor.b32  	%r328, %r328, %r276;
$L__BB0_28:
	and.b32  	%r278, %r198, 2048;
	setp.eq.s32 	%p16, %r278, 0;
	@%p16 bra 	$L__BB0_30;
	ld.global.u32 	%r279, [%rd6+220];
	xor.b32  	%r332, %r332, %r279;
	ld.global.u32 	%r280, [%rd6+224];
	xor.b32  	%r331, %r331, %r280;
	ld.global.u32 	%r281, [%rd6+228];
	xor.b32  	%r330, %r330, %r281;
	ld.global.u32 	%r282, [%rd6+232];
	xor.b32  	%r329, %r329, %r282;
	ld.global.u32 	%r283, [%rd6+236];
	xor.b32  	%r328, %r328, %r283;
$L__BB0_30:
	and.b32  	%r285, %r198, 4096;
	setp.eq.s32 	%p17, %r285, 0;
	@%p17 bra 	$L__BB0_32;
	ld.global.u32 	%r286, [%rd6+240];
	xor.b32  	%r332, %r332, %r286;
	ld.global.u32 	%r287, [%rd6+244];
	xor.b32  	%r331, %r331, %r287;
	ld.global.u32 	%r288, [%rd6+248];
	xor.b32  	%r330, %r330, %r288;
	ld.global.u32 	%r289, [%rd6+252];
	xor.b32  	%r329, %r329, %r289;
	ld.global.u32 	%r290, [%rd6+256];
	xor.b32  	%r328, %r328, %r290;
$L__BB0_32:
	and.b32  	%r292, %r198, 8192;
	setp.eq.s32 	%p18, %r292, 0;
	@%p18 bra 	$L__BB0_34;
	ld.global.u32 	%r293, [%rd6+260];
	xor.b32  	%r332, %r332, %r293;
	ld.global.u32 	%r294, [%rd6+264];
	xor.b32  	%r331, %r331, %r294;
	ld.global.u32 	%r295, [%rd6+268];
	xor.b32  	%r330, %r330, %r295;
	ld.global.u32 	%r296, [%rd6+272];
	xor.b32  	%r329, %r329, %r296;
	ld.global.u32 	%r297, [%rd6+276];
	xor.b32  	%r328, %r328, %r297;
$L__BB0_34:
	and.b32  	%r299, %r198, 16384;
	setp.eq.s32 	%p19, %r299, 0;
	@%p19 bra 	$L__BB0_36;
	ld.global.u32 	%r300, [%rd6+280];
	xor.b32  	%r332, %r332, %r300;
	ld.global.u32 	%r301, [%rd6+284];
	xor.b32  	%r331, %r331, %r301;
	ld.global.u32 	%r302, [%rd6+288];
	xor.b32  	%r330, %r330, %r302;
	ld.global.u32 	%r303, [%rd6+292];
	xor.b32  	%r329, %r329, %r303;
	ld.global.u32 	%r304, [%rd6+296];
	xor.b32  	%r328, %r328, %r304;
$L__BB0_36:
	and.b32  	%r306, %r198, 32768;
	setp.eq.s32 	%p20, %r306, 0;
	@%p20 bra 	$L__BB0_38;
	ld.global.u32 	%r307, [%rd6+300];
	xor.b32  	%r332, %r332, %r307;
	ld.global.u32 	%r308, [%rd6+304];
	xor.b32  	%r331, %r331, %r308;
	ld.global.u32 	%r309, [%rd6+308];
	xor.b32  	%r330, %r330, %r309;
	ld.global.u32 	%r310, [%rd6+312];
	xor.b32  	%r329, %r329, %r310;
	ld.global.u32 	%r311, [%rd6+316];
	xor.b32  	%r328, %r328, %r311;
$L__BB0_38:
	add.s32 	%r327, %r327, 16;
	setp.ne.s32 	%p21, %r327, 32;
	@%p21 bra 	$L__BB0_6;
	mad.lo.s32 	%r312, %r321, -31, %r11;
	add.s32 	%r321, %r312, 1;
	setp.ne.s32 	%p22, %r321, 5;
	@%p22 bra 	$L__BB0_5;
	st.global.u32 	[%rd2+4], %r332;
	st.global.u32 	[%rd2+8], %r331;
	st.global.u32 	[%rd2+12], %r330;
	st.global.u32 	[%rd2+16], %r329;
	st.global.u32 	[%rd2+20], %r328;
	add.s32 	%r315, %r315, 1;
	setp.lt.u32 	%p23, %r315, %r2;
	@%p23 bra 	$L__BB0_4;
$L__BB0_41:
	shr.u64 	%rd7, %rd17, 2;
	add.s32 	%r314, %r314, 1;
	setp.gt.u64 	%p24, %rd17, 3;
	mov.u64 	%rd17, %rd7;
	@%p24 bra 	$L__BB0_2;
$L__BB0_42:
	mov.b32 	%r313, 0;
	st.global.v2.u32 	[%rd2+24], {%r313, %r313};
	st.global.u32 	[%rd2+32], %r313;
	mov.b64 	%rd16, 0;
	st.global.u64 	[%rd2+40], %rd16;
	ret;

}
	// .globl	_Z3uniPdiP17curandStateXORWOW
.visible .entry _Z3uniPdiP17curandStateXORWOW(
	.param .u64 .ptr .align 1 _Z3uniPdiP17curandStateXORWOW_param_0,
	.param .u32 _Z3uniPdiP17curandStateXORWOW_param_1,
	.param .u64 .ptr .align 1 _Z3uniPdiP17curandStateXORWOW_param_2
)
{
	.reg .pred 	%p<2>;
	.reg .b32 	%r<17>;
	.reg .b32 	%f<3>;
	.reg .b64 	%rd<9>;
	.reg .b64 	%fd<2>;

	ld.param.u64 	%rd2, [_Z3uniPdiP17curandStateXORWOW_param_0];
	ld.param.u32 	%r2, [_Z3uniPdiP17curandStateXORWOW_param_1];
	ld.param.u64 	%rd3, [_Z3uniPdiP17curandStateXORWOW_param_2];
	cvta.to.global.u64 	%rd1, %rd3;
	mov.u32 	%r3, %tid.x;
	mov.u32 	%r4, %ctaid.x;
	mad.lo.s32 	%r1, %r4, 3, %r3;
	setp.ge.s32 	%p1, %r1, %r2;
	@%p1 bra 	$L__BB1_2;
	mul.wide.s32 	%rd4, %r1, 48;
	add.s64 	%rd5, %rd1, %rd4;
	ld.global.v2.u32 	{%r5, %r6}, [%rd5];
	ld.global.u32 	%r7, [%rd5+20];
	cvta.to.global.u64 	%rd6, %rd2;
	shr.u32 	%r8, %r6, 2;
	xor.b32  	%r9, %r8, %r6;
	shl.b32 	%r10, %r7, 4;
	shl.b32 	%r11, %r9, 1;
	xor.b32  	%r12, %r10, %r11;
	xor.b32  	%r13, %r12, %r7;
	xor.b32  	%r14, %r13, %r9;
	add.s32 	%r15, %r5, %r14;
	add.s32 	%r16, %r15, 362437;
	cvt.rn.f32.u32 	%f1, %r16;
	fma.rn.f32 	%f2, %f1, 0f2F800000, 0f2F000000;
	cvt.f64.f32 	%fd1, %f2;
	mul.wide.s32 	%rd7, %r1, 8;
	add.s64 	%rd8, %rd6, %rd7;
	st.global.f64 	[%rd8], %fd1;
$L__BB1_2:
	ret;

}
	// .globl	_Z3dchddddddPdS_S_S_S_
.visible .entry _Z3dchddddddPdS_S_S_S_(
	.param .f64 _Z3dchddddddPdS_S_S_S__param_0,
	.param .f64 _Z3dchddddddPdS_S_S_S__param_1,
	.param .f64 _Z3dchddddddPdS_S_S_S__param_2,
	.param .f64 _Z3dchddddddPdS_S_S_S__param_3,
	.param .f64 _Z3dchddddddPdS_S_S_S__param_4,
	.param .f64 _Z3dchddddddPdS_S_S_S__param_5,
	.param .u64 .ptr .align 1 _Z3dchddddddPdS_S_S_S__param_6,
	.param .u64 .ptr .align 1 _Z3dchddddddPdS_S_S_S__param_7,
	.param .u64 .ptr .align 1 _Z3dchddddddPdS_S_S_S__param_8,
	.param .u64 .ptr .align 1 _Z3dchddddddPdS_S_S_S__param_9,
	.param .u64 .ptr .align 1 _Z3dchddddddPdS_S_S_S__param_10
)
{
	.reg .pred 	%p<350>;
	.reg .b32 	%r<703>;
	.reg .b32 	%f<25>;
	.reg .b64 	%rd<83>;
	.reg .b64 	%fd<2575>;

	ld.param.f64 	%fd259, [_Z3dchddddddPdS_S_S_S__param_0];
	ld.param.f64 	%fd260, [_Z3dchddddddPdS_S_S_S__param_1];
	ld.param.f64 	%fd261, [_Z3dchddddddPdS_S_S_S__param_2];
	ld.param.f64 	%fd262, [_Z3dchddddddPdS_S_S_S__param_3];
	ld.param.f64 	%fd263, [_Z3dchddddddPdS_S_S_S__param_4];
	ld.param.f64 	%fd264, [_Z3dchddddddPdS_S_S_S__param_5];
	ld.param.u64 	%rd10, [_Z3dchddddddPdS_S_S_S__param_6];
	ld.param.u64 	%rd13, [_Z3dchddddddPdS_S_S_S__param_9];
	ld.param.u64 	%rd14, [_Z3dchddddddPdS_S_S_S__param_10];
	{
	.reg .b32 %temp; 
	mov.b64 	{%temp, %r1}, %fd259;
	}
	mov.b32 	%f1, %r1;
	setp.ltu.f64 	%p19, %fd259, 0d0000000000000000;
	@%p19 bra 	$L__BB2_11;
	setp.geu.f32 	%p20, %f1, 0f40100000;
	@%p20 bra 	$L__BB2_3;
	setp.ge.f32 	%p27, %f1, 0f400C0000;
	add.f64 	%fd386, %fd259, 0dBFF0000000000000;
	selp.f64 	%fd387, %fd386, 0d3FF0000000000000, %p27;
	selp.f64 	%fd388, %fd386, %fd259, %p27;
	setp.ge.f32 	%p28, %f1, 0f40040000;
	neg.f64 	%fd389, %fd387;
	fma.rn.f64 	%fd390, %fd388, %fd387, %fd389;
	add.f64 	%fd391, %fd388, 0dBFF0000000000000;
	selp.f64 	%fd392, %fd390, %fd387, %p28;
	selp.f64 	%fd393, %fd391, %fd388, %p28;
	setp.ge.f32 	%p29, %f1, 0f3FF80000;
	neg.f64 	%fd394, %fd392;
	fma.rn.f64 	%fd395, %fd393, %fd392, %fd394;
	add.f64 	%fd396, %fd393, 0dBFF0000000000000;
	selp.f64 	%fd397, %fd395, %fd392, %p29;
	selp.f64 	%fd398, %fd396, %fd393, %p29;
	setp.ge.f32 	%p30, %f1, 0f3FE00000;
	add.f64 	%fd399, %fd398, 0dBFF0000000000000;
	selp.f64 	%fd400, %fd399, %fd398, %p30;
	fma.rn.f64 	%fd401, %fd400, 0d3E381B4960FCF5C9, 0dBE8AF7049AE8A594;
	fma.rn.f64 	%fd402, %fd401, %fd400, 0d3EB301D46D4B22F5;
	fma.rn.f64 	%fd403, %fd402, %fd400, 0dBEB50272AEED0FC4;
	fma.rn.f64 	%fd404, %fd403, %fd400, 0dBEF51CE1A40516F8;
	fma.rn.f64 	%fd405, %fd404, %fd400, 0d3F20C8AA7419084C;
	fma.rn.f64 	%fd406, %fd405, %fd400, 0dBF2C3650196BAD8A;
	fma.rn.f64 	%fd407, %fd406, %fd400, 0dBF531711365A3E26;
	fma.rn.f64 	%fd408, %fd407, %fd400, 0d3F7D919C52A7DF35;
	fma.rn.f64 	%fd409, %fd408, %fd400, 0dBF83B4AF28386F4D;
	fma.rn.f64 	%fd410, %fd409, %fd400, 0dBFA59AF103C37B4D;
	fma.rn.f64 	%fd411, %fd410, %fd400, 0d3FC5512320B439EF;
	fma.rn.f64 	%fd412, %fd411, %fd400, 0dBFA5815E8FA26F4F;
	fma.rn.f64 	%fd413, %fd412, %fd400, 0dBFE4FCF4026AFA2B;
	fma.rn.f64 	%fd414, %fd413, %fd400, 0d3FE2788CFC6FB619;
	fma.rn.f64 	%fd415, %fd414, %fd400, 0d3FF0000000000000;
	mul.f64 	%fd416, %fd259, %fd415;
	selp.f64 	%fd417, %fd415, %fd416, %p30;
	div.rn.f64 	%fd2528, %fd397, %fd417;
	bra.uni 	$L__BB2_22;
$L__BB2_3:
	{
	.reg .b32 %temp; 
	mov.b64 	{%r655, %temp}, %fd259;
	}
	shr.u32 	%r657, %r1, 20;
	setp.gt.u32 	%p21, %r1, 1048575;
	@%p21 bra 	$L__BB2_5;
	mul.f64 	%fd265, %fd259, 0d4350000000000000;
	{
	.reg .b32 %temp; 
	mov.b64 	{%temp, %r1}, %fd265;
	}
	{
	.reg .b32 %temp; 
	mov.b64 	{%r655, %temp}, %fd265;
	}
	shr.u32 	%r186, %r1, 20;
	add.s32 	%r657, %r186, -54;
$L__BB2_5:
	add.s32 	%r658, %r657, -1023;
	and.b32  	%r187, %r1, -2146435073;
	or.b32  	%r188, %r187, 1072693248;
	mov.b64 	%fd2525, {%r655, %r188};
	setp.lt.u32 	%p22, %r188, 1073127583;
	@%p22 bra 	$L__BB2_7;
	{
	.reg .b32 %temp; 
	mov.b64 	{%r189, %temp}, %fd2525;
	}
	{
	.reg .b32 %temp; 
	mov.b64 	{%temp, %r190}, %fd2525;
	}
	add.s32 	%r191, %r190, -1048576;
	mov.b64 	%fd2525, {%r189, %r191};
	add.s32 	%r658, %r657, -1022;
$L__BB2_7:
	add.f64 	%fd266, %fd2525, 0dBFF0000000000000;
	add.f64 	%fd267, %fd2525, 0d3FF0000000000000;
	rcp.approx.ftz.f64 	%fd268, %fd267;
	neg.f64 	%fd269, %fd267;
	fma.rn.f64 	%fd270, %fd269, %fd268, 0d3FF0000000000000;
	fma.rn.f64 	%fd271, %fd270, %fd270, %fd270;
	fma.rn.f64 	%fd272, %fd271, %fd268, %fd268;
	mul.f64 	%fd273, %fd266, %fd272;
	fma.rn.f64 	%fd274, %fd266, %fd272, %fd273;
	mul.f64 	%fd275, %fd274, %fd274;
	fma.rn.f64 	%fd276, %fd275, 0d3EB0F5FF7D2CAFE2, 0d3ED0F5D241AD3B5A;
	fma.rn.f64 	%fd277, %fd276, %fd275, 0d3EF3B20A75488A3F;
	fma.rn.f64 	%fd278, %fd277, %fd275, 0d3F1745CDE4FAECD5;
	fma.rn.f64 	%fd279, %fd278, %fd275, 0d3F3C71C7258A578B;
	fma.rn.f64 	%fd280, %fd279, %fd275, 0d3F6249249242B910;
	fma.rn.f64 	%fd281, %fd280, %fd275, 0d3F89999999999DFB;
	sub.f64 	%fd282, %fd266, %fd274;
	add.f64 	%fd283, %fd282, %fd282;
	neg.f64 	%fd284, %fd274;
	fma.rn.f64 	%fd285, %fd284, %fd266, %fd283;
	mul.f64 	%fd286, %fd272, %fd285;
	fma.rn.f64 	%fd287, %fd275, %fd281, 0d3FB5555555555555;
	mov.f64 	%fd288, 0d3FB5555555555555;
	sub.f64 	%fd289, %fd288, %fd287;
	fma.rn.f64 	%fd290, %fd275, %fd281, %fd289;
	add.f64 	%fd291, %fd290, 0dBC46A4CB00B9E7B0;
	add.f64 	%fd292, %fd287, %fd291;
	sub.f64 	%fd293, %fd287, %fd292;
	add.f64 	%fd294, %fd291, %fd293;
	mul.rn.f64 	%fd295, %fd274, %fd274;
	neg.f64 	%fd296, %fd295;
	fma.rn.f64 	%fd297, %fd274, %fd274, %fd296;
	{
	.reg .b32 %temp; 
	mov.b64 	{%r192, %temp}, %fd286;
	}
	{
	.reg .b32 %temp; 
	mov.b64 	{%temp, %r193}, %fd286;
	}
	add.s32 	%r194, %r193, 1048576;
	mov.b64 	%fd298, {%r192, %r194};
	fma.rn.f64 	%fd299, %fd274, %fd298, %fd297;
	mul.rn.f64 	%fd300, %fd295, %fd274;
	neg.f64 	%fd301, %fd300;
	fma.rn.f64 	%fd302, %fd295, %fd274, %fd301;
	fma.rn.f64 	%fd303, %fd295, %fd286, %fd302;
	fma.rn.f64 	%fd304, %fd299, %fd274, %fd303;
	mul.rn.f64 	%fd305, %fd292, %fd300;
	neg.f64 	%fd306, %fd305;
	fma.rn.f64 	%fd307, %fd292, %fd300, %fd306;
	fma.rn.f64 	%fd308, %fd292, %fd304, %fd307;
	fma.rn.f64 	%fd309, %fd294, %fd300, %fd308;
	add.f64 	%fd310, %fd305, %fd309;
	sub.f64 	%fd311, %fd305, %fd310;
	add.f64 	%fd312, %fd309, %fd311;
	add.f64 	%fd313, %fd274, %fd310;
	sub.f64 	%fd314, %fd274, %fd313;
	add.f64 	%fd315, %fd310, %fd314;
	add.f64 	%fd316, %fd312, %fd315;
	add.f64 	%fd317, %fd286, %fd316;
	add.f64 	%fd318, %fd313, %fd317;
	sub.f64 	%fd319, %fd313, %fd318;
	add.f64 	%fd320, %fd317, %fd319;
	xor.b32  	%r195, %r658, -2147483648;
	mov.b32 	%r196, 1127219200;
	mov.b64 	%fd321, {%r195, %r196};
	mov.b32 	%r197, -2147483648;
	mov.b64 	%fd322, {%r197, %r196};
	sub.f64 	%fd323, %fd321, %fd322;
	fma.rn.f64 	%fd324, %fd323, 0d3FE62E42FEFA39EF, %fd318;
	fma.rn.f64 	%fd325, %fd323, 0dBFE62E42FEFA39EF, %fd324;
	sub.f64 	%fd326, %fd325, %fd318;
	sub.f64 	%fd327, %fd320, %fd326;
	fma.rn.f64 	%fd328, %fd323, 0d3C7ABC9E3B39803F, %fd327;
	add.f64 	%fd329, %fd324, %fd328;
	sub.f64 	%fd330, %fd324, %fd329;
	add.f64 	%fd331, %fd328, %fd330;
	add.f64 	%fd332, %fd259, 0dBFE0000000000000;
	mul.rn.f64 	%fd333, %fd329, %fd332;
	neg.f64 	%fd334, %fd333;
	fma.rn.f64 	%fd335, %fd329, %fd332, %fd334;
	fma.rn.f64 	%fd336, %fd331, %fd332, %fd335;
	add.f64 	%fd337, %fd333, %fd336;
	sub.f64 	%fd338, %fd333, %fd337;
	add.f64 	%fd339, %fd336, %fd338;
	sub.f64 	%fd340, %fd337, %fd259;
	sub.f64 	%fd341, %fd337, %fd340;
	sub.f64 	%fd342, %fd341, %fd259;
	add.f64 	%fd343, %fd339, %fd342;
	add.f64 	%fd5, %fd340, %fd343;
	sub.f64 	%fd344, %fd340, %fd5;
	add.f64 	%fd6, %fd343, %fd344;
	fma.rn.f64 	%fd345, %fd5, 0d3FF71547652B82FE, 0d4338000000000000;
	{
	.reg .b32 %temp; 
	mov.b64 	{%r13, %temp}, %fd345;
	}
	mov.f64 	%fd346, 0dC338000000000000;
	add.rn.f64 	%fd347, %fd345, %fd346;
	fma.rn.f64 	%fd348, %fd347, 0dBFE62E42FEFA39EF, %fd5;
	fma.rn.f64 	%fd349, %fd347, 0dBC7ABC9E3B39803F, %fd348;
	fma.rn.f64 	%fd350, %fd349, 0d3E5ADE1569CE2BDF, 0d3E928AF3FCA213EA;
	fma.rn.f64 	%fd351, %fd350, %fd349, 0d3EC71DEE62401315;
	fma.rn.f64 	%fd352, %fd351, %fd349, 0d3EFA01997C89EB71;
	fma.rn.f64 	%fd353, %fd352, %fd349, 0d3F2A01A014761F65;
	fma.rn.f64 	%fd354, %fd353, %fd349, 0d3F56C16C1852B7AF;
	fma.rn.f64 	%fd355, %fd354, %fd349, 0d3F81111111122322;
	fma.rn.f64 	%fd356, %fd355, %fd349, 0d3FA55555555502A1;
	fma.rn.f64 	%fd357, %fd356, %fd349, 0d3FC5555555555511;
	fma.rn.f64 	%fd358, %fd357, %fd349, 0d3FE000000000000B;
	fma.rn.f64 	%fd359, %fd358, %fd349, 0d3FF0000000000000;
	fma.rn.f64 	%fd360, %fd359, %fd349, 0d3FF0000000000000;
	{
	.reg .b32 %temp; 
	mov.b64 	{%r14, %temp}, %fd360;
	}
	{
	.reg .b32 %temp; 
	mov.b64 	{%temp, %r15}, %fd360;
	}
	shl.b32 	%r198, %r13, 20;
	add.s32 	%r199, %r198, %r15;
	mov.b64 	%fd2526, {%r14, %r199};
	{
	.reg .b32 %temp; 
	mov.b64 	{%temp, %r200}, %fd5;
	}
	mov.b32 	%f17, %r200;
	abs.f32 	%f2, %f17;
	setp.lt.f32 	%p23, %f2, 0f4086232B;
	@%p23 bra 	$L__BB2_10;
	setp.lt.f64 	%p24, %fd5, 0d0000000000000000;
	add.f64 	%fd361, %fd5, 0d7FF0000000000000;
	selp.f64 	%fd2526, 0d0000000000000000, %fd361, %p24;
	setp.geu.f32 	%p25, %f2, 0f40874800;
	@%p25 bra 	$L__BB2_10;
	shr.u32 	%r201, %r13, 31;
	add.s32 	%r202, %r13, %r201;
	shr.s32 	%r203, %r202, 1;
	shl.b32 	%r204, %r203, 20;
	add.s32 	%r205, %r15, %r204;
	mov.b64 	%fd362, {%r14, %r205};
	sub.s32 	%r206, %r13, %r203;
	shl.b32 	%r207, %r206, 20;
	add.s32 	%r208, %r207, 1072693248;
	mov.b32 	%r209, 0;
	mov.b64 	%fd363, {%r209, %r208};
	mul.f64 	%fd2526, %fd363, %fd362;
$L__BB2_10:
	fma.rn.f64 	%fd364, %fd6, %fd2526, %fd2526;
	mul.f64 	%fd365, %fd364, 0dBCAA6A0D6F814637;
	fma.rn.f64 	%fd366, %fd364, 0d40040D931FF62706, %fd365;
	rcp.approx.ftz.f64 	%fd367, %fd259;
	neg.f64 	%fd368, %fd259;
	fma.rn.f64 	%fd369, %fd368, %fd367, 0d3FF0000000000000;
	fma.rn.f64 	%fd370, %fd369, %fd369, %fd369;
	fma.rn.f64 	%fd371, %fd370, %fd367, %fd367;
	fma.rn.f64 	%fd372, %fd371, 0dBF64BEE47C38A637, 0d3F73C25DA81303D5;
	fma.rn.f64 	%fd373, %fd372, %fd371, 0dBF6B7C37A96CFC72;
	fma.rn.f64 	%fd374, %fd373, %fd371, 0d3F35A85ABDE1E324;
	fma.rn.f64 	%fd375, %fd374, %fd371, 0d3F4A8B28F07B3F05;
	fma.rn.f64 	%fd376, %fd375, %fd371, 0dBF0A15D1D45A282F;
	fma.rn.f64 	%fd377, %fd376, %fd371, 0dBF4367D3468CB5BE;
	fma.rn.f64 	%fd378, %fd377, %fd371, 0d3F12471B0E9F1005;
	fma.rn.f64 	%fd379, %fd378, %fd371, 0d3F49B1004744D5C4;
	fma.rn.f64 	%fd380, %fd379, %fd371, 0dBF2E13CE69AB4B7F;
	fma.rn.f64 	%fd381, %fd380, %fd371, 0dBF65F7268ECF8A01;
	fma.rn.f64 	%fd382, %fd381, %fd371, 0d3F6C71C71C71ACE0;
	fma.rn.f64 	%fd383, %fd382, %fd371, 0d3FB5555555555556;
	mul.f64 	%fd384, %fd371, %fd383;
	fma.rn.f64 	%fd385, %fd384, %fd366, %fd366;
	setp.ge.f64 	%p26, %fd259, 0d406573FAE561F648;
	selp.f64 	%fd2528, 0d7FF0000000000000, %fd385, %p26;
	bra.uni 	$L__BB2_22;
$L__BB2_11:
	setp.geu.f64 	%p31, %fd259, 0d0000000000000000;
	@%p31 bra 	$L__BB2_21;
	cvt.rzi.f64.f64 	%fd419, %fd259;
	setp.eq.f64 	%p32, %fd259, %fd419;
	mov.f64 	%fd2528, 0dFFF8000000000000;
	@%p32 bra 	$L__BB2_22;
	setp.leu.f32 	%p33, %f1, 0fC0100000;
	@%p33 bra 	$L__BB2_15;
	setp.le.f32 	%p41, %f1, 0fC00C0000;
	fma.rn.f64 	%fd498, %fd259, %fd259, %fd259;
	add.f64 	%fd499, %fd259, 0d3FF0000000000000;
	selp.f64 	%fd500, %fd498, %fd259, %p41;
	selp.f64 	%fd501, %fd499, %fd259, %p41;
	setp.le.f32 	%p42, %f1, 0fC0040000;
	fma.rn.f64 	%fd502, %fd501, %fd500, %fd500;
	add.f64 	%fd503, %fd501, 0d3FF0000000000000;
	selp.f64 	%fd504, %fd502, %fd500, %p42;
	selp.f64 	%fd505, %fd503, %fd501, %p42;
	setp.le.f32 	%p43, %f1, 0fBFF80000;
	fma.rn.f64 	%fd506, %fd505, %fd504, %fd504;
	add.f64 	%fd507, %fd505, 0d3FF0000000000000;
	selp.f64 	%fd508, %fd506, %fd504, %p43;
	selp.f64 	%fd509, %fd507, %fd505, %p43;
	setp.le.f32 	%p44, %f1, 0fBFE00000;
	fma.rn.f64 	%fd510, %fd509, %fd508, %fd508;
	add.f64 	%fd511, %fd509, 0d3FF0000000000000;
	selp.f64 	%fd512, %fd510, %fd508, %p44;
	selp.f64 	%fd513, %fd511, %fd509, %p44;
	fma.rn.f64 	%fd514, %fd513, 0d3E381B4960FCF5C9, 0dBE8AF7049AE8A594;
	fma.rn.f64 	%fd515, %fd514, %fd513, 0d3EB301D46D4B22F5;
	fma.rn.f64 	%fd516, %fd515, %fd513, 0dBEB50272AEED0FC4;
	fma.rn.f64 	%fd517, %fd516, %fd513, 0dBEF51CE1A40516F8;
	fma.rn.f64 	%fd518, %fd517, %fd513, 0d3F20C8AA7419084C;
	fma.rn.f64 	%fd519, %fd518, %fd513, 0dBF2C3650196BAD8A;
	fma.rn.f64 	%fd520, %fd519, %fd513, 0dBF531711365A3E26;
	fma.rn.f64 	%fd521, %fd520, %fd513, 0d3F7D919C52A7DF35;
	fma.rn.f64 	%fd522, %fd521, %fd513, 0dBF83B4AF28386F4D;
	fma.rn.f64 	%fd523, %fd522, %fd513, 0dBFA59AF103C37B4D;
	fma.rn.f64 	%fd524, %fd523, %fd513, 0d3FC5512320B439EF;
	fma.rn.f64 	%fd525, %fd524, %fd513, 0dBFA5815E8FA26F4F;
	fma.rn.f64 	%fd526, %fd525, %fd513, 0dBFE4FCF4026AFA2B;
	fma.rn.f64 	%fd527, %fd526, %fd513, 0d3FE2788CFC6FB619;
	fma.rn.f64 	%fd528, %fd527, %fd513, 0d3FF0000000000000;
	mul.f64 	%fd529, %fd512, %fd528;
	rcp.rn.f64 	%fd2528, %fd529;
	bra.uni 	$L__BB2_22;
$L__BB2_15:
	setp.leu.f32 	%p34, %f1, 0fC0672000;
	@%p34 bra 	$L__BB2_20;
	{
	.reg .b32 %temp; 
	mov.b64 	{%r210, %temp}, %fd259;
	}
	add.s32 	%r211, %r1, 1048576;
	mov.b64 	%fd425, {%r210, %r211};
	cvt.rni.f64.f64 	%fd426, %fd425;
	cvt.rzi.s64.f64 	%rd15, %fd426;
	cvt.u32.u64 	%r212, %rd15;
	fma.rn.f64 	%fd427, %fd426, 0dBFE0000000000000, %fd259;
	mul.f64 	%fd428, %fd427, 0d3CA1A62633145C07;
	fma.rn.f64 	%fd429, %fd427, 0d400921FB54442D18, %fd428;
	shl.b64 	%rd16, %rd15, 6;
	and.b64  	%rd17, %rd16, 64;
	mov.u64 	%rd18, __cudart_sin_cos_coeffs;
	add.s64 	%rd19, %rd18, %rd17;
	mul.rn.f64 	%fd430, %fd429, %fd429;
	and.b64  	%rd20, %rd15, 1;
	setp.eq.b64 	%p36, %rd20, 1;
	selp.f64 	%fd431, 0dBDA8FF8320FD8164, 0d3DE5DB65F9785EBA, %p36;
	ld.global.nc.v2.f64 	{%fd432, %fd433}, [%rd19];
	fma.rn.f64 	%fd434, %fd431, %fd430, %fd432;
	fma.rn.f64 	%fd435, %fd434, %fd430, %fd433;
	ld.global.nc.v2.f64 	{%fd436, %fd437}, [%rd19+16];
	fma.rn.f64 	%fd438, %fd435, %fd430, %fd436;
	fma.rn.f64 	%fd439, %fd438, %fd430, %fd437;
	ld.global.nc.v2.f64 	{%fd440, %fd441}, [%rd19+32];
	fma.rn.f64 	%fd442, %fd439, %fd430, %fd440;
	fma.rn.f64 	%fd443, %fd442, %fd430, %fd441;
	fma.rn.f64 	%fd444, %fd443, %fd429, %fd429;
	fma.rn.f64 	%fd445, %fd443, %fd430, 0d3FF0000000000000;
	selp.f64 	%fd446, %fd445, %fd444, %p36;
	and.b32  	%r213, %r212, 2;
	setp.eq.s32 	%p37, %r213, 0;
	mov.f64 	%fd447, 0d0000000000000000;
	sub.f64 	%fd448, %fd447, %fd446;
	selp.f64 	%fd449, %fd446, %fd448, %p37;
	abs.f64 	%fd13, %fd259;
	rcp.approx.ftz.f64 	%fd450, %fd13;
	neg.f64 	%fd451, %fd13;
	fma.rn.f64 	%fd452, %fd451, %fd450, 0d3FF0000000000000;
	fma.rn.f64 	%fd453, %fd452, %fd452, %fd452;
	fma.rn.f64 	%fd454, %fd453, %fd450, %fd450;
	fma.rn.f64 	%fd455, %fd454, 0dBF64BEE47C38A637, 0d3F73C25DA81303D5;
	fma.rn.f64 	%fd456, %fd455, %fd454, 0dBF6B7C37A96CFC72;
	fma.rn.f64 	%fd457, %fd456, %fd454, 0d3F35A85ABDE1E324;
	fma.rn.f64 	%fd458, %fd457, %fd454, 0d3F4A8B28F07B3F05;
	fma.rn.f64 	%fd459, %fd458, %fd454, 0dBF0A15D1D45A282F;
	fma.rn.f64 	%fd460, %fd459, %fd454, 0dBF4367D3468CB5BE;
	fma.rn.f64 	%fd461, %fd460, %fd454, 0d3F12471B0E9F1005;
	fma.rn.f64 	%fd462, %fd461, %fd454, 0d3F49B1004744D5C4;
	fma.rn.f64 	%fd463, %fd462, %fd454, 0dBF2E13CE69AB4B7F;
	fma.rn.f64 	%fd464, %fd463, %fd454, 0dBF65F7268ECF8A01;
	fma.rn.f64 	%fd465, %fd464, %fd454, 0d3F6C71C71C71ACE0;
	fma.rn.f64 	%fd466, %fd465, %fd454, 0d3FB5555555555556;
	mul.f64 	%fd467, %fd454, %fd466;
	fma.rn.f64 	%fd14, %fd467, %fd449, %fd449;
	fma.rn.f64 	%fd468, %fd13, 0d3FF71547652B82FE, 0d4338000000000000;
	{
	.reg .b32 %temp; 
	mov.b64 	{%r16, %temp}, %fd468;
	}
	mov.f64 	%fd469, 0dC338000000000000;
	add.rn.f64 	%fd470, %fd468, %fd469;
	fma.rn.f64 	%fd471, %fd470, 0dBFE62E42FEFA39EF, %fd13;
	fma.rn.f64 	%fd472, %fd470, 0dBC7ABC9E3B39803F, %fd471;
	fma.rn.f64 	%fd473, %fd472, 0d3E5ADE1569CE2BDF, 0d3E928AF3FCA213EA;
	fma.rn.f64 	%fd474, %fd473, %fd472, 0d3EC71DEE62401315;
	fma.rn.f64 	%fd475, %fd474, %fd472, 0d3EFA01997C89EB71;
	fma.rn.f64 	%fd476, %fd475, %fd472, 0d3F2A01A014761F65;
	fma.rn.f64 	%fd477, %fd476, %fd472, 0d3F56C16C1852B7AF;
	fma.rn.f64 	%fd478, %fd477, %fd472, 0d3F81111111122322;
	fma.rn.f64 	%fd479, %fd478, %fd472, 0d3FA55555555502A1;
	fma.rn.f64 	%fd480, %fd479, %fd472, 0d3FC5555555555511;
	fma.rn.f64 	%fd481, %fd480, %fd472, 0d3FE000000000000B;
	fma.rn.f64 	%fd482, %fd481, %fd472, 0d3FF0000000000000;
	fma.rn.f64 	%fd2527, %fd482, %fd472, 0d3FF0000000000000;
	abs.s32 	%r214, %r16;
	setp.gt.s32 	%p38, %r214, 1022;
	@%p38 bra 	$L__BB2_18;
	shl.b32 	%r220, %r16, 20;
	add.s32 	%r659, %r220, 1072693248;
	bra.uni 	$L__BB2_19;
$L__BB2_18:
	add.s32 	%r215, %r16, 2046;
	shl.b32 	%r216, %r215, 19;
	and.b32  	%r217, %r216, -1048576;
	shl.b32 	%r218, %r215, 20;
	sub.s32 	%r659, %r218, %r217;
	mov.b32 	%r219, 0;
	mov.b64 	%fd483, {%r219, %r217};
	mul.f64 	%fd2527, %fd483, %fd2527;
$L__BB2_19:
	mov.b32 	%r221, 0;
	mov.b64 	%fd484, {%r221, %r659};
	mul.f64 	%fd485, %fd2527, %fd484;
	mul.f64 	%fd486, %fd485, 0dBC9A6A0D6F814637;
	fma.rn.f64 	%fd487, %fd485, 0d3FF40D931FF62706, %fd486;
	mul.f64 	%fd488, %fd13, %fd14;
	div.rn.f64 	%fd489, %fd487, %fd488;
	add.f64 	%fd490, %fd13, 0dBFE0000000000000;
	setp.gtu.f32 	%p39, %f1, 0fC061E400;
	{
	.reg .b32 %temp; 
	mov.b64 	{%r222, %temp}, %fd490;
	}
	{
	.reg .b32 %temp; 
	mov.b64 	{%temp, %r223}, %fd490;
	}
	add.s32 	%r224, %r223, -1048576;
	mov.b64 	%fd491, {%r222, %r224};
	selp.f64 	%fd492, %fd490, %fd491, %p39;
	neg.f64 	%fd493, %fd492;
	{ // callseq 0, 0
	.param .b64 param0;
	st.param.f64 	[param0], %fd13;
	.param .b64 param1;
	st.param.f64 	[param1], %fd493;
	.param .b64 retval0;
	call.uni (retval0), 
	__internal_accurate_pow, 
	(
	param0, 
	param1
	);
	ld.param.f64 	%fd494, [retval0];
	} // callseq 0
	setp.le.f32 	%p40, %f1, 0fC061E400;
	mul.f64 	%fd496, %fd494, %fd489;
	selp.f64 	%fd497, %fd496, %fd489, %p40;
	mul.f64 	%fd2528, %fd494, %fd497;
	bra.uni 	$L__BB2_22;
$L__BB2_20:
	cvt.rmi.f64.f64 	%fd420, %fd259;
	mul.f64 	%fd421, %fd420, 0d3FE0000000000000;
	cvt.rmi.f64.f64 	%fd422, %fd421;
	add.f64 	%fd423, %fd422, %fd422;
	sub.f64 	%fd424, %fd420, %fd423;
	setp.eq.f64 	%p35, %fd424, 0d3FF0000000000000;
	selp.f64 	%fd2528, 0d8000000000000000, 0d0000000000000000, %p35;
	bra.uni 	$L__BB2_22;
$L__BB2_21:
	add.f64 	%fd2528, %fd259, %fd259;
$L__BB2_22:
	{
	.reg .b32 %temp; 
	mov.b64 	{%temp, %r20}, %fd260;
	}
	mov.b32 	%f3, %r20;
	setp.ltu.f64 	%p45, %fd260, 0d0000000000000000;
	@%p45 bra 	$L__BB2_33;
	setp.geu.f32 	%p46, %f3, 0f40100000;
	@%p46 bra 	$L__BB2_25;
	setp.ge.f32 	%p53, %f3, 0f400C0000;
	add.f64 	%fd651, %fd260, 0dBFF0000000000000;
	selp.f64 	%fd652, %fd651, 0d3FF0000000000000, %p53;
	selp.f64 	%fd653, %fd651, %fd260, %p53;
	setp.ge.f32 	%p54, %f3, 0f40040000;
	neg.f64 	%fd654, %fd652;
	fma.rn.f64 	%fd655, %fd653, %fd652, %fd654;
	add.f64 	%fd656, %fd653, 0dBFF0000000000000;
	selp.f64 	%fd657, %fd655, %fd652, %p54;
	selp.f64 	%fd658, %fd656, %fd653, %p54;
	setp.ge.f32 	%p55, %f3, 0f3FF80000;
	neg.f64 	%fd659, %fd657;
	fma.rn.f64 	%fd660, %fd658, %fd657, %fd659;
	add.f64 	%fd661, %fd658, 0dBFF0000000000000;
	selp.f64 	%fd662, %fd660, %fd657, %p55;
	selp.f64 	%fd663, %fd661, %fd658, %p55;
	setp.ge.f32 	%p56, %f3, 0f3FE00000;
	add.f64 	%fd664, %fd663, 0dBFF0000000000000;
	selp.f64 	%fd665, %fd664, %fd663, %p56;
	fma.rn.f64 	%fd666, %fd665, 0d3E381B4960FCF5C9, 0dBE8AF7049AE8A594;
	fma.rn.f64 	%fd667, %fd666, %fd665, 0d3EB301D46D4B22F5;
	fma.rn.f64 	%fd668, %fd667, %fd665, 0dBEB50272AEED0FC4;
	fma.rn.f64 	%fd669, %fd668, %fd665, 0dBEF51CE1A40516F8;
	fma.rn.f64 	%fd670, %fd669, %fd665, 0d3F20C8AA7419084C;
	fma.rn.f64 	%fd671, %fd670, %fd665, 0dBF2C3650196BAD8A;
	fma.rn.f64 	%fd672, %fd671, %fd665, 0dBF531711365A3E26;
	fma.rn.f64 	%fd673, %fd672, %fd665, 0d3F7D919C52A7DF35;
	fma.rn.f64 	%fd674, %fd673, %fd665, 0dBF83B4AF28386F4D;
	fma.rn.f64 	%fd675, %fd674, %fd665, 0dBFA59AF103C37B4D;
	fma.rn.f64 	%fd676, %fd675, %fd665, 0d3FC5512320B439EF;
	fma.rn.f64 	%fd677, %fd676, %fd665, 0dBFA5815E8FA26F4F;
	fma.rn.f64 	%fd678, %fd677, %fd665, 0dBFE4FCF4026AFA2B;
	fma.rn.f64 	%fd679, %fd678, %fd665, 0d3FE2788CFC6FB619;
	fma.rn.f64 	%fd680, %fd679, %fd665, 0d3FF0000000000000;
	mul.f64 	%fd681, %fd260, %fd680;
	selp.f64 	%fd682, %fd680, %fd681, %p56;
	div.rn.f64 	%fd2532, %fd662, %fd682;
	bra.uni 	$L__BB2_44;
$L__BB2_25:
	{
	.reg .b32 %temp; 
	mov.b64 	{%r660, %temp}, %fd260;
	}
	shr.u32 	%r662, %r20, 20;
	setp.gt.u32 	%p47, %r20, 1048575;
	@%p47 bra 	$L__BB2_27;
	mul.f64 	%fd530, %fd260, 0d4350000000000000;
	{
	.reg .b32 %temp; 
	mov.b64 	{%temp, %r20}, %fd530;
	}
	{
	.reg .b32 %temp; 
	mov.b64 	{%r660, %temp}, %fd530;
	}
	shr.u32 	%r225, %r20, 20;
	add.s32 	%r662, %r225, -54;
$L__BB2_27:
	add.s32 	%r663, %r662, -1023;
	and.b32  	%r226, %r20, -2146435073;
	or.b32  	%r227, %r226, 1072693248;
	mov.b64 	%fd2529, {%r660, %r227};
	setp.lt.u32 	%p48, %r227, 1073127583;
	@%p48 bra 	$L__BB2_29;
	{
	.reg .b32 %temp; 
	mov.b64 	{%r228, %temp}, %fd2529;
	}
	{
	.reg .b32 %temp; 
	mov.b64 	{%temp, %r229}, %fd2529;
	}
	add.s32 	%r230, %r229, -1048576;
	mov.b64 	%fd2529, {%r228, %r230};
	add.s32 	%r663, %r662, -1022;
$L__BB2_29:
	add.f64 	%fd531, %fd2529, 0dBFF0000000000000;
	add.f64 	%fd532, %fd2529, 0d3FF0000000000000;
	rcp.approx.ftz.f64 	%fd533, %fd532;
	neg.f64 	%fd534, %fd532;
	fma.rn.f64 	%fd535, %fd534, %fd533, 0d3FF0000000000000;
	fma.rn.f64 	%fd536, %fd535, %fd535, %fd535;
	fma.rn.f64 	%fd537, %fd536, %fd533, %fd533;
	mul.f64 	%fd538, %fd531, %fd537;
	fma.rn.f64 	%fd539, %fd531, %fd537, %fd538;
	mul.f64 	%fd540, %fd539, %fd539;
	fma.rn.f64 	%fd541, %fd540, 0d3EB0F5FF7D2CAFE2, 0d3ED0F5D241AD3B5A;
	fma.rn.f64 	%fd542, %fd541, %fd540, 0d3EF3B20A75488A3F;
	fma.rn.f64 	%fd543, %fd542, %fd540, 0d3F1745CDE4FAECD5;
	fma.rn.f64 	%fd544, %fd543, %fd540, 0d3F3C71C7258A578B;
	fma.rn.f64 	%fd545, %fd544, %fd540, 0d3F6249249242B910;
	fma.rn.f64 	%fd546, %fd545, %fd540, 0d3F89999999999DFB;
	sub.f64 	%fd547, %fd531, %fd539;
	add.f64 	%fd548, %fd547, %fd547;
	neg.f64 	%fd549, %fd539;
	fma.rn.f64 	%fd550, %fd549, %fd531, %fd548;
	mul.f64 	%fd551, %fd537, %fd550;
	fma.rn.f64 	%fd552, %fd540, %fd546, 0d3FB5555555555555;
	mov.f64 	%fd553, 0d3FB5555555555555;
	sub.f64 	%fd554, %fd553, %fd552;
	fma.rn.f64 	%fd555, %fd540, %fd546, %fd554;
	add.f64 	%fd556, %fd555, 0dBC46A4CB00B9E7B0;
	add.f64 	%fd557, %fd552, %fd556;
	sub.f64 	%fd558, %fd552, %fd557;
	add.f64 	%fd559, %fd556, %fd558;
	mul.rn.f64 	%fd560, %fd539, %fd539;
	neg.f64 	%fd561, %fd560;
	fma.rn.f64 	%fd562, %fd539, %fd539, %fd561;
	{
	.reg .b32 %temp; 
	mov.b64 	{%r231, %temp}, %fd551;
	}
	{
	.reg .b32 %temp; 
	mov.b64 	{%temp, %r232}, %fd551;
	}
	add.s32 	%r233, %r232, 1048576;
	mov.b64 	%fd563, {%r231, %r233};
	fma.rn.f64 	%fd564, %fd539, %fd563, %fd562;
	mul.rn.f64 	%fd565, %fd560, %fd539;
	neg.f64 	%fd566, %fd565;
	fma.rn.f64 	%fd567, %fd560, %fd539, %fd566;
	fma.rn.f64 	%fd568, %fd560, %fd551, %fd567;
	fma.rn.f64 	%fd569, %fd564, %fd539, %fd568;
	mul.rn.f64 	%fd570, %fd557, %fd565;
	neg.f64 	%fd571, %fd570;
	fma.rn.f64 	%fd572, %fd557, %fd565, %fd571;
	fma.rn.f64 	%fd573, %fd557, %fd569, %fd572;
	fma.rn.f64 	%fd574, %fd559, %fd565, %fd573;
	add.f64 	%fd575, %fd570, %fd574;
	sub.f64 	%fd576, %fd570, %fd575;
	add.f64 	%fd577, %fd574, %fd576;
	add.f64 	%fd578, %fd539, %fd575;
	sub.f64 	%fd579, %fd539, %fd578;
	add.f64 	%fd580, %fd575, %fd579;
	add.f64 	%fd581, %fd577, %fd580;
	add.f64 	%fd582, %fd551, %fd581;
	add.f64 	%fd583, %fd578, %fd582;
	sub.f64 	%fd584, %fd578, %fd583;
	add.f64 	%fd585, %fd582, %fd584;
	xor.b32  	%r234, %r663, -2147483648;
	mov.b32 	%r235, 1127219200;
	mov.b64 	%fd586, {%r234, %r235};
	mov.b32 	%r236, -2147483648;
	mov.b64 	%fd587, {%r236, %r235};
	sub.f64 	%fd588, %fd586, %fd587;
	fma.rn.f64 	%fd589, %fd588, 0d3FE62E42FEFA39EF, %fd583;
	fma.rn.f64 	%fd590, %fd588, 0dBFE62E42FEFA39EF, %fd589;
	sub.f64 	%fd591, %fd590, %fd583;
	sub.f64 	%fd592, %fd585, %fd591;
	fma.rn.f64 	%fd593, %fd588, 0d3C7ABC9E3B39803F, %fd592;
	add.f64 	%fd594, %fd589, %fd593;
	sub.f64 	%fd595, %fd589, %fd594;
	add.f64 	%fd596, %fd593, %fd595;
	add.f64 	%fd597, %fd260, 0dBFE0000000000000;
	mul.rn.f64 	%fd598, %fd594, %fd597;
	neg.f64 	%fd599, %fd598;
	fma.rn.f64 	%fd600, %fd594, %fd597, %fd599;
	fma.rn.f64 	%fd601, %fd596, %fd597, %fd600;
	add.f64 	%fd602, %fd598, %fd601;
	sub.f64 	%fd603, %fd598, %fd602;
	add.f64 	%fd604, %fd601, %fd603;
	sub.f64 	%fd605, %fd602, %fd260;
	sub.f64 	%fd606, %fd602, %fd605;
	sub.f64 	%fd607, %fd606, %fd260;
	add.f64 	%fd608, %fd604, %fd607;
	add.f64 	%fd26, %fd605, %fd608;
	sub.f64 	%fd609, %fd605, %fd26;
	add.f64 	%fd27, %fd608, %fd609;
	fma.rn.f64 	%fd610, %fd26, 0d3FF71547652B82FE, 0d4338000000000000;
	{
	.reg .b32 %temp; 
	mov.b64 	{%r32, %temp}, %fd610;
	}
	mov.f64 	%fd611, 0dC338000000000000;
	add.rn.f64 	%fd612, %fd610, %fd611;
	fma.rn.f64 	%fd613, %fd612, 0dBFE62E42FEFA39EF, %fd26;
	fma.rn.f64 	%fd614, %fd612, 0dBC7ABC9E3B39803F, %fd613;
	fma.rn.f64 	%fd615, %fd614, 0d3E5ADE1569CE2BDF, 0d3E928AF3FCA213EA;
	fma.rn.f64 	%fd616, %fd615, %fd614, 0d3EC71DEE62401315;
	fma.rn.f64 	%fd617, %fd616, %fd614, 0d3EFA01997C89EB71;
	fma.rn.f64 	%fd618, %fd617, %fd614, 0d3F2A01A014761F65;
	fma.rn.f64 	%fd619, %fd618, %fd614, 0d3F56C16C1852B7AF;
	fma.rn.f64 	%fd620, %fd619, %fd614, 0d3F81111111122322;
	fma.rn.f64 	%fd621, %fd620, %fd614, 0d3FA55555555502A1;
	fma.rn.f64 	%fd622, %fd621, %fd614, 0d3FC5555555555511;
	fma.rn.f64 	%fd623, %fd622, %fd614, 0d3FE000000000000B;
	fma.rn.f64 	%fd624, %fd623, %fd614, 0d3FF0000000000000;
	fma.rn.f64 	%fd625, %fd624, %fd614, 0d3FF0000000000000;
	{
	.reg .b32 %temp; 
	mov.b64 	{%r33, %temp}, %fd625;
	}
	{
	.reg .b32 %temp; 
	mov.b64 	{%temp, %r34}, %fd625;
	}
	shl.b32 	%r237, %r32, 20;
	add.s32 	%r238, %r237, %r34;
	mov.b64 	%fd2530, {%r33, %r238};
	{
	.reg .b32 %temp; 
	mov.b64 	{%temp, %r239}, %fd26;
	}
	mov.b32 	%f18, %r239;
	abs.f32 	%f4, %f18;
	setp.lt.f32 	%p49, %f4, 0f4086232B;
	@%p49 bra 	$L__BB2_32;
	setp.lt.f64 	%p50, %fd26, 0d0000000000000000;
	add.f64 	%fd626, %fd26, 0d7FF0000000000000;
	selp.f64 	%fd2530, 0d0000000000000000, %fd626, %p50;
	setp.geu.f32 	%p51, %f4, 0f40874800;
	@%p51 bra 	$L__BB2_32;
	shr.u32 	%r240, %r32, 31;
	add.s32 	%r241, %r32, %r240;
	shr.s32 	%r242, %r241, 1;
	shl.b32 	%r243, %r242, 20;
	add.s32 	%r244, %r34, %r243;
	mov.b64 	%fd627, {%r33, %r244};
	sub.s32 	%r245, %r32, %r242;
	shl.b32 	%r246, %r245, 20;
	add.s32 	%r247, %r246, 1072693248;
	mov.b32 	%r248, 0;
	mov.b64 	%fd628, {%r248, %r247};
	mul.f64 	%fd2530, %fd628, %fd627;
$L__BB2_32:
	fma.rn.f64 	%fd629, %fd27, %fd2530, %fd2530;
	mul.f64 	%fd630, %fd629, 0dBCAA6A0D6F814637;
	fma.rn.f64 	%fd631, %fd629, 0d40040D931FF62706, %fd630;
	rcp.approx.ftz.f64 	%fd632, %fd260;
	neg.f64 	%fd633, %fd260;
	fma.rn.f64 	%fd634, %fd633, %fd632, 0d3FF0000000000000;
	fma.rn.f64 	%fd635, %fd634, %fd634, %fd634;
	fma.rn.f64 	%fd636, %fd635, %fd632, %fd632;
	fma.rn.f64 	%fd637, %fd636, 0dBF64BEE47C38A637, 0d3F73C25DA81303D5;
	fma.rn.f64 	%fd638, %fd637, %fd636, 0dBF6B7C37A96CFC72;
	fma.rn.f64 	%fd639, %fd638, %fd636, 0d3F35A85ABDE1E324;
	fma.rn.f64 	%fd640, %fd639, %fd636, 0d3F4A8B28F07B3F05;
	fma.rn.f64 	%fd641, %fd640, %fd636, 0dBF0A15D1D45A282F;
	fma.rn.f64 	%fd642, %fd641, %fd636, 0dBF4367D3468CB5BE;
	fma.rn.f64 	%fd643, %fd642, %fd636, 0d3F12471B0E9F1005;
	fma.rn.f64 	%fd644, %fd643, %fd636, 0d3F49B1004744D5C4;
	fma.rn.f64 	%fd645, %fd644, %fd636, 0dBF2E13CE69AB4B7F;
	fma.rn.f64 	%fd646, %fd645, %fd636, 0dBF65F7268ECF8A01;
	fma.rn.f64 	%fd647, %fd646, %fd636, 0d3F6C71C71C71ACE0;
	fma.rn.f64 	%fd648, %fd647, %fd636, 0d3FB5555555555556;
	mul.f64 	%fd649, %fd636, %fd648;
	fma.rn.f64 	%fd650, %fd649, %fd631, %fd631;
	setp.ge.f64 	%p52, %fd260, 0d406573FAE561F648;
	selp.f64 	%fd2532, 0d7FF0000000000000, %fd650, %p52;
	bra.uni 	$L__BB2_44;
$L__BB2_33:
	setp.geu.f64 	%p57, %fd260, 0d0000000000000000;
	@%p57 bra 	$L__BB2_43;
	cvt.rzi.f64.f64 	%fd684, %fd260;
	setp.eq.f64 	%p58, %fd260, %fd684;
	mov.f64 	%fd2532, 0dFFF8000000000000;
	@%p58 bra 	$L__BB2_44;
	setp.leu.f32 	%p59, %f3, 0fC0100000;
	@%p59 bra 	$L__BB2_37;
	setp.le.f32 	%p67, %f3, 0fC00C0000;
	fma.rn.f64 	%fd763, %fd260, %fd260, %fd260;
	add.f64 	%fd764, %fd260, 0d3FF0000000000000;
	selp.f64 	%fd765, %fd763, %fd260, %p67;
	selp.f64 	%fd766, %fd764, %fd260, %p67;
	setp.le.f32 	%p68, %f3, 0fC0040000;
	fma.rn.f64 	%fd767, %fd766, %fd765, %fd765;
	add.f64 	%fd768, %fd766, 0d3FF0000000000000;
	selp.f64 	%fd769, %fd767, %fd765, %p68;
	selp.f64 	%fd770, %fd768, %fd766, %p68;
	setp.le.f32 	%p69, %f3, 0fBFF80000;
	fma.rn.f64 	%fd771, %fd770, %fd769, %fd769;
	add.f64 	%fd772, %fd770, 0d3FF0000000000000;
	selp.f64 	%fd773, %fd771, %fd769, %p69;
	selp.f64 	%fd774, %fd772, %fd770, %p69;
	setp.le.f32 	%p70, %f3, 0fBFE00000;
	fma.rn.f64 	%fd775, %fd774, %fd773, %fd773;
	add.f64 	%fd776, %fd774, 0d3FF0000000000000;
	selp.f64 	%fd777, %fd775, %fd773, %p70;
	selp.f64 	%fd778, %fd776, %fd774, %p70;
	fma.rn.f64 	%fd779, %fd778, 0d3E381B4960FCF5C9, 0dBE8AF7049AE8A594;
	fma.rn.f64 	%fd780, %fd779, %fd778, 0d3EB301D46D4B22F5;
	fma.rn.f64 	%fd781, %fd780, %fd778, 0dBEB50272AEED0FC4;
	fma.rn.f64 	%fd782, %fd781, %fd778, 0dBEF51CE1A40516F8;
	fma.rn.f64 	%fd783, %fd782, %fd778, 0d3F20C8AA7419084C;
	fma.rn.f64 	%fd784, %fd783, %fd778, 0dBF2C3650196BAD8A;
	fma.rn.f64 	%fd785, %fd784, %fd778, 0dBF531711365A3E26;
	fma.rn.f64 	%fd786, %fd785, %fd778, 0d3F7D919C52A7DF35;
	fma.rn.f64 	%fd787, %fd786, %fd778, 0dBF83B4AF28386F4D;
	fma.rn.f64 	%fd788, %fd787, %fd778, 0dBFA59AF103C37B4D;
	fma.rn.f64 	%fd789, %fd788, %fd778, 0d3FC5512320B439EF;
	fma.rn.f64 	%fd790, %fd789, %fd778, 0dBFA5815E8FA26F4F;
	fma.rn.f64 	%fd791, %fd790, %fd778, 0dBFE4FCF4026AFA2B;
	fma.rn.f64 	%fd792, %fd791, %fd778, 0d3FE2788CFC6FB619;
	fma.rn.f64 	%fd793, %fd792, %fd778, 0d3FF0000000000000;
	mul.f64 	%fd794, %fd777, %fd793;
	rcp.rn.f64 	%fd2532, %fd794;
	bra.uni 	$L__BB2_44;
$L__BB2_37:
	setp.leu.f32 	%p60, %f3, 0fC0672000;
	@%p60 bra 	$L__BB2_42;
	{
	.reg .b32 %temp; 
	mov.b64 	{%r249, %temp}, %fd260;
	}
	add.s32 	%r250, %r20, 1048576;
	mov.b64 	%fd690, {%r249, %r250};
	cvt.rni.f64.f64 	%fd691, %fd690;
	cvt.rzi.s64.f64 	%rd21, %fd691;
	cvt.u32.u64 	%r251, %rd21;
	fma.rn.f64 	%fd692, %fd691, 0dBFE0000000000000, %fd260;
	mul.f64 	%fd693, %fd692, 0d3CA1A62633145C07;
	fma.rn.f64 	%fd694, %fd692, 0d400921FB54442D18, %fd693;
	shl.b64 	%rd22, %rd21, 6;
	and.b64  	%rd23, %rd22, 64;
	mov.u64 	%rd24, __cudart_sin_cos_coeffs;
	add.s64 	%rd25, %rd24, %rd23;
	mul.rn.f64 	%fd695, %fd694, %fd694;
	and.b64  	%rd26, %rd21, 1;
	setp.eq.b64 	%p62, %rd26, 1;
	selp.f64 	%fd696, 0dBDA8FF8320FD8164, 0d3DE5DB65F9785EBA, %p62;
	ld.global.nc.v2.f64 	{%fd697, %fd698}, [%rd25];
	fma.rn.f64 	%fd699, %fd696, %fd695, %fd697;
	fma.rn.f64 	%fd700, %fd699, %fd695, %fd698;
	ld.global.nc.v2.f64 	{%fd701, %fd702}, [%rd25+16];
	fma.rn.f64 	%fd703, %fd700, %fd695, %fd701;
	fma.rn.f64 	%fd704, %fd703, %fd695, %fd702;
	ld.global.nc.v2.f64 	{%fd705, %fd706}, [%rd25+32];
	fma.rn.f64 	%fd707, %fd704, %fd695, %fd705;
	fma.rn.f64 	%fd708, %fd707, %fd695, %fd706;
	fma.rn.f64 	%fd709, %fd708, %fd694, %fd694;
	fma.rn.f64 	%fd710, %fd708, %fd695, 0d3FF0000000000000;
	selp.f64 	%fd711, %fd710, %fd709, %p62;
	and.b32  	%r252, %r251, 2;
	setp.eq.s32 	%p63, %r252, 0;
	mov.f64 	%fd712, 0d0000000000000000;
	sub.f64 	%fd713, %fd712, %fd711;
	selp.f64 	%fd714, %fd711, %fd713, %p63;
	abs.f64 	%fd34, %fd260;
	rcp.approx.ftz.f64 	%fd715, %fd34;
	neg.f64 	%fd716, %fd34;
	fma.rn.f64 	%fd717, %fd716, %fd715, 0d3FF0000000000000;
	fma.rn.f64 	%fd718, %fd717, %fd717, %fd717;
	fma.rn.f64 	%fd719, %fd718, %fd715, %fd715;
	fma.rn.f64 	%fd720, %fd719, 0dBF64BEE47C38A637, 0d3F73C25DA81303D5;
	fma.rn.f64 	%fd721, %fd720, %fd719, 0dBF6B7C37A96CFC72;
	fma.rn.f64 	%fd722, %fd721, %fd719, 0d3F35A85ABDE1E324;
	fma.rn.f64 	%fd723, %fd722, %fd719, 0d3F4A8B28F07B3F05;
	fma.rn.f64 	%fd724, %fd723, %fd719, 0dBF0A15D1D45A282F;
	fma.rn.f64 	%fd725, %fd724, %fd719, 0dBF4367D3468CB5BE;
	fma.rn.f64 	%fd726, %fd725, %fd719, 0d3F12471B0E9F1005;
	fma.rn.f64 	%fd727, %fd726, %fd719, 0d3F49B1004744D5C4;
	fma.rn.f64 	%fd728, %fd727, %fd719, 0dBF2E13CE69AB4B7F;
	fma.rn.f64 	%fd729, %fd728, %fd719, 0dBF65F7268ECF8A01;
	fma.rn.f64 	%fd730, %fd729, %fd719, 0d3F6C71C71C71ACE0;
	fma.rn.f64 	%fd731, %fd730, %fd719, 0d3FB5555555555556;
	mul.f64 	%fd732, %fd719, %fd731;
	fma.rn.f64 	%fd35, %fd732, %fd714, %fd714;
	fma.rn.f64 	%fd733, %fd34, 0d3FF71547652B82FE, 0d4338000000000000;
	{
	.reg .b32 %temp; 
	mov.b64 	{%r35, %temp}, %fd733;
	}
	mov.f64 	%fd734, 0dC338000000000000;
	add.rn.f64 	%fd735, %fd733, %fd734;
	fma.rn.f64 	%fd736, %fd735, 0dBFE62E42FEFA39EF, %fd34;
	fma.rn.f64 	%fd737, %fd735, 0dBC7ABC9E3B39803F, %fd736;
	fma.rn.f64 	%fd738, %fd737, 0d3E5ADE1569CE2BDF, 0d3E928AF3FCA213EA;
	fma.rn.f64 	%fd739, %fd738, %fd737, 0d3EC71DEE62401315;
	fma.rn.f64 	%fd740, %fd739, %fd737, 0d3EFA01997C89EB71;
	fma.rn.f64 	%fd741, %fd740, %fd737, 0d3F2A01A014761F65;
	fma.rn.f64 	%fd742, %fd741, %fd737, 0d3F56C16C1852B7AF;
	fma.rn.f64 	%fd743, %fd742, %fd737, 0d3F81111111122322;
	fma.rn.f64 	%fd744, %fd743, %fd737, 0d3FA55555555502A1;
	fma.rn.f64 	%fd745, %fd744, %fd737, 0d3FC5555555555511;
	fma.rn.f64 	%fd746, %fd745, %fd737, 0d3FE000000000000B;
	fma.rn.f64 	%fd747, %fd746, %fd737, 0d3FF0000000000000;
	fma.rn.f64 	%fd2531, %fd747, %fd737, 0d3FF0000000000000;
	abs.s32 	%r253, %r35;
	setp.gt.s32 	%p64, %r253, 1022;
	@%p64 bra 	$L__BB2_40;
	shl.b32 	%r259, %r35, 20;
	add.s32 	%r664, %r259, 1072693248;
	bra.uni 	$L__BB2_41;
$L__BB2_40:
	add.s32 	%r254, %r35, 2046;
	shl.b32 	%r255, %r254, 19;
	and.b32  	%r256, %r255, -1048576;
	shl.b32 	%r257, %r254, 20;
	sub.s32 	%r664, %r257, %r256;
	mov.b32 	%r258, 0;
	mov.b64 	%fd748, {%r258, %r256};
	mul.f64 	%fd2531, %fd748, %fd2531;
$L__BB2_41:
	mov.b32 	%r260, 0;
	mov.b64 	%fd749, {%r260, %r664};
	mul.f64 	%fd750, %fd2531, %fd749;
	mul.f64 	%fd751, %fd750, 0dBC9A6A0D6F814637;
	fma.rn.f64 	%fd752, %fd750, 0d3FF40D931FF62706, %fd751;
	mul.f64 	%fd753, %fd34, %fd35;
	div.rn.f64 	%fd754, %fd752, %fd753;
	add.f64 	%fd755, %fd34, 0dBFE0000000000000;
	setp.gtu.f32 	%p65, %f3, 0fC061E400;
	{
	.reg .b32 %temp; 
	mov.b64 	{%r261, %temp}, %fd755;
	}
	{
	.reg .b32 %temp; 
	mov.b64 	{%temp, %r262}, %fd755;
	}
	add.s32 	%r263, %r262, -1048576;
	mov.b64 	%fd756, {%r261, %r263};
	selp.f64 	%fd757, %fd755, %fd756, %p65;
	neg.f64 	%fd758, %fd757;
	{ // callseq 1, 0
	.param .b64 param0;
	st.param.f64 	[param0], %fd34;
	.param .b64 param1;
	st.param.f64 	[param1], %fd758;
	.param .b64 retval0;
	call.uni (retval0), 
	__internal_accurate_pow, 
	(
	param0, 
	param1
	);
	ld.param.f64 	%fd759, [retval0];
	} // callseq 1
	setp.le.f32 	%p66, %f3, 0fC061E400;
	mul.f64 	%fd761, %fd759, %fd754;
	selp.f64 	%fd762, %fd761, %fd754, %p66;
	mul.f64 	%fd2532, %fd759, %fd762;
	bra.uni 	$L__BB2_44;
$L__BB2_42:
	cvt.rmi.f64.f64 	%fd685, %fd260;
	mul.f64 	%fd686, %fd685, 0d3FE0000000000000;
	cvt.rmi.f64.f64 	%fd687, %fd686;
	add.f64 	%fd688, %fd687, %fd687;
	sub.f64 	%fd689, %fd685, %fd688;
	setp.eq.f64 	%p61, %fd689, 0d3FF0000000000000;
	selp.f64 	%fd2532, 0d8000000000000000, 0d0000000000000000, %p61;
	bra.uni 	$L__BB2_44;
$L__BB2_43:
	add.f64 	%fd2532, %fd260, %fd260;
$L__BB2_44:
	mul.f64 	%fd43, %fd2528, %fd2532;
	{
	.reg .b32 %temp; 
	mov.b64 	{%temp, %r39}, %fd261;
	}
	mov.b32 	%f5, %r39;
	setp.ltu.f64 	%p71, %fd261, 0d0000000000000000;
	@%p71 bra 	$L__BB2_55;
	setp.geu.f32 	%p72, %f5, 0f40100000;
	@%p72 bra 	$L__BB2_47;
	setp.ge.f32 	%p79, %f5, 0f400C0000;
	add.f64 	%fd916, %fd261, 0dBFF0000000000000;
	selp.f64 	%fd917, %fd916, 0d3FF0000000000000, %p79;
	selp.f64 	%fd918, %fd916, %fd261, %p79;
	setp.ge.f32 	%p80, %f5, 0f40040000;
	neg.f64 	%fd919, %fd917;
	fma.rn.f64 	%fd920, %fd918, %fd917, %fd919;
	add.f64 	%fd921, %fd918, 0dBFF0000000000000;
	selp.f64 	%fd922, %fd920, %fd917, %p80;
	selp.f64 	%fd923, %fd921, %fd918, %p80;
	setp.ge.f32 	%p81, %f5, 0f3FF80000;
	neg.f64 	%fd924, %fd922;
	fma.rn.f64 	%fd925, %fd923, %fd922, %fd924;
	add.f64 	%fd926, %fd923, 0dBFF0000000000000;
	selp.f64 	%fd927, %fd925, %fd922, %p81;
	selp.f64 	%fd928, %fd926, %fd923, %p81;
	setp.ge.f32 	%p82, %f5, 0f3FE00000;
	add.f64 	%fd929, %fd928, 0dBFF0000000000000;
	selp.f64 	%fd930, %fd929, %fd928, %p82;
	fma.rn.f64 	%fd931, %fd930, 0d3E381B4960FCF5C9, 0dBE8AF7049AE8A594;
	fma.rn.f64 	%fd932, %fd931, %fd930, 0d3EB301D46D4B22F5;
	fma.rn.f64 	%fd933, %fd932, %fd930, 0dBEB50272AEED0FC4;
	fma.rn.f64 	%fd934, %fd933, %fd930, 0dBEF51CE1A40516F8;
	fma.rn.f64 	%fd935, %fd934, %fd930, 0d3F20C8AA7419084C;
	fma.rn.f64 	%fd936, %fd935, %fd930, 0dBF2C3650196BAD8A;
	fma.rn.f64 	%fd937, %fd936, %fd930, 0dBF531711365A3E26;
	fma.rn.f64 	%fd938, %fd937, %fd930, 0d3F7D919C52A7DF35;
	fma.rn.f64 	%fd939, %fd938, %fd930, 0dBF83B4AF28386F4D;
	fma.rn.f64 	%fd940, %fd939, %fd930, 0dBFA59AF103C37B4D;
	fma.rn.f64 	%fd941, %fd940, %fd930, 0d3FC5512320B439EF;
	fma.rn.f64 	%fd942, %fd941, %fd930, 0dBFA5815E8FA26F4F;
	fma.rn.f64 	%fd943, %fd942, %fd930, 0dBFE4FCF4026AFA2B;
	fma.rn.f64 	%fd944, %fd943, %fd930, 0d3FE2788CFC6FB619;
	fma.rn.f64 	%fd945, %fd944, %fd930, 0d3FF0000000000000;
	mul.f64 	%fd946, %fd261, %fd945;
	selp.f64 	%fd947, %fd945, %fd946, %p82;
	div.rn.f64 	%fd2536, %fd927, %fd947;
	bra.uni 	$L__BB2_66;
$L__BB2_47:
	{
	.reg .b32 %temp; 
	mov.b64 	{%r665, %temp}, %fd261;
	}
	shr.u32 	%r667, %r39, 20;
	setp.gt.u32 	%p73, %r39, 1048575;
	@%p73 bra 	$L__BB2_49;
	mul.f64 	%fd795, %fd261, 0d4350000000000000;
	{
	.reg .b32 %temp; 
	mov.b64 	{%temp, %r39}, %fd795;
	}
	{
	.reg .b32 %temp; 
	mov.b64 	{%r665, %temp}, %fd795;
	}
	shr.u32 	%r264, %r39, 20;
	add.s32 	%r667, %r264, -54;
$L__BB2_49:
	add.s32 	%r668, %r667, -1023;
	and.b32  	%r265, %r39, -2146435073;
	or.b32  	%r266, %r265, 1072693248;
	mov.b64 	%fd2533, {%r665, %r266};
	setp.lt.u32 	%p74, %r266, 1073127583;
	@%p74 bra 	$L__BB2_51;
	{
	.reg .b32 %temp; 
	mov.b64 	{%r267, %temp}, %fd2533;
	}
	{
	.reg .b32 %temp; 
	mov.b64 	{%temp, %r268}, %fd2533;
	}
	add.s32 	%r269, %r268, -1048576;
	mov.b64 	%fd2533, {%r267, %r269};
	add.s32 	%r668, %r667, -1022;
$L__BB2_51:
	add.f64 	%fd796, %fd2533, 0dBFF0000000000000;
	add.f64 	%fd797, %fd2533, 0d3FF0000000000000;
	rcp.approx.ftz.f64 	%fd798, %fd797;
	neg.f64 	%fd799, %fd797;
	fma.rn.f64 	%fd800, %fd799, %fd798, 0d3FF0000000000000;
	fma.rn.f64 	%fd801, %fd800, %fd800, %fd800;
	fma.rn.f64 	%fd802, %fd801, %fd798, %fd798;
	mul.f64 	%fd803, %fd796, %fd802;
	fma.rn.f64 	%fd804, %fd796, %fd802, %fd803;
	mul.f64 	%fd805, %fd804, %fd804;
	fma.rn.f64 	%fd806, %fd805, 0d3EB0F5FF7D2CAFE2, 0d3ED0F5D241AD3B5A;
	fma.rn.f64 	%fd807, %fd806, %fd805, 0d3EF3B20A75488A3F;
	fma.rn.f64 	%fd808, %fd807, %fd805, 0d3F1745CDE4FAECD5;
	fma.rn.f64 	%fd809, %fd808, %fd805, 0d3F3C71C7258A578B;
	fma.rn.f64 	%fd810, %fd809, %fd805, 0d3F6249249242B910;
	fma.rn.f64 	%fd811, %fd810, %fd805, 0d3F89999999999DFB;
	sub.f64 	%fd812, %fd796, %fd804;
	add.f64 	%fd813, %fd812, %fd812;
	neg.f64 	%fd814, %fd804;
	fma.rn.f64 	%fd815, %fd814, %fd796, %fd813;
	mul.f64 	%fd816, %fd802, %fd815;
	fma.rn.f64 	%fd817, %fd805, %fd811, 0d3FB5555555555555;
	mov.f64 	%fd818, 0d3FB5555555555555;
	sub.f64 	%fd819, %fd818, %fd817;
	fma.rn.f64 	%fd820, %fd805, %fd811, %fd819;
	add.f64 	%fd821, %fd820, 0dBC46A4CB00B9E7B0;
	add.f64 	%fd822, %fd817, %fd821;
	sub.f64 	%fd823, %fd817, %fd822;
	add.f64 	%fd824, %fd821, %fd823;
	mul.rn.f64 	%fd825, %fd804, %fd804;
	neg.f64 	%fd826, %fd825;
	fma.rn.f64 	%fd827, %fd804, %fd804, %fd826;
	{
	.reg .b32 %temp; 
	mov.b64 	{%r270, %temp}, %fd816;
	}
	{
	.reg .b32 %temp; 
	mov.b64 	{%temp, %r271}, %fd816;
	}
	add.s32 	%r272, %r271, 1048576;
	mov.b64 	%fd828, {%r270, %r272};
	fma.rn.f64 	%fd829, %fd804, %fd828, %fd827;
	mul.rn.f64 	%fd830, %fd825, %fd804;
	neg.f64 	%fd831, %fd830;
	fma.rn.f64 	%fd832, %fd825, %fd804, %fd831;
	fma.rn.f64 	%fd833, %fd825, %fd816, %fd832;
	fma.rn.f64 	%fd834, %fd829, %fd804, %fd833;
	mul.rn.f64 	%fd835, %fd822, %fd830;
	neg.f64 	%fd836, %fd835;
	fma.rn.f64 	%fd837, %fd822, %fd830, %fd836;
	fma.rn.f64 	%fd838, %fd822, %fd834, %fd837;
	fma.rn.f64 	%fd839, %fd824, %fd830, %fd838;
	add.f64 	%fd840, %fd835, %fd839;
	sub.f64 	%fd841, %fd835, %fd840;
	add.f64 	%fd842, %fd839, %fd841;
	add.f64 	%fd843, %fd804, %fd840;
	sub.f64 	%fd844, %fd804, %fd843;
	add.f64 	%fd845, %fd840, %fd844;
	add.f64 	%fd846, %fd842, %fd845;
	add.f64 	%fd847, %fd816, %fd846;
	add.f64 	%fd848, %fd843, %fd847;
	sub.f64 	%fd849, %fd843, %fd848;
	add.f64 	%fd850, %fd847, %fd849;
	xor.b32  	%r273, %r668, -2147483648;
	mov.b32 	%r274, 1127219200;
	mov.b64 	%fd851, {%r273, %r274};
	mov.b32 	%r275, -2147483648;
	mov.b64 	%fd852, {%r275, %r274};
	sub.f64 	%fd853, %fd851, %fd852;
	fma.rn.f64 	%fd854, %fd853, 0d3FE62E42FEFA39EF, %fd848;
	fma.rn.f64 	%fd855, %fd853, 0dBFE62E42FEFA39EF, %fd854;
	sub.f64 	%fd856, %fd855, %fd848;
	sub.f64 	%fd857, %fd850, %fd856;
	fma.rn.f64 	%fd858, %fd853, 0d3C7ABC9E3B39803F, %fd857;
	add.f64 	%fd859, %fd854, %fd858;
	sub.f64 	%fd860, %fd854, %fd859;
	add.f64 	%fd861, %fd858, %fd860;
	add.f64 	%fd862, %fd261, 0dBFE0000000000000;
	mul.rn.f64 	%fd863, %fd859, %fd862;
	neg.f64 	%fd864, %fd863;
	fma.rn.f64 	%fd865, %fd859, %fd862, %fd864;
	fma.rn.f64 	%fd866, %fd861, %fd862, %fd865;
	add.f64 	%fd867, %fd863, %fd866;
	sub.f64 	%fd868, %fd863, %fd867;
	add.f64 	%fd869, %fd866, %fd868;
	sub.f64 	%fd870, %fd867, %fd261;
	sub.f64 	%fd871, %fd867, %fd870;
	sub.f64 	%fd872, %fd871, %fd261;
	add.f64 	%fd873, %fd869, %fd872;
	add.f64 	%fd48, %fd870, %fd873;
	sub.f64 	%fd874, %fd870, %fd48;
	add.f64 	%fd49, %fd873, %fd874;
	fma.rn.f64 	%fd875, %fd48, 0d3FF71547652B82FE, 0d4338000000000000;
	{
	.reg .b32 %temp; 
	mov.b64 	{%r51, %temp}, %fd875;
	}
	mov.f64 	%fd876, 0dC338000000000000;
	add.rn.f64 	%fd877, %fd875, %fd876;
	fma.rn.f64 	%fd878, %fd877, 0dBFE62E42FEFA39EF, %fd48;
	fma.rn.f64 	%fd879, %fd877, 0dBC7ABC9E3B39803F, %fd878;
	fma.rn.f64 	%fd880, %fd879, 0d3E5ADE1569CE2BDF, 0d3E928AF3FCA213EA;
	fma.rn.f64 	%fd881, %fd880, %fd879, 0d3EC71DEE62401315;
	fma.rn.f64 	%fd882, %fd881, %fd879, 0d3EFA01997C89EB71;
	fma.rn.f64 	%fd883, %fd882, %fd879, 0d3F2A01A014761F65;
	fma.rn.f64 	%fd884, %fd883, %fd879, 0d3F56C16C1852B7AF;
	fma.rn.f64 	%fd885, %fd884, %fd879, 0d3F81111111122322;
	fma.rn.f64 	%fd886, %fd885, %fd879, 0d3FA55555555502A1;
	fma.rn.f64 	%fd887, %fd886, %fd879, 0d3FC5555555555511;
	fma.rn.f64 	%fd888, %fd887, %fd879, 0d3FE000000000000B;
	fma.rn.f64 	%fd889, %fd888, %fd879, 0d3FF0000000000000;
	fma.rn.f64 	%fd890, %fd889, %fd879, 0d3FF0000000000000;
	{
	.reg .b32 %temp; 
	mov.b64 	{%r52, %temp}, %fd890;
	}
	{
	.reg .b32 %temp; 
	mov.b64 	{%temp, %r53}, %fd890;
	}
	shl.b32 	%r276, %r51, 20;
	add.s32 	%r277, %r276, %r53;
	mov.b64 	%fd2534, {%r52, %r277};
	{
	.reg .b32 %temp; 
	mov.b64 	{%temp, %r278}, %fd48;
	}
	mov.b32 	%f19, %r278;
	abs.f32 	%f6, %f19;
	setp.lt.f32 	%p75, %f6, 0f4086232B;
	@%p75 bra 	$L__BB2_54;
	setp.lt.f64 	%p76, %fd48, 0d0000000000000000;
	add.f64 	%fd891, %fd48, 0d7FF0000000000000;
	selp.f64 	%fd2534, 0d0000000000000000, %fd891, %p76;
	setp.geu.f32 	%p77, %f6, 0f40874800;
	@%p77 bra 	$L__BB2_54;
	shr.u32 	%r279, %r51, 31;
	add.s32 	%r280, %r51, %r279;
	shr.s32 	%r281, %r280, 1;
	shl.b32 	%r282, %r281, 20;
	add.s32 	%r283, %r53, %r282;
	mov.b64 	%fd892, {%r52, %r283};
	sub.s32 	%r284, %r51, %r281;
	shl.b32 	%r285, %r284, 20;
	add.s32 	%r286, %r285, 1072693248;
	mov.b32 	%r287, 0;
	mov.b64 	%fd893, {%r287, %r286};
	mul.f64 	%fd2534, %fd893, %fd892;
$L__BB2_54:
	fma.rn.f64 	%fd894, %fd49, %fd2534, %fd2534;
	mul.f64 	%fd895, %fd894, 0dBCAA6A0D6F814637;
	fma.rn.f64 	%fd896, %fd894, 0d40040D931FF62706, %fd895;
	rcp.approx.ftz.f64 	%fd897, %fd261;
	neg.f64 	%fd898, %fd261;
	fma.rn.f64 	%fd899, %fd898, %fd897, 0d3FF0000000000000;
	fma.rn.f64 	%fd900, %fd899, %fd899, %fd899;
	fma.rn.f64 	%fd901, %fd900, %fd897, %fd897;
	fma.rn.f64 	%fd902, %fd901, 0dBF64BEE47C38A637, 0d3F73C25DA81303D5;
	fma.rn.f64 	%fd903, %fd902, %fd901, 0dBF6B7C37A96CFC72;
	fma.rn.f64 	%fd904, %fd903, %fd901, 0d3F35A85ABDE1E324;
	fma.rn.f64 	%fd905, %fd904, %fd901, 0d3F4A8B28F07B3F05;
	fma.rn.f64 	%fd906, %fd905, %fd901, 0dBF0A15D1D45A282F;
	fma.rn.f64 	%fd907, %fd906, %fd901, 0dBF4367D3468CB5BE;
	fma.rn.f64 	%fd908, %fd907, %fd901, 0d3F12471B0E9F1005;
	fma.rn.f64 	%fd909, %fd908, %fd901, 0d3F49B1004744D5C4;
	fma.rn.f64 	%fd910, %fd909, %fd901, 0dBF2E13CE69AB4B7F;
	fma.rn.f64 	%fd911, %fd910, %fd901, 0dBF65F7268ECF8A01;
	fma.rn.f64 	%fd912, %fd911, %fd901, 0d3F6C71C71C71ACE0;
	fma.rn.f64 	%fd913, %fd912, %fd901, 0d3FB5555555555556;
	mul.f64 	%fd914, %fd901, %fd913;
	fma.rn.f64 	%fd915, %fd914, %fd896, %fd896;
	setp.ge.f64 	%p78, %fd261, 0d406573FAE561F648;
	selp.f64 	%fd2536, 0d7FF0000000000000, %fd915, %p78;
	bra.uni 	$L__BB2_66;
$L__BB2_55:
	setp.geu.f64 	%p83, %fd261, 0d0000000000000000;
	@%p83 bra 	$L__BB2_65;
	cvt.rzi.f64.f64 	%fd949, %fd261;
	setp.eq.f64 	%p84, %fd261, %fd949;
	mov.f64 	%fd2536, 0dFFF8000000000000;
	@%p84 bra 	$L__BB2_66;
	setp.leu.f32 	%p85, %f5, 0fC0100000;
	@%p85 bra 	$L__BB2_59;
	setp.le.f32 	%p93, %f5, 0fC00C0000;
	fma.rn.f64 	%fd1028, %fd261, %fd261, %fd261;
	add.f64 	%fd1029, %fd261, 0d3FF0000000000000;
	selp.f64 	%fd1030, %fd1028, %fd261, %p93;
	selp.f64 	%fd1031, %fd1029, %fd261, %p93;
	setp.le.f32 	%p94, %f5, 0fC0040000;
	fma.rn.f64 	%fd1032, %fd1031, %fd1030, %fd1030;
	add.f64 	%fd1033, %fd1031, 0d3FF0000000000000;
	selp.f64 	%fd1034, %fd1032, %fd1030, %p94;
	selp.f64 	%fd1035, %fd1033, %fd1031, %p94;
	setp.le.f32 	%p95, %f5, 0fBFF80000;
	fma.rn.f64 	%fd1036, %fd1035, %fd1034, %fd1034;
	add.f64 	%fd1037, %fd1035, 0d3FF0000000000000;
	selp.f64 	%fd1038, %fd1036, %fd1034, %p95;
	selp.f64 	%fd1039, %fd1037, %fd1035, %p95;
	setp.le.f32 	%p96, %f5, 0fBFE00000;
	fma.rn.f64 	%fd1040, %fd1039, %fd1038, %fd1038;
	add.f64 	%fd1041, %fd1039, 0d3FF0000000000000;
	selp.f64 	%fd1042, %fd1040, %fd1038, %p96;
	selp.f64 	%fd1043, %fd1041, %fd1039, %p96;
	fma.rn.f64 	%fd1044, %fd1043, 0d3E381B4960FCF5C9, 0dBE8AF7049AE8A594;
	fma.rn.f64 	%fd1045, %fd1044, %fd1043, 0d3EB301D46D4B22F5;
	fma.rn.f64 	%fd1046, %fd1045, %fd1043, 0dBEB50272AEED0FC4;
	fma.rn.f64 	%fd1047, %fd1046, %fd1043, 0dBEF51CE1A40516F8;
	fma.rn.f64 	%fd1048, %fd1047, %fd1043, 0d3F20C8AA7419084C;
	fma.rn.f64 	%fd1049, %fd1048, %fd1043, 0dBF2C3650196BAD8A;
	fma.rn.f64 	%fd1050, %fd1049, %fd1043, 0dBF531711365A3E26;
	fma.rn.f64 	%fd1051, %fd1050, %fd1043, 0d3F7D919C52A7DF35;
	fma.rn.f64 	%fd1052, %fd1051, %fd1043, 0dBF83B4AF28386F4D;
	fma.rn.f64 	%fd1053, %fd1052, %fd1043, 0dBFA59AF103C37B4D;
	fma.rn.f64 	%fd1054, %fd1053, %fd1043, 0d3FC5512320B439EF;
	fma.rn.f64 	%fd1055, %fd1054, %fd1043, 0dBFA5815E8FA26F4F;
	fma.rn.f64 	%fd1056, %fd1055, %fd1043, 0dBFE4FCF4026AFA2B;
	fma.rn.f64 	%fd1057, %fd1056, %fd1043, 0d3FE2788CFC6FB619;
	fma.rn.f64 	%fd1058, %fd1057, %fd1043, 0d3FF0000000000000;
	mul.f64 	%fd1059, %fd1042, %fd1058;
	rcp.rn.f64 	%fd2536, %fd1059;
	bra.uni 	$L__BB2_66;
$L__BB2_59:
	setp.leu.f32 	%p86, %f5, 0fC0672000;
	@%p86 bra 	$L__BB2_64;
	{
	.reg .b32 %temp; 
	mov.b64 	{%r288, %temp}, %fd261;
	}
	add.s32 	%r289, %r39, 1048576;
	mov.b64 	%fd955, {%r288, %r289};
	cvt.rni.f64.f64 	%fd956, %fd955;
	cvt.rzi.s64.f64 	%rd27, %fd956;
	cvt.u32.u64 	%r290, %rd27;
	fma.rn.f64 	%fd957, %fd956, 0dBFE0000000000000, %fd261;
	mul.f64 	%fd958, %fd957, 0d3CA1A62633145C07;
	fma.rn.f64 	%fd959, %fd957, 0d400921FB54442D18, %fd958;
	shl.b64 	%rd28, %rd27, 6;
	and.b64  	%rd29, %rd28, 64;
	mov.u64 	%rd30, __cudart_sin_cos_coeffs;
	add.s64 	%rd31, %rd30, %rd29;
	mul.rn.f64 	%fd960, %fd959, %fd959;
	and.b64  	%rd32, %rd27, 1;
	setp.eq.b64 	%p88, %rd32, 1;
	selp.f64 	%fd961, 0dBDA8FF8320FD8164, 0d3DE5DB65F9785EBA, %p88;
	ld.global.nc.v2.f64 	{%fd962, %fd963}, [%rd31];
	fma.rn.f64 	%fd964, %fd961, %fd960, %fd962;
	fma.rn.f64 	%fd965, %fd964, %fd960, %fd963;
	ld.global.nc.v2.f64 	{%fd966, %fd967}, [%rd31+16];
	fma.rn.f64 	%fd968, %fd965, %fd960, %fd966;
	fma.rn.f64 	%fd969, %fd968, %fd960, %fd967;
	ld.global.nc.v2.f64 	{%fd970, %fd971}, [%rd31+32];
	fma.rn.f64 	%fd972, %fd969, %fd960, %fd970;
	fma.rn.f64 	%fd973, %fd972, %fd960, %fd971;
	fma.rn.f64 	%fd974, %fd973, %fd959, %fd959;
	fma.rn.f64 	%fd975, %fd973, %fd960, 0d3FF0000000000000;
	selp.f64 	%fd976, %fd975, %fd974, %p88;
	and.b32  	%r291, %r290, 2;
	setp.eq.s32 	%p89, %r291, 0;
	mov.f64 	%fd977, 0d0000000000000000;
	sub.f64 	%fd978, %fd977, %fd976;
	selp.f64 	%fd979, %fd976, %fd978, %p89;
	abs.f64 	%fd56, %fd261;
	rcp.approx.ftz.f64 	%fd980, %fd56;
	neg.f64 	%fd981, %fd56;
	fma.rn.f64 	%fd982, %fd981, %fd980, 0d3FF0000000000000;
	fma.rn.f64 	%fd983, %fd982, %fd982, %fd982;
	fma.rn.f64 	%fd984, %fd983, %fd980, %fd980;
	fma.rn.f64 	%fd985, %fd984, 0dBF64BEE47C38A637, 0d3F73C25DA81303D5;
	fma.rn.f64 	%fd986, %fd985, %fd984, 0dBF6B7C37A96CFC72;
	fma.rn.f64 	%fd987, %fd986, %fd984, 0d3F35A85ABDE1E324;
	fma.rn.f64 	%fd988, %fd987, %fd984, 0d3F4A8B28F07B3F05;
	fma.rn.f64 	%fd989, %fd988, %fd984, 0dBF0A15D1D45A282F;
	fma.rn.f64 	%fd990, %fd989, %fd984, 0dBF4367D3468CB5BE;
	fma.rn.f64 	%fd991, %fd990, %fd984, 0d3F12471B0E9F1005;
	fma.rn.f64 	%fd992, %fd991, %fd984, 0d3F49B1004744D5C4;
	fma.rn.f64 	%fd993, %fd992, %fd984, 0dBF2E13CE69AB4B7F;
	fma.rn.f64 	%fd994, %fd993, %fd984, 0dBF65F7268ECF8A01;
	fma.rn.f64 	%fd995, %fd994, %fd984, 0d3F6C71C71C71ACE0;
	fma.rn.f64 	%fd996, %fd995, %fd984, 0d3FB5555555555556;
	mul.f64 	%fd997, %fd984, %fd996;
	fma.rn.f64 	%fd57, %fd997, %fd979, %fd979;
	fma.rn.f64 	%fd998, %fd56, 0d3FF71547652B82FE, 0d4338000000000000;
	{
	.reg .b32 %temp; 
	mov.b64 	{%r54, %temp}, %fd998;
	}
	mov.f64 	%fd999, 0dC338000000000000;
	add.rn.f64 	%fd1000, %fd998, %fd999;
	fma.rn.f64 	%fd1001, %fd1000, 0dBFE62E42FEFA39EF, %fd56;
	fma.rn.f64 	%fd1002, %fd1000, 0dBC7ABC9E3B39803F, %fd1001;
	fma.rn.f64 	%fd1003, %fd1002, 0d3E5ADE1569CE2BDF, 0d3E928AF3FCA213EA;
	fma.rn.f64 	%fd1004, %fd1003, %fd1002, 0d3EC71DEE62401315;
	fma.rn.f64 	%fd1005, %fd1004, %fd1002, 0d3EFA01997C89EB71;
	fma.rn.f64 	%fd1006, %fd1005, %fd1002, 0d3F2A01A014761F65;
	fma.rn.f64 	%fd1007, %fd1006, %fd1002, 0d3F56C16C1852B7AF;
	fma.rn.f64 	%fd1008, %fd1007, %fd1002, 0d3F81111111122322;
	fma.rn.f64 	%fd1009, %fd1008, %fd1002, 0d3FA55555555502A1;
	fma.rn.f64 	%fd1010, %fd1009, %fd1002, 0d3FC5555555555511;
	fma.rn.f64 	%fd1011, %fd1010, %fd1002, 0d3FE000000000000B;
	fma.rn.f64 	%fd1012, %fd1011, %fd1002, 0d3FF0000000000000;
	fma.rn.f64 	%fd2535, %fd1012, %fd1002, 0d3FF0000000000000;
	abs.s32 	%r292, %r54;
	setp.gt.s32 	%p90, %r292, 1022;
	@%p90 bra 	$L__BB2_62;
	shl.b32 	%r298, %r54, 20;
	add.s32 	%r669, %r298, 1072693248;
	bra.uni 	$L__BB2_63;
$L__BB2_62:
	add.s32 	%r293, %r54, 2046;
	shl.b32 	%r294, %r293, 19;
	and.b32  	%r295, %r294, -1048576;
	shl.b32 	%r296, %r293, 20;
	sub.s32 	%r669, %r296, %r295;
	mov.b32 	%r297, 0;
	mov.b64 	%fd1013, {%r297, %r295};
	mul.f64 	%fd2535, %fd1013, %fd2535;
$L__BB2_63:
	mov.b32 	%r299, 0;
	mov.b64 	%fd1014, {%r299, %r669};
	mul.f64 	%fd1015, %fd2535, %fd1014;
	mul.f64 	%fd1016, %fd1015, 0dBC9A6A0D6F814637;
	fma.rn.f64 	%fd1017, %fd1015, 0d3FF40D931FF62706, %fd1016;
	mul.f64 	%fd1018, %fd56, %fd57;
	div.rn.f64 	%fd1019, %fd1017, %fd1018;
	add.f64 	%fd1020, %fd56, 0dBFE0000000000000;
	setp.gtu.f32 	%p91, %f5, 0fC061E400;
	{
	.reg .b32 %temp; 
	mov.b64 	{%r300, %temp}, %fd1020;
	}
	{
	.reg .b32 %temp; 
	mov.b64 	{%temp, %r301}, %fd1020;
	}
	add.s32 	%r302, %r301, -1048576;
	mov.b64 	%fd1021, {%r300, %r302};
	selp.f64 	%fd1022, %fd1020, %fd1021, %p91;
	neg.f64 	%fd1023, %fd1022;
	{ // callseq 2, 0
	.param .b64 param0;
	st.param.f64 	[param0], %fd56;
	.param .b64 param1;
	st.param.f64 	[param1], %fd1023;
	.param .b64 retval0;
	call.uni (retval0), 
	__internal_accurate_pow, 
	(
	param0, 
	param1
	);
	ld.param.f64 	%fd1024, [retval0];
	} // callseq 2
	setp.le.f32 	%p92, %f5, 0fC061E400;
	mul.f64 	%fd1026, %fd1024, %fd1019;
	selp.f64 	%fd1027, %fd1026, %fd1019, %p92;
	mul.f64 	%fd2536, %fd1024, %fd1027;
	bra.uni 	$L__BB2_66;
$L__BB2_64:
	cvt.rmi.f64.f64 	%fd950, %fd261;
	mul.f64 	%fd951, %fd950, 0d3FE0000000000000;
	cvt.rmi.f64.f64 	%fd952, %fd951;
	add.f64 	%fd953, %fd952, %fd952;
	sub.f64 	%fd954, %fd950, %fd953;
	setp.eq.f64 	%p87, %fd954, 0d3FF0000000000000;
	selp.f64 	%fd2536, 0d8000000000000000, 0d0000000000000000, %p87;
	bra.uni 	$L__BB2_66;
$L__BB2_65:
	add.f64 	%fd2536, %fd261, %fd261;
$L__BB2_66:
	mul.f64 	%fd65, %fd43, %fd2536;
	add.f64 	%fd1060, %fd259, %fd260;
	add.f64 	%fd66, %fd1060, %fd261;
	{
	.reg .b32 %temp; 
	mov.b64 	{%temp, %r58}, %fd66;
	}
	mov.b32 	%f7, %r58;
	setp.ltu.f64 	%p97, %fd66, 0d0000000000000000;
	@%p97 bra 	$L__BB2_77;
	setp.geu.f32 	%p98, %f7, 0f40100000;
	@%p98 bra 	$L__BB2_69;
	setp.ge.f32 	%p105, %f7, 0f400C0000;
	add.f64 	%fd1182, %fd66, 0dBFF0000000000000;
	selp.f64 	%fd1183, %fd1182, 0d3FF0000000000000, %p105;
	selp.f64 	%fd1184, %fd1182, %fd66, %p105;
	setp.ge.f32 	%p106, %f7, 0f40040000;
	neg.f64 	%fd1185, %fd1183;
	fma.rn.f64 	%fd1186, %fd1184, %fd1183, %fd1185;
	add.f64 	%fd1187, %fd1184, 0dBFF0000000000000;
	selp.f64 	%fd1188, %fd1186, %fd1183, %p106;
	selp.f64 	%fd1189, %fd1187, %fd1184, %p106;
	setp.ge.f32 	%p107, %f7, 0f3FF80000;
	neg.f64 	%fd1190, %fd1188;
	fma.rn.f64 	%fd1191, %fd1189, %fd1188, %fd1190;
	add.f64 	%fd1192, %fd1189, 0dBFF0000000000000;
	selp.f64 	%fd1193, %fd1191, %fd1188, %p107;
	selp.f64 	%fd1194, %fd1192, %fd1189, %p107;
	setp.ge.f32 	%p108, %f7, 0f3FE00000;
	add.f64 	%fd1195, %fd1194, 0dBFF0000000000000;
	selp.f64 	%fd1196, %fd1195, %fd1194, %p108;
	fma.rn.f64 	%fd1197, %fd1196, 0d3E381B4960FCF5C9, 0dBE8AF7049AE8A594;
	fma.rn.f64 	%fd1198, %fd1197, %fd1196, 0d3EB301D46D4B22F5;
	fma.rn.f64 	%fd1199, %fd1198, %fd1196, 0dBEB50272AEED0FC4;
	fma.rn.f64 	%fd1200, %fd1199, %fd1196, 0dBEF51CE1A40516F8;
	fma.rn.f64 	%fd1201, %fd1200, %fd1196, 0d3F20C8AA7419084C;
	fma.rn.f64 	%fd1202, %fd1201, %fd1196, 0dBF2C3650196BAD8A;
	fma.rn.f64 	%fd1203, %fd1202, %fd1196, 0dBF531711365A3E26;
	fma.rn.f64 	%fd1204, %fd1203, %fd1196, 0d3F7D919C52A7DF35;
	fma.rn.f64 	%fd1205, %fd1204, %fd1196, 0dBF83B4AF28386F4D;
	fma.rn.f64 	%fd1206, %fd1205, %fd1196, 0dBFA59AF103C37B4D;
	fma.rn.f64 	%fd1207, %fd1206, %fd1196, 0d3FC5512320B439EF;
	fma.rn.f64 	%fd1208, %fd1207, %fd1196, 0dBFA5815E8FA26F4F;
	fma.rn.f64 	%fd1209, %fd1208, %fd1196, 0dBFE4FCF4026AFA2B;
	fma.rn.f64 	%fd1210, %fd1209, %fd1196, 0d3FE2788CFC6FB619;
	fma.rn.f64 	%fd1211, %fd1210, %fd1196, 0d3FF0000000000000;
	mul.f64 	%fd1212, %fd66, %fd1211;
	selp.f64 	%fd1213, %fd1211, %fd1212, %p108;
	div.rn.f64 	%fd2540, %fd1193, %fd1213;
	bra.uni 	$L__BB2_88;
$L__BB2_69:
	{
	.reg .b32 %temp; 
	mov.b64 	{%r670, %temp}, %fd66;
	}
	shr.u32 	%r672, %r58, 20;
	setp.gt.u32 	%p99, %r58, 1048575;
	@%p99 bra 	$L__BB2_71;
	mul.f64 	%fd1061, %fd66, 0d4350000000000000;
	{
	.reg .b32 %temp; 
	mov.b64 	{%temp, %r58}, %fd1061;
	}
	{
	.reg .b32 %temp; 
	mov.b64 	{%r670, %temp}, %fd1061;
	}
	shr.u32 	%r303, %r58, 20;
	add.s32 	%r672, %r303, -54;
$L__BB2_71:
	add.s32 	%r673, %r672, -1023;
	and.b32  	%r304, %r58, -2146435073;
	or.b32  	%r305, %r304, 1072693248;
	mov.b64 	%fd2537, {%r670, %r305};
	setp.lt.u32 	%p100, %r305, 1073127583;
	@%p100 bra 	$L__BB2_73;
	{
	.reg .b32 %temp; 
	mov.b64 	{%r306, %temp}, %fd2537;
	}
	{
	.reg .b32 %temp; 
	mov.b64 	{%temp, %r307}, %fd2537;
	}
	add.s32 	%r308, %r307, -1048576;
	mov.b64 	%fd2537, {%r306, %r308};
	add.s32 	%r673, %r672, -1022;
$L__BB2_73:
	add.f64 	%fd1062, %fd2537, 0dBFF0000000000000;
	add.f64 	%fd1063, %fd2537, 0d3FF0000000000000;
	rcp.approx.ftz.f64 	%fd1064, %fd1063;
	neg.f64 	%fd1065, %fd1063;
	fma.rn.f64 	%fd1066, %fd1065, %fd1064, 0d3FF0000000000000;
	fma.rn.f64 	%fd1067, %fd1066, %fd1066, %fd1066;
	fma.rn.f64 	%fd1068, %fd1067, %fd1064, %fd1064;
	mul.f64 	%fd1069, %fd1062, %fd1068;
	fma.rn.f64 	%fd1070, %fd1062, %fd1068, %fd1069;
	mul.f64 	%fd1071, %fd1070, %fd1070;
	fma.rn.f64 	%fd1072, %fd1071, 0d3EB0F5FF7D2CAFE2, 0d3ED0F5D241AD3B5A;
	fma.rn.f64 	%fd1073, %fd1072, %fd1071, 0d3EF3B20A75488A3F;
	fma.rn.f64 	%fd1074, %fd1073, %fd1071, 0d3F1745CDE4FAECD5;
	fma.rn.f64 	%fd1075, %fd1074, %fd1071, 0d3F3C71C7258A578B;
	fma.rn.f64 	%fd1076, %fd1075, %fd1071, 0d3F6249249242B910;
	fma.rn.f64 	%fd1077, %fd1076, %fd1071, 0d3F89999999999DFB;
	sub.f64 	%fd1078, %fd1062, %fd1070;
	add.f64 	%fd1079, %fd1078, %fd1078;
	neg.f64 	%fd1080, %fd1070;
	fma.rn.f64 	%fd1081, %fd1080, %fd1062, %fd1079;
	mul.f64 	%fd1082, %fd1068, %fd1081;
	fma.rn.f64 	%fd1083, %fd1071, %fd1077, 0d3FB5555555555555;
	mov.f64 	%fd1084, 0d3FB5555555555555;
	sub.f64 	%fd1085, %fd1084, %fd1083;
	fma.rn.f64 	%fd1086, %fd1071, %fd1077, %fd1085;
	add.f64 	%fd1087, %fd1086, 0dBC46A4CB00B9E7B0;
	add.f64 	%fd1088, %fd1083, %fd1087;
	sub.f64 	%fd1089, %fd1083, %fd1088;
	add.f64 	%fd1090, %fd1087, %fd1089;
	mul.rn.f64 	%fd1091, %fd1070, %fd1070;
	neg.f64 	%fd1092, %fd1091;
	fma.rn.f64 	%fd1093, %fd1070, %fd1070, %fd1092;
	{
	.reg .b32 %temp; 
	mov.b64 	{%r309, %temp}, %fd1082;
	}
	{
	.reg .b32 %temp; 
	mov.b64 	{%temp, %r310}, %fd1082;
	}
	add.s32 	%r311, %r310, 1048576;
	mov.b64 	%fd1094, {%r309, %r311};
	fma.rn.f64 	%fd1095, %fd1070, %fd1094, %fd1093;
	mul.rn.f64 	%fd1096, %fd1091, %fd1070;
	neg.f64 	%fd1097, %fd1096;
	fma.rn.f64 	%fd1098, %fd1091, %fd1070, %fd1097;
	fma.rn.f64 	%fd1099, %fd1091, %fd1082, %fd1098;
	fma.rn.f64 	%fd1100, %fd1095, %fd1070, %fd1099;
	mul.rn.f64 	%fd1101, %fd1088, %fd1096;
	neg.f64 	%fd1102, %fd1101;
	fma.rn.f64 	%fd1103, %fd1088, %fd1096, %fd1102;
	fma.rn.f64 	%fd1104, %fd1088, %fd1100, %fd1103;
	fma.rn.f64 	%fd1105, %fd1090, %fd1096, %fd1104;
	add.f64 	%fd1106, %fd1101, %fd1105;
	sub.f64 	%fd1107, %fd1101, %fd1106;
	add.f64 	%fd1108, %fd1105, %fd1107;
	add.f64 	%fd1109, %fd1070, %fd1106;
	sub.f64 	%fd1110, %fd1070, %fd1109;
	add.f64 	%fd1111, %fd1106, %fd1110;
	add.f64 	%fd1112, %fd1108, %fd1111;
	add.f64 	%fd1113, %fd1082, %fd1112;
	add.f64 	%fd1114, %fd1109, %fd1113;
	sub.f64 	%fd1115, %fd1109, %fd1114;
	add.f64 	%fd1116, %fd1113, %fd1115;
	xor.b32  	%r312, %r673, -2147483648;
	mov.b32 	%r313, 1127219200;
	mov.b64 	%fd1117, {%r312, %r313};
	mov.b32 	%r314, -2147483648;
	mov.b64 	%fd1118, {%r314, %r313};
	sub.f64 	%fd1119, %fd1117, %fd1118;
	fma.rn.f64 	%fd1120, %fd1119, 0d3FE62E42FEFA39EF, %fd1114;
	fma.rn.f64 	%fd1121, %fd1119, 0dBFE62E42FEFA39EF, %fd1120;
	sub.f64 	%fd1122, %fd1121, %fd1114;
	sub.f64 	%fd1123, %fd1116, %fd1122;
	fma.rn.f64 	%fd1124, %fd1119, 0d3C7ABC9E3B39803F, %fd1123;
	add.f64 	%fd1125, %fd1120, %fd1124;
	sub.f64 	%fd1126, %fd1120, %fd1125;
	add.f64 	%fd1127, %fd1124, %fd1126;
	add.f64 	%fd1128, %fd66, 0dBFE0000000000000;
	mul.rn.f64 	%fd1129, %fd1125, %fd1128;
	neg.f64 	%fd1130, %fd1129;
	fma.rn.f64 	%fd1131, %fd1125, %fd1128, %fd1130;
	fma.rn.f64 	%fd1132, %fd1127, %fd1128, %fd1131;
	add.f64 	%fd1133, %fd1129, %fd1132;
	sub.f64 	%fd1134, %fd1129, %fd1133;
	add.f64 	%fd1135, %fd1132, %fd1134;
	sub.f64 	%fd1136, %fd1133, %fd66;
	sub.f64 	%fd1137, %fd1133, %fd1136;
	sub.f64 	%fd1138, %fd1137, %fd66;
	add.f64 	%fd1139, %fd1135, %fd1138;
	add.f64 	%fd71, %fd1136, %fd1139;
	sub.f64 	%fd1140, %fd1136, %fd71;
	add.f64 	%fd72, %fd1139, %fd1140;
	fma.rn.f64 	%fd1141, %fd71, 0d3FF71547652B82FE, 0d4338000000000000;
	{
	.reg .b32 %temp; 
	mov.b64 	{%r70, %temp}, %fd1141;
	}
	mov.f64 	%fd1142, 0dC338000000000000;
	add.rn.f64 	%fd1143, %fd1141, %fd1142;
	fma.rn.f64 	%fd1144, %fd1143, 0dBFE62E42FEFA39EF, %fd71;
	fma.rn.f64 	%fd1145, %fd1143, 0dBC7ABC9E3B39803F, %fd1144;
	fma.rn.f64 	%fd1146, %fd1145, 0d3E5ADE1569CE2BDF, 0d3E928AF3FCA213EA;
	fma.rn.f64 	%fd1147, %fd1146, %fd1145, 0d3EC71DEE62401315;
	fma.rn.f64 	%fd1148, %fd1147, %fd1145, 0d3EFA01997C89EB71;
	fma.rn.f64 	%fd1149, %fd1148, %fd1145, 0d3F2A01A014761F65;
	fma.rn.f64 	%fd1150, %fd1149, %fd1145, 0d3F56C16C1852B7AF;
	fma.rn.f64 	%fd1151, %fd1150, %fd1145, 0d3F81111111122322;
	fma.rn.f64 	%fd1152, %fd1151, %fd1145, 0d3FA55555555502A1;
	fma.rn.f64 	%fd1153, %fd1152, %fd1145, 0d3FC5555555555511;
	fma.rn.f64 	%fd1154, %fd1153, %fd1145, 0d3FE000000000000B;
	fma.rn.f64 	%fd1155, %fd1154, %fd1145, 0d3FF0000000000000;
	fma.rn.f64 	%fd1156, %fd1155, %fd1145, 0d3FF0000000000000;
	{
	.reg .b32 %temp; 
	mov.b64 	{%r71, %temp}, %fd1156;
	}
	{
	.reg .b32 %temp; 
	mov.b64 	{%temp, %r72}, %fd1156;
	}
	shl.b32 	%r315, %r70, 20;
	add.s32 	%r316, %r315, %r72;
	mov.b64 	%fd2538, {%r71, %r316};
	{
	.reg .b32 %temp; 
	mov.b64 	{%temp, %r317}, %fd71;
	}
	mov.b32 	%f20, %r317;
	abs.f32 	%f8, %f20;
	setp.lt.f32 	%p101, %f8, 0f4086232B;
	@%p101 bra 	$L__BB2_76;
	setp.lt.f64 	%p102, %fd71, 0d0000000000000000;
	add.f64 	%fd1157, %fd71, 0d7FF0000000000000;
	selp.f64 	%fd2538, 0d0000000000000000, %fd1157, %p102;
	setp.geu.f32 	%p103, %f8, 0f40874800;
	@%p103 bra 	$L__BB2_76;
	shr.u32 	%r318, %r70, 31;
	add.s32 	%r319, %r70, %r318;
	shr.s32 	%r320, %r319, 1;
	shl.b32 	%r321, %r320, 20;
	add.s32 	%r322, %r72, %r321;
	mov.b64 	%fd1158, {%r71, %r322};
	sub.s32 	%r323, %r70, %r320;
	shl.b32 	%r324, %r323, 20;
	add.s32 	%r325, %r324, 1072693248;
	mov.b32 	%r326, 0;
	mov.b64 	%fd1159, {%r326, %r325};
	mul.f64 	%fd2538, %fd1159, %fd1158;
$L__BB2_76:
	fma.rn.f64 	%fd1160, %fd72, %fd2538, %fd2538;
	mul.f64 	%fd1161, %fd1160, 0dBCAA6A0D6F814637;
	fma.rn.f64 	%fd1162, %fd1160, 0d40040D931FF62706, %fd1161;
	rcp.approx.ftz.f64 	%fd1163, %fd66;
	neg.f64 	%fd1164, %fd66;
	fma.rn.f64 	%fd1165, %fd1164, %fd1163, 0d3FF0000000000000;
	fma.rn.f64 	%fd1166, %fd1165, %fd1165, %fd1165;
	fma.rn.f64 	%fd1167, %fd1166, %fd1163, %fd1163;
	fma.rn.f64 	%fd1168, %fd1167, 0dBF64BEE47C38A637, 0d3F73C25DA81303D5;
	fma.rn.f64 	%fd1169, %fd1168, %fd1167, 0dBF6B7C37A96CFC72;
	fma.rn.f64 	%fd1170, %fd1169, %fd1167, 0d3F35A85ABDE1E324;
	fma.rn.f64 	%fd1171, %fd1170, %fd1167, 0d3F4A8B28F07B3F05;
	fma.rn.f64 	%fd1172, %fd1171, %fd1167, 0dBF0A15D1D45A282F;
	fma.rn.f64 	%fd1173, %fd1172, %fd1167, 0dBF4367D3468CB5BE;
	fma.rn.f64 	%fd1174, %fd1173, %fd1167, 0d3F12471B0E9F1005;
	fma.rn.f64 	%fd1175, %fd1174, %fd1167, 0d3F49B1004744D5C4;
	fma.rn.f64 	%fd1176, %fd1175, %fd1167, 0dBF2E13CE69AB4B7F;
	fma.rn.f64 	%fd1177, %fd1176, %fd1167, 0dBF65F7268ECF8A01;
	fma.rn.f64 	%fd1178, %fd1177, %fd1167, 0d3F6C71C71C71ACE0;
	fma.rn.f64 	%fd1179, %fd1178, %fd1167, 0d3FB5555555555556;
	mul.f64 	%fd1180, %fd1167, %fd1179;
	fma.rn.f64 	%fd1181, %fd1180, %fd1162, %fd1162;
	setp.ge.f64 	%p104, %fd66, 0d406573FAE561F648;
	selp.f64 	%fd2540, 0d7FF0000000000000, %fd1181, %p104;
	bra.uni 	$L__BB2_88;
$L__BB2_77:
	setp.geu.f64 	%p109, %fd66, 0d0000000000000000;
	@%p109 bra 	$L__BB2_87;
	cvt.rzi.f64.f64 	%fd1215, %fd66;
	setp.eq.f64 	%p110, %fd66, %fd1215;
	mov.f64 	%fd2540, 0dFFF8000000000000;
	@%p110 bra 	$L__BB2_88;
	setp.leu.f32 	%p111, %f7, 0fC0100000;
	@%p111 bra 	$L__BB2_81;
	setp.le.f32 	%p119, %f7, 0fC00C0000;
	fma.rn.f64 	%fd1294, %fd66, %fd66, %fd66;
	add.f64 	%fd1295, %fd66, 0d3FF0000000000000;
	selp.f64 	%fd1296, %fd1294, %fd66, %p119;
	selp.f64 	%fd1297, %fd1295, %fd66, %p119;
	setp.le.f32 	%p120, %f7, 0fC0040000;
	fma.rn.f64 	%fd1298, %fd1297, %fd1296, %fd1296;
	add.f64 	%fd1299, %fd1297, 0d3FF0000000000000;
	selp.f64 	%fd1300, %fd1298, %fd1296, %p120;
	selp.f64 	%fd1301, %fd1299, %fd1297, %p120;
	setp.le.f32 	%p121, %f7, 0fBFF80000;
	fma.rn.f64 	%fd1302, %fd1301, %fd1300, %fd1300;
	add.f64 	%fd1303, %fd1301, 0d3FF0000000000000;
	selp.f64 	%fd1304, %fd1302, %fd1300, %p121;
	selp.f64 	%fd1305, %fd1303, %fd1301, %p121;
	setp.le.f32 	%p122, %f7, 0fBFE00000;
	fma.rn.f64 	%fd1306, %fd1305, %fd1304, %fd1304;
	add.f64 	%fd1307, %fd1305, 0d3FF0000000000000;
	selp.f64 	%fd1308, %fd1306, %fd1304, %p122;
	selp.f64 	%fd1309, %fd1307, %fd1305, %p122;
	fma.rn.f64 	%fd1310, %fd1309, 0d3E381B4960FCF5C9, 0dBE8AF7049AE8A594;
	fma.rn.f64 	%fd1311, %fd1310, %fd1309, 0d3EB301D46D4B22F5;
	fma.rn.f64 	%fd1312, %fd1311, %fd1309, 0dBEB50272AEED0FC4;
	fma.rn.f64 	%fd1313, %fd1312, %fd1309, 0dBEF51CE1A40516F8;
	fma.rn.f64 	%fd1314, %fd1313, %fd1309, 0d3F20C8AA7419084C;
	fma.rn.f64 	%fd1315, %fd1314, %fd1309, 0dBF2C3650196BAD8A;
	fma.rn.f64 	%fd1316, %fd1315, %fd1309, 0dBF531711365A3E26;
	fma.rn.f64 	%fd1317, %fd1316, %fd1309, 0d3F7D919C52A7DF35;
	fma.rn.f64 	%fd1318, %fd1317, %fd1309, 0dBF83B4AF28386F4D;
	fma.rn.f64 	%fd1319, %fd1318, %fd1309, 0dBFA59AF103C37B4D;
	fma.rn.f64 	%fd1320, %fd1319, %fd1309, 0d3FC5512320B439EF;
	fma.rn.f64 	%fd1321, %fd1320, %fd1309, 0dBFA5815E8FA26F4F;
	fma.rn.f64 	%fd1322, %fd1321, %fd1309, 0dBFE4FCF4026AFA2B;
	fma.rn.f64 	%fd1323, %fd1322, %fd1309, 0d3FE2788CFC6FB619;
	fma.rn.f64 	%fd1324, %fd1323, %fd1309, 0d3FF0000000000000;
	mul.f64 	%fd1325, %fd1308, %fd1324;
	rcp.rn.f64 	%fd2540, %fd1325;
	bra.uni 	$L__BB2_88;
$L__BB2_81:
	setp.leu.f32 	%p112, %f7, 0fC0672000;
	@%p112 bra 	$L__BB2_86;
	{
	.reg .b32 %temp; 
	mov.b64 	{%r327, %temp}, %fd66;
	}
	add.s32 	%r328, %r58, 1048576;
	mov.b64 	%fd1221, {%r327, %r328};
	cvt.rni.f64.f64 	%fd1222, %fd1221;
	cvt.rzi.s64.f64 	%rd33, %fd1222;
	cvt.u32.u64 	%r329, %rd33;
	fma.rn.f64 	%fd1223, %fd1222, 0dBFE0000000000000, %fd66;
	mul.f64 	%fd1224, %fd1223, 0d3CA1A62633145C07;
	fma.rn.f64 	%fd1225, %fd1223, 0d400921FB54442D18, %fd1224;
	shl.b64 	%rd34, %rd33, 6;
	and.b64  	%rd35, %rd34, 64;
	mov.u64 	%rd36, __cudart_sin_cos_coeffs;
	add.s64 	%rd37, %rd36, %rd35;
	mul.rn.f64 	%fd1226, %fd1225, %fd1225;
	and.b64  	%rd38, %rd33, 1;
	setp.eq.b64 	%p114, %rd38, 1;
	selp.f64 	%fd1227, 0dBDA8FF8320FD8164, 0d3DE5DB65F9785EBA, %p114;
	ld.global.nc.v2.f64 	{%fd1228, %fd1229}, [%rd37];
	fma.rn.f64 	%fd1230, %fd1227, %fd1226, %fd1228;
	fma.rn.f64 	%fd1231, %fd1230, %fd1226, %fd1229;
	ld.global.nc.v2.f64 	{%fd1232, %fd1233}, [%rd37+16];
	fma.rn.f64 	%fd1234, %fd1231, %fd1226, %fd1232;
	fma.rn.f64 	%fd1235, %fd1234, %fd1226, %fd1233;
	ld.global.nc.v2.f64 	{%fd1236, %fd1237}, [%rd37+32];
	fma.rn.f64 	%fd1238, %fd1235, %fd1226, %fd1236;
	fma.rn.f64 	%fd1239, %fd1238, %fd1226, %fd1237;
	fma.rn.f64 	%fd1240, %fd1239, %fd1225, %fd1225;
	fma.rn.f64 	%fd1241, %fd1239, %fd1226, 0d3FF0000000000000;
	selp.f64 	%fd1242, %fd1241, %fd1240, %p114;
	and.b32  	%r330, %r329, 2;
	setp.eq.s32 	%p115, %r330, 0;
	mov.f64 	%fd1243, 0d0000000000000000;
	sub.f64 	%fd1244, %fd1243, %fd1242;
	selp.f64 	%fd1245, %fd1242, %fd1244, %p115;
	abs.f64 	%fd79, %fd66;
	rcp.approx.ftz.f64 	%fd1246, %fd79;
	neg.f64 	%fd1247, %fd79;
	fma.rn.f64 	%fd1248, %fd1247, %fd1246, 0d3FF0000000000000;
	fma.rn.f64 	%fd1249, %fd1248, %fd1248, %fd1248;
	fma.rn.f64 	%fd1250, %fd1249, %fd1246, %fd1246;
	fma.rn.f64 	%fd1251, %fd1250, 0dBF64BEE47C38A637, 0d3F73C25DA81303D5;
	fma.rn.f64 	%fd1252, %fd1251, %fd1250, 0dBF6B7C37A96CFC72;
	fma.rn.f64 	%fd1253, %fd1252, %fd1250, 0d3F35A85ABDE1E324;
	fma.rn.f64 	%fd1254, %fd1253, %fd1250, 0d3F4A8B28F07B3F05;
	fma.rn.f64 	%fd1255, %fd1254, %fd1250, 0dBF0A15D1D45A282F;
	fma.rn.f64 	%fd1256, %fd1255, %fd1250, 0dBF4367D3468CB5BE;
	fma.rn.f64 	%fd1257, %fd1256, %fd1250, 0d3F12471B0E9F1005;
	fma.rn.f64 	%fd1258, %fd1257, %fd1250, 0d3F49B1004744D5C4;
	fma.rn.f64 	%fd1259, %fd1258, %fd1250, 0dBF2E13CE69AB4B7F;
	fma.rn.f64 	%fd1260, %fd1259, %fd1250, 0dBF65F7268ECF8A01;
	fma.rn.f64 	%fd1261, %fd1260, %fd1250, 0d3F6C71C71C71ACE0;
	fma.rn.f64 	%fd1262, %fd1261, %fd1250, 0d3FB5555555555556;
	mul.f64 	%fd1263, %fd1250, %fd1262;
	fma.rn.f64 	%fd80, %fd1263, %fd1245, %fd1245;
	fma.rn.f64 	%fd1264, %fd79, 0d3FF71547652B82FE, 0d4338000000000000;
	{
	.reg .b32 %temp; 
	mov.b64 	{%r73, %temp}, %fd1264;
	}
	mov.f64 	%fd1265, 0dC338000000000000;
	add.rn.f64 	%fd1266, %fd1264, %fd1265;
	fma.rn.f64 	%fd1267, %fd1266, 0dBFE62E42FEFA39EF, %fd79;
	fma.rn.f64 	%fd1268, %fd1266, 0dBC7ABC9E3B39803F, %fd1267;
	fma.rn.f64 	%fd1269, %fd1268, 0d3E5ADE1569CE2BDF, 0d3E928AF3FCA213EA;
	fma.rn.f64 	%fd1270, %fd1269, %fd1268, 0d3EC71DEE62401315;
	fma.rn.f64 	%fd1271, %fd1270, %fd1268, 0d3EFA01997C89EB71;
	fma.rn.f64 	%fd1272, %fd1271, %fd1268, 0d3F2A01A014761F65;
	fma.rn.f64 	%fd1273, %fd1272, %fd1268, 0d3F56C16C1852B7AF;
	fma.rn.f64 	%fd1274, %fd1273, %fd1268, 0d3F81111111122322;
	fma.rn.f64 	%fd1275, %fd1274, %fd1268, 0d3FA55555555502A1;
	fma.rn.f64 	%fd1276, %fd1275, %fd1268, 0d3FC5555555555511;
	fma.rn.f64 	%fd1277, %fd1276, %fd1268, 0d3FE000000000000B;
	fma.rn.f64 	%fd1278, %fd1277, %fd1268, 0d3FF0000000000000;
	fma.rn.f64 	%fd2539, %fd1278, %fd1268, 0d3FF0000000000000;
	abs.s32 	%r331, %r73;
	setp.gt.s32 	%p116, %r331, 1022;
	@%p116 bra 	$L__BB2_84;
	shl.b32 	%r337, %r73, 20;
	add.s32 	%r674, %r337, 1072693248;
	bra.uni 	$L__BB2_85;
$L__BB2_84:
	add.s32 	%r332, %r73, 2046;
	shl.b32 	%r333, %r332, 19;
	and.b32  	%r334, %r333, -1048576;
	shl.b32 	%r335, %r332, 20;
	sub.s32 	%r674, %r335, %r334;
	mov.b32 	%r336, 0;
	mov.b64 	%fd1279, {%r336, %r334};
	mul.f64 	%fd2539, %fd1279, %fd2539;
$L__BB2_85:
	mov.b32 	%r338, 0;
	mov.b64 	%fd1280, {%r338, %r674};
	mul.f64 	%fd1281, %fd2539, %fd1280;
	mul.f64 	%fd1282, %fd1281, 0dBC9A6A0D6F814637;
	fma.rn.f64 	%fd1283, %fd1281, 0d3FF40D931FF62706, %fd1282;
	mul.f64 	%fd1284, %fd79, %fd80;
	div.rn.f64 	%fd1285, %fd1283, %fd1284;
	add.f64 	%fd1286, %fd79, 0dBFE0000000000000;
	setp.gtu.f32 	%p117, %f7, 0fC061E400;
	{
	.reg .b32 %temp; 
	mov.b64 	{%r339, %temp}, %fd1286;
	}
	{
	.reg .b32 %temp; 
	mov.b64 	{%temp, %r340}, %fd1286;
	}
	add.s32 	%r341, %r340, -1048576;
	mov.b64 	%fd1287, {%r339, %r341};
	selp.f64 	%fd1288, %fd1286, %fd1287, %p117;
	neg.f64 	%fd1289, %fd1288;
	{ // callseq 3, 0
	.param .b64 param0;
	st.param.f64 	[param0], %fd79;
	.param .b64 param1;
	st.param.f64 	[param1], %fd1289;
	.param .b64 retval0;
	call.uni (retval0), 
	__internal_accurate_pow, 
	(
	param0, 
	param1
	);
	ld.param.f64 	%fd1290, [retval0];
	} // callseq 3
	setp.le.f32 	%p118, %f7, 0fC061E400;
	mul.f64 	%fd1292, %fd1290, %fd1285;
	selp.f64 	%fd1293, %fd1292, %fd1285, %p118;
	mul.f64 	%fd2540, %fd1290, %fd1293;
	bra.uni 	$L__BB2_88;
$L__BB2_86:
	cvt.rmi.f64.f64 	%fd1216, %fd66;
	mul.f64 	%fd1217, %fd1216, 0d3FE0000000000000;
	cvt.rmi.f64.f64 	%fd1218, %fd1217;
	add.f64 	%fd1219, %fd1218, %fd1218;
	sub.f64 	%fd1220, %fd1216, %fd1219;
	setp.eq.f64 	%p113, %fd1220, 0d3FF0000000000000;
	selp.f64 	%fd2540, 0d8000000000000000, 0d0000000000000000, %p113;
	bra.uni 	$L__BB2_88;
$L__BB2_87:
	add.f64 	%fd2540, %fd66, %fd66;
$L__BB2_88:
	div.rn.f64 	%fd88, %fd65, %fd2540;
	{
	.reg .b32 %temp; 
	mov.b64 	{%temp, %r77}, %fd262;
	}
	mov.b32 	%f9, %r77;
	setp.ltu.f64 	%p123, %fd262, 0d0000000000000000;
	@%p123 bra 	$L__BB2_99;
	setp.geu.f32 	%p124, %f9, 0f40100000;
	@%p124 bra 	$L__BB2_91;
	setp.ge.f32 	%p131, %f9, 0f400C0000;
	add.f64 	%fd1447, %fd262, 0dBFF0000000000000;
	selp.f64 	%fd1448, %fd1447, 0d3FF0000000000000, %p131;
	selp.f64 	%fd1449, %fd1447, %fd262, %p131;
	setp.ge.f32 	%p132, %f9, 0f40040000;
	neg.f64 	%fd1450, %fd1448;
	fma.rn.f64 	%fd1451, %fd1449, %fd1448, %fd1450;
	add.f64 	%fd1452, %fd1449, 0dBFF0000000000000;
	selp.f64 	%fd1453, %fd1451, %fd1448, %p132;
	selp.f64 	%fd1454, %fd1452, %fd1449, %p132;
	setp.ge.f32 	%p133, %f9, 0f3FF80000;
	neg.f64 	%fd1455, %fd1453;
	fma.rn.f64 	%fd1456, %fd1454, %fd1453, %fd1455;
	add.f64 	%fd1457, %fd1454, 0dBFF0000000000000;
	selp.f64 	%fd1458, %fd1456, %fd1453, %p133;
	selp.f64 	%fd1459, %fd1457, %fd1454, %p133;
	setp.ge.f32 	%p134, %f9, 0f3FE00000;
	add.f64 	%fd1460, %fd1459, 0dBFF0000000000000;
	selp.f64 	%fd1461, %fd1460, %fd1459, %p134;
	fma.rn.f64 	%fd1462, %fd1461, 0d3E381B4960FCF5C9, 0dBE8AF7049AE8A594;
	fma.rn.f64 	%fd1463, %fd1462, %fd1461, 0d3EB301D46D4B22F5;
	fma.rn.f64 	%fd1464, %fd1463, %fd1461, 0dBEB50272AEED0FC4;
	fma.rn.f64 	%fd1465, %fd1464, %fd1461, 0dBEF51CE1A40516F8;
	fma.rn.f64 	%fd1466, %fd1465, %fd1461, 0d3F20C8AA7419084C;
	fma.rn.f64 	%fd1467, %fd1466, %fd1461, 0dBF2C3650196BAD8A;
	fma.rn.f64 	%fd1468, %fd1467, %fd1461, 0dBF531711365A3E26;
	fma.rn.f64 	%fd1469, %fd1468, %fd1461, 0d3F7D919C52A7DF35;
	fma.rn.f64 	%fd1470, %fd1469, %fd1461, 0dBF83B4AF28386F4D;
	fma.rn.f64 	%fd1471, %fd1470, %fd1461, 0dBFA59AF103C37B4D;
	fma.rn.f64 	%fd1472, %fd1471, %fd1461, 0d3FC5512320B439EF;
	fma.rn.f64 	%fd1473, %fd1472, %fd1461, 0dBFA5815E8FA26F4F;
	fma.rn.f64 	%fd1474, %fd1473, %fd1461, 0dBFE4FCF4026AFA2B;
	fma.rn.f64 	%fd1475, %fd1474, %fd1461, 0d3FE2788CFC6FB619;
	fma.rn.f64 	%fd1476, %fd1475, %fd1461, 0d3FF0000000000000;
	mul.f64 	%fd1477, %fd262, %fd1476;
	selp.f64 	%fd1478, %fd1476, %fd1477, %p134;
	div.rn.f64 	%fd2544, %fd1458, %fd1478;
	bra.uni 	$L__BB2_110;
$L__BB2_91:
	{
	.reg .b32 %temp; 
	mov.b64 	{%r675, %temp}, %fd262;
	}
	shr.u32 	%r677, %r77, 20;
	setp.gt.u32 	%p125, %r77, 1048575;
	@%p125 bra 	$L__BB2_93;
	mul.f64 	%fd1326, %fd262, 0d4350000000000000;
	{
	.reg .b32 %temp; 
	mov.b64 	{%temp, %r77}, %fd1326;
	}
	{
	.reg .b32 %temp; 
	mov.b64 	{%r675, %temp}, %fd1326;
	}
	shr.u32 	%r342, %r77, 20;
	add.s32 	%r677, %r342, -54;
$L__BB2_93:
	add.s32 	%r678, %r677, -1023;
	and.b32  	%r343, %r77, -2146435073;
	or.b32  	%r344, %r343, 1072693248;
	mov.b64 	%fd2541, {%r675, %r344};
	setp.lt.u32 	%p126, %r344, 1073127583;
	@%p126 bra 	$L__BB2_95;
	{
	.reg .b32 %temp; 
	mov.b64 	{%r345, %temp}, %fd2541;
	}
	{
	.reg .b32 %temp; 
	mov.b64 	{%temp, %r346}, %fd2541;
	}
	add.s32 	%r347, %r346, -1048576;
	mov.b64 	%fd2541, {%r345, %r347};
	add.s32 	%r678, %r677, -1022;
$L__BB2_95:
	add.f64 	%fd1327, %fd2541, 0dBFF0000000000000;
	add.f64 	%fd1328, %fd2541, 0d3FF0000000000000;
	rcp.approx.ftz.f64 	%fd1329, %fd1328;
	neg.f64 	%fd1330, %fd1328;
	fma.rn.f64 	%fd1331, %fd1330, %fd1329, 0d3FF0000000000000;
	fma.rn.f64 	%fd1332, %fd1331, %fd1331, %fd1331;
	fma.rn.f64 	%fd1333, %fd1332, %fd1329, %fd1329;
	mul.f64 	%fd1334, %fd1327, %fd1333;
	fma.rn.f64 	%fd1335, %fd1327, %fd1333, %fd1334;
	mul.f64 	%fd1336, %fd1335, %fd1335;
	fma.rn.f64 	%fd1337, %fd1336, 0d3EB0F5FF7D2CAFE2, 0d3ED0F5D241AD3B5A;
	fma.rn.f64 	%fd1338, %fd1337, %fd1336, 0d3EF3B20A75488A3F;
	fma.rn.f64 	%fd1339, %fd1338, %fd1336, 0d3F1745CDE4FAECD5;
	fma.rn.f64 	%fd1340, %fd1339, %fd1336, 0d3F3C71C7258A578B;
	fma.rn.f64 	%fd1341, %fd1340, %fd1336, 0d3F6249249242B910;
	fma.rn.f64 	%fd1342, %fd1341, %fd1336, 0d3F89999999999DFB;
	sub.f64 	%fd1343, %fd1327, %fd1335;
	add.f64 	%fd1344, %fd1343, %fd1343;
	neg.f64 	%fd1345, %fd1335;
	fma.rn.f64 	%fd1346, %fd1345, %fd1327, %fd1344;
	mul.f64 	%fd1347, %fd1333, %fd1346;
	fma.rn.f64 	%fd1348, %fd1336, %fd1342, 0d3FB5555555555555;
	mov.f64 	%fd1349, 0d3FB5555555555555;
	sub.f64 	%fd1350, %fd1349, %fd1348;
	fma.rn.f64 	%fd1351, %fd1336, %fd1342, %fd1350;
	add.f64 	%fd1352, %fd1351, 0dBC46A4CB00B9E7B0;
	add.f64 	%fd1353, %fd1348, %fd1352;
	sub.f64 	%fd1354, %fd1348, %fd1353;
	add.f64 	%fd1355, %fd1352, %fd1354;
	mul.rn.f64 	%fd1356, %fd1335, %fd1335;
	neg.f64 	%fd1357, %fd1356;
	fma.rn.f64 	%fd1358, %fd1335, %fd1335, %fd1357;
	{
	.reg .b32 %temp; 
	mov.b64 	{%r348, %temp}, %fd1347;
	}
	{
	.reg .b32 %temp; 
	mov.b64 	{%temp, %r349}, %fd1347;
	}
	add.s32 	%r350, %r349, 1048576;
	mov.b64 	%fd1359, {%r348, %r350};
	fma.rn.f64 	%fd1360, %fd1335, %fd1359, %fd1358;
	mul.rn.f64 	%fd1361, %fd1356, %fd1335;
	neg.f64 	%fd1362, %fd1361;
	fma.rn.f64 	%fd1363, %fd1356, %fd1335, %fd1362;
	fma.rn.f64 	%fd1364, %fd1356, %fd1347, %fd1363;
	fma.rn.f64 	%fd1365, %fd1360, %fd1335, %fd1364;
	mul.rn.f64 	%fd1366, %fd1353, %fd1361;
	neg.f64 	%fd1367, %fd1366;
	fma.rn.f64 	%fd1368, %fd1353, %fd1361, %fd1367;
	fma.rn.f64 	%fd1369, %fd1353, %fd1365, %fd1368;
	fma.rn.f64 	%fd1370, %fd1355, %fd1361, %fd1369;
	add.f64 	%fd1371, %fd1366, %fd1370;
	sub.f64 	%fd1372, %fd1366, %fd1371;
	add.f64 	%fd1373, %fd1370, %fd1372;
	add.f64 	%fd1374, %fd1335, %fd1371;
	sub.f64 	%fd1375, %fd1335, %fd1374;
	add.f64 	%fd1376, %fd1371, %fd1375;
	add.f64 	%fd1377, %fd1373, %fd1376;
	add.f64 	%fd1378, %fd1347, %fd1377;
	add.f64 	%fd1379, %fd1374, %fd1378;
	sub.f64 	%fd1380, %fd1374, %fd1379;
	add.f64 	%fd1381, %fd1378, %fd1380;
	xor.b32  	%r351, %r678, -2147483648;
	mov.b32 	%r352, 1127219200;
	mov.b64 	%fd1382, {%r351, %r352};
	mov.b32 	%r353, -2147483648;
	mov.b64 	%fd1383, {%r353, %r352};
	sub.f64 	%fd1384, %fd1382, %fd1383;
	fma.rn.f64 	%fd1385, %fd1384, 0d3FE62E42FEFA39EF, %fd1379;
	fma.rn.f64 	%fd1386, %fd1384, 0dBFE62E42FEFA39EF, %fd1385;
	sub.f64 	%fd1387, %fd1386, %fd1379;
	sub.f64 	%fd1388, %fd1381, %fd1387;
	fma.rn.f64 	%fd1389, %fd1384, 0d3C7ABC9E3B39803F, %fd1388;
	add.f64 	%fd1390, %fd1385, %fd1389;
	sub.f64 	%fd1391, %fd1385, %fd1390;
	add.f64 	%fd1392, %fd1389, %fd1391;
	add.f64 	%fd1393, %fd262, 0dBFE0000000000000;
	mul.rn.f64 	%fd1394, %fd1390, %fd1393;
	neg.f64 	%fd1395, %fd1394;
	fma.rn.f64 	%fd1396, %fd1390, %fd1393, %fd1395;
	fma.rn.f64 	%fd1397, %fd1392, %fd1393, %fd1396;
	add.f64 	%fd1398, %fd1394, %fd1397;
	sub.f64 	%fd1399, %fd1394, %fd1398;
	add.f64 	%fd1400, %fd1397, %fd1399;
	sub.f64 	%fd1401, %fd1398, %fd262;
	sub.f64 	%fd1402, %fd1398, %fd1401;
	sub.f64 	%fd1403, %fd1402, %fd262;
	add.f64 	%fd1404, %fd1400, %fd1403;
	add.f64 	%fd93, %fd1401, %fd1404;
	sub.f64 	%fd1405, %fd1401, %fd93;
	add.f64 	%fd94, %fd1404, %fd1405;
	fma.rn.f64 	%fd1406, %fd93, 0d3FF71547652B82FE, 0d4338000000000000;
	{
	.reg .b32 %temp; 
	mov.b64 	{%r89, %temp}, %fd1406;
	}
	mov.f64 	%fd1407, 0dC338000000000000;
	add.rn.f64 	%fd1408, %fd1406, %fd1407;
	fma.rn.f64 	%fd1409, %fd1408, 0dBFE62E42FEFA39EF, %fd93;
	fma.rn.f64 	%fd1410, %fd1408, 0dBC7ABC9E3B39803F, %fd1409;
	fma.rn.f64 	%fd1411, %fd1410, 0d3E5ADE1569CE2BDF, 0d3E928AF3FCA213EA;
	fma.rn.f64 	%fd1412, %fd1411, %fd1410, 0d3EC71DEE62401315;
	fma.rn.f64 	%fd1413, %fd1412, %fd1410, 0d3EFA01997C89EB71;
	fma.rn.f64 	%fd1414, %fd1413, %fd1410, 0d3F2A01A014761F65;
	fma.rn.f64 	%fd1415, %fd1414, %fd1410, 0d3F56C16C1852B7AF;
	fma.rn.f64 	%fd1416, %fd1415, %fd1410, 0d3F81111111122322;
	fma.rn.f64 	%fd1417, %fd1416, %fd1410, 0d3FA55555555502A1;
	fma.rn.f64 	%fd1418, %fd1417, %fd1410, 0d3FC5555555555511;
	fma.rn.f64 	%fd1419, %fd1418, %fd1410, 0d3FE000000000000B;
	fma.rn.f64 	%fd1420, %fd1419, %fd1410, 0d3FF0000000000000;
	fma.rn.f64 	%fd1421, %fd1420, %fd1410, 0d3FF0000000000000;
	{
	.reg .b32 %temp; 
	mov.b64 	{%r90, %temp}, %fd1421;
	}
	{
	.reg .b32 %temp; 
	mov.b64 	{%temp, %r91}, %fd1421;
	}
	shl.b32 	%r354, %r89, 20;
	add.s32 	%r355, %r354, %r91;
	mov.b64 	%fd2542, {%r90, %r355};
	{
	.reg .b32 %temp; 
	mov.b64 	{%temp, %r356}, %fd93;
	}
	mov.b32 	%f21, %r356;
	abs.f32 	%f10, %f21;
	setp.lt.f32 	%p127, %f10, 0f4086232B;
	@%p127 bra 	$L__BB2_98;
	setp.lt.f64 	%p128, %fd93, 0d0000000000000000;
	add.f64 	%fd1422, %fd93, 0d7FF0000000000000;
	selp.f64 	%fd2542, 0d0000000000000000, %fd1422, %p128;
	setp.geu.f32 	%p129, %f10, 0f40874800;
	@%p129 bra 	$L__BB2_98;
	shr.u32 	%r357, %r89, 31;
	add.s32 	%r358, %r89, %r357;
	shr.s32 	%r359, %r358, 1;
	shl.b32 	%r360, %r359, 20;
	add.s32 	%r361, %r91, %r360;
	mov.b64 	%fd1423, {%r90, %r361};
	sub.s32 	%r362, %r89, %r359;
	shl.b32 	%r363, %r362, 20;
	add.s32 	%r364, %r363, 1072693248;
	mov.b32 	%r365, 0;
	mov.b64 	%fd1424, {%r365, %r364};
	mul.f64 	%fd2542, %fd1424, %fd1423;
$L__BB2_98:
	fma.rn.f64 	%fd1425, %fd94, %fd2542, %fd2542;
	mul.f64 	%fd1426, %fd1425, 0dBCAA6A0D6F814637;
	fma.rn.f64 	%fd1427, %fd1425, 0d40040D931FF62706, %fd1426;
	rcp.approx.ftz.f64 	%fd1428, %fd262;
	neg.f64 	%fd1429, %fd262;
	fma.rn.f64 	%fd1430, %fd1429, %fd1428, 0d3FF0000000000000;
	fma.rn.f64 	%fd1431, %fd1430, %fd1430, %fd1430;
	fma.rn.f64 	%fd1432, %fd1431, %fd1428, %fd1428;
	fma.rn.f64 	%fd1433, %fd1432, 0dBF64BEE47C38A637, 0d3F73C25DA81303D5;
	fma.rn.f64 	%fd1434, %fd1433, %fd1432, 0dBF6B7C37A96CFC72;
	fma.rn.f64 	%fd1435, %fd1434, %fd1432, 0d3F35A85ABDE1E324;
	fma.rn.f64 	%fd1436, %fd1435, %fd1432, 0d3F4A8B28F07B3F05;
	fma.rn.f64 	%fd1437, %fd1436, %fd1432, 0dBF0A15D1D45A282F;
	fma.rn.f64 	%fd1438, %fd1437, %fd1432, 0dBF4367D3468CB5BE;
	fma.rn.f64 	%fd1439, %fd1438, %fd1432, 0d3F12471B0E9F1005;
	fma.rn.f64 	%fd1440, %fd1439, %fd1432, 0d3F49B1004744D5C4;
	fma.rn.f64 	%fd1441, %fd1440, %fd1432, 0dBF2E13CE69AB4B7F;
	fma.rn.f64 	%fd1442, %fd1441, %fd1432, 0dBF65F7268ECF8A01;
	fma.rn.f64 	%fd1443, %fd1442, %fd1432, 0d3F6C71C71C71ACE0;
	fma.rn.f64 	%fd1444, %fd1443, %fd1432, 0d3FB5555555555556;
	mul.f64 	%fd1445, %fd1432, %fd1444;
	fma.rn.f64 	%fd1446, %fd1445, %fd1427, %fd1427;
	setp.ge.f64 	%p130, %fd262, 0d406573FAE561F648;
	selp.f64 	%fd2544, 0d7FF0000000000000, %fd1446, %p130;
	bra.uni 	$L__BB2_110;
$L__BB2_99:
	setp.geu.f64 	%p135, %fd262, 0d0000000000000000;
	@%p135 bra 	$L__BB2_109;
	cvt.rzi.f64.f64 	%fd1480, %fd262;
	setp.eq.f64 	%p136, %fd262, %fd1480;
	mov.f64 	%fd2544, 0dFFF8000000000000;
	@%p136 bra 	$L__BB2_110;
	setp.leu.f32 	%p137, %f9, 0fC0100000;
	@%p137 bra 	$L__BB2_103;
	setp.le.f32 	%p145, %f9, 0fC00C0000;
	fma.rn.f64 	%fd1559, %fd262, %fd262, %fd262;
	add.f64 	%fd1560, %fd262, 0d3FF0000000000000;
	selp.f64 	%fd1561, %fd1559, %fd262, %p145;
	selp.f64 	%fd1562, %fd1560, %fd262, %p145;
	setp.le.f32 	%p146, %f9, 0fC0040000;
	fma.rn.f64 	%fd1563, %fd1562, %fd1561, %fd1561;
	add.f64 	%fd1564, %fd1562, 0d3FF0000000000000;
	selp.f64 	%fd1565, %fd1563, %fd1561, %p146;
	selp.f64 	%fd1566, %fd1564, %fd1562, %p146;
	setp.le.f32 	%p147, %f9, 0fBFF80000;
	fma.rn.f64 	%fd1567, %fd1566, %fd1565, %fd1565;
	add.f64 	%fd1568, %fd1566, 0d3FF0000000000000;
	selp.f64 	%fd1569, %fd1567, %fd1565, %p147;
	selp.f64 	%fd1570, %fd1568, %fd1566, %p147;
	setp.le.f32 	%p148, %f9, 0fBFE00000;
	fma.rn.f64 	%fd1571, %fd1570, %fd1569, %fd1569;
	add.f64 	%fd1572, %fd1570, 0d3FF0000000000000;
	selp.f64 	%fd1573, %fd1571, %fd1569, %p148;
	selp.f64 	%fd1574, %fd1572, %fd1570, %p148;
	fma.rn.f64 	%fd1575, %fd1574, 0d3E381B4960FCF5C9, 0dBE8AF7049AE8A594;
	fma.rn.f64 	%fd1576, %fd1575, %fd1574, 0d3EB301D46D4B22F5;
	fma.rn.f64 	%fd1577, %fd1576, %fd1574, 0dBEB50272AEED0FC4;
	fma.rn.f64 	%fd1578, %fd1577, %fd1574, 0dBEF51CE1A40516F8;
	fma.rn.f64 	%fd1579, %fd1578, %fd1574, 0d3F20C8AA7419084C;
	fma.rn.f64 	%fd1580, %fd1579, %fd1574, 0dBF2C3650196BAD8A;
	fma.rn.f64 	%fd1581, %fd1580, %fd1574, 0dBF531711365A3E26;
	fma.rn.f64 	%fd1582, %fd1581, %fd1574, 0d3F7D919C52A7DF35;
	fma.rn.f64 	%fd1583, %fd1582, %fd1574, 0dBF83B4AF28386F4D;
	fma.rn.f64 	%fd1584, %fd1583, %fd1574, 0dBFA59AF103C37B4D;
	fma.rn.f64 	%fd1585, %fd1584, %fd1574, 0d3FC5512320B439EF;
	fma.rn.f64 	%fd1586, %fd1585, %fd1574, 0dBFA5815E8FA26F4F;
	fma.rn.f64 	%fd1587, %fd1586, %fd1574, 0dBFE4FCF4026AFA2B;
	fma.rn.f64 	%fd1588, %fd1587, %fd1574, 0d3FE2788CFC6FB619;
	fma.rn.f64 	%fd1589, %fd1588, %fd1574, 0d3FF0000000000000;
	mul.f64 	%fd1590, %fd1573, %fd1589;
	rcp.rn.f64 	%fd2544, %fd1590;
	bra.uni 	$L__BB2_110;
$L__BB2_103:
	setp.leu.f32 	%p138, %f9, 0fC0672000;
	@%p138 bra 	$L__BB2_108;
	{
	.reg .b32 %temp; 
	mov.b64 	{%r366, %temp}, %fd262;
	}
	add.s32 	%r367, %r77, 1048576;
	mov.b64 	%fd1486, {%r366, %r367};
	cvt.rni.f64.f64 	%fd1487, %fd1486;
	cvt.rzi.s64.f64 	%rd39, %fd1487;
	cvt.u32.u64 	%r368, %rd39;
	fma.rn.f64 	%fd1488, %fd1487, 0dBFE0000000000000, %fd262;
	mul.f64 	%fd1489, %fd1488, 0d3CA1A62633145C07;
	fma.rn.f64 	%fd1490, %fd1488, 0d400921FB54442D18, %fd1489;
	shl.b64 	%rd40, %rd39, 6;
	and.b64  	%rd41, %rd40, 64;
	mov.u64 	%rd42, __cudart_sin_cos_coeffs;
	add.s64 	%rd43, %rd42, %rd41;
	mul.rn.f64 	%fd1491, %fd1490, %fd1490;
	and.b64  	%rd44, %rd39, 1;
	setp.eq.b64 	%p140, %rd44, 1;
	selp.f64 	%fd1492, 0dBDA8FF8320FD8164, 0d3DE5DB65F9785EBA, %p140;
	ld.global.nc.v2.f64 	{%fd1493, %fd1494}, [%rd43];
	fma.rn.f64 	%fd1495, %fd1492, %fd1491, %fd1493;
	fma.rn.f64 	%fd1496, %fd1495, %fd1491, %fd1494;
	ld.global.nc.v2.f64 	{%fd1497, %fd1498}, [%rd43+16];
	fma.rn.f64 	%fd1499, %fd1496, %fd1491, %fd1497;
	fma.rn.f64 	%fd1500, %fd1499, %fd1491, %fd1498;
	ld.global.nc.v2.f64 	{%fd1501, %fd1502}, [%rd43+32];
	fma.rn.f64 	%fd1503, %fd1500, %fd1491, %fd1501;
	fma.rn.f64 	%fd1504, %fd1503, %fd1491, %fd1502;
	fma.rn.f64 	%fd1505, %fd1504, %fd1490, %fd1490;
	fma.rn.f64 	%fd1506, %fd1504, %fd1491, 0d3FF0000000000000;
	selp.f64 	%fd1507, %fd1506, %fd1505, %p140;
	and.b32  	%r369, %r368, 2;
	setp.eq.s32 	%p141, %r369, 0;
	mov.f64 	%fd1508, 0d0000000000000000;
	sub.f64 	%fd1509, %fd1508, %fd1507;
	selp.f64 	%fd1510, %fd1507, %fd1509, %p141;
	abs.f64 	%fd101, %fd262;
	rcp.approx.ftz.f64 	%fd1511, %fd101;
	neg.f64 	%fd1512, %fd101;
	fma.rn.f64 	%fd1513, %fd1512, %fd1511, 0d3FF0000000000000;
	fma.rn.f64 	%fd1514, %fd1513, %fd1513, %fd1513;
	fma.rn.f64 	%fd1515, %fd1514, %fd1511, %fd1511;
	fma.rn.f64 	%fd1516, %fd1515, 0dBF64BEE47C38A637, 0d3F73C25DA81303D5;
	fma.rn.f64 	%fd1517, %fd1516, %fd1515, 0dBF6B7C37A96CFC72;
	fma.rn.f64 	%fd1518, %fd1517, %fd1515, 0d3F35A85ABDE1E324;
	fma.rn.f64 	%fd1519, %fd1518, %fd1515, 0d3F4A8B28F07B3F05;
	fma.rn.f64 	%fd1520, %fd1519, %fd1515, 0dBF0A15D1D45A282F;
	fma.rn.f64 	%fd1521, %fd1520, %fd1515, 0dBF4367D3468CB5BE;
	fma.rn.f64 	%fd1522, %fd1521, %fd1515, 0d3F12471B0E9F1005;
	fma.rn.f64 	%fd1523, %fd1522, %fd1515, 0d3F49B1004744D5C4;
	fma.rn.f64 	%fd1524, %fd1523, %fd1515, 0dBF2E13CE69AB4B7F;
	fma.rn.f64 	%fd1525, %fd1524, %fd1515, 0dBF65F7268ECF8A01;
	fma.rn.f64 	%fd1526, %fd1525, %fd1515, 0d3F6C71C71C71ACE0;
	fma.rn.f64 	%fd1527, %fd1526, %fd1515, 0d3FB5555555555556;
	mul.f64 	%fd1528, %fd1515, %fd1527;
	fma.rn.f64 	%fd102, %fd1528, %fd1510, %fd1510;
	fma.rn.f64 	%fd1529, %fd101, 0d3FF71547652B82FE, 0d4338000000000000;
	{
	.reg .b32 %temp; 
	mov.b64 	{%r92, %temp}, %fd1529;
	}
	mov.f64 	%fd1530, 0dC338000000000000;
	add.rn.f64 	%fd1531, %fd1529, %fd1530;
	fma.rn.f64 	%fd1532, %fd1531, 0dBFE62E42FEFA39EF, %fd101;
	fma.rn.f64 	%fd1533, %fd1531, 0dBC7ABC9E3B39803F, %fd1532;
	fma.rn.f64 	%fd1534, %fd1533, 0d3E5ADE1569CE2BDF, 0d3E928AF3FCA213EA;
	fma.rn.f64 	%fd1535, %fd1534, %fd1533, 0d3EC71DEE62401315;
	fma.rn.f64 	%fd1536, %fd1535, %fd1533, 0d3EFA01997C89EB71;
	fma.rn.f64 	%fd1537, %fd1536, %fd1533, 0d3F2A01A014761F65;
	fma.rn.f64 	%fd1538, %fd1537, %fd1533, 0d3F56C16C1852B7AF;
	fma.rn.f64 	%fd1539, %fd1538, %fd1533, 0d3F81111111122322;
	fma.rn.f64 	%fd1540, %fd1539, %fd1533, 0d3FA55555555502A1;
	fma.rn.f64 	%fd1541, %fd1540, %fd1533, 0d3FC5555555555511;
	fma.rn.f64 	%fd1542, %fd1541, %fd1533, 0d3FE000000000000B;
	fma.rn.f64 	%fd1543, %fd1542, %fd1533, 0d3FF0000000000000;
	fma.rn.f64 	%fd2543, %fd1543, %fd1533, 0d3FF0000000000000;
	abs.s32 	%r370, %r92;
	setp.gt.s32 	%p142, %r370, 1022;
	@%p142 bra 	$L__BB2_106;
	shl.b32 	%r376, %r92, 20;
	add.s32 	%r679, %r376, 1072693248;
	bra.uni 	$L__BB2_107;
$L__BB2_106:
	add.s32 	%r371, %r92, 2046;
	shl.b32 	%r372, %r371, 19;
	and.b32  	%r373, %r372, -1048576;
	shl.b32 	%r374, %r371, 20;
	sub.s32 	%r679, %r374, %r373;
	mov.b32 	%r375, 0;
	mov.b64 	%fd1544, {%r375, %r373};
	mul.f64 	%fd2543, %fd1544, %fd2543;
$L__BB2_107:
	mov.b32 	%r377, 0;
	mov.b64 	%fd1545, {%r377, %r679};
	mul.f64 	%fd1546, %fd2543, %fd1545;
	mul.f64 	%fd1547, %fd1546, 0dBC9A6A0D6F814637;
	fma.rn.f64 	%fd1548, %fd1546, 0d3FF40D931FF62706, %fd1547;
	mul.f64 	%fd1549, %fd101, %fd102;
	div.rn.f64 	%fd1550, %fd1548, %fd1549;
	add.f64 	%fd1551, %fd101, 0dBFE0000000000000;
	setp.gtu.f32 	%p143, %f9, 0fC061E400;
	{
	.reg .b32 %temp; 
	mov.b64 	{%r378, %temp}, %fd1551;
	}
	{
	.reg .b32 %temp; 
	mov.b64 	{%temp, %r379}, %fd1551;
	}
	add.s32 	%r380, %r379, -1048576;
	mov.b64 	%fd1552, {%r378, %r380};
	selp.f64 	%fd1553, %fd1551, %fd1552, %p143;
	neg.f64 	%fd1554, %fd1553;
	{ // callseq 4, 0
	.param .b64 param0;
	st.param.f64 	[param0], %fd101;
	.param .b64 param1;
	st.param.f64 	[param1], %fd1554;
	.param .b64 retval0;
	call.uni (retval0), 
	__internal_accurate_pow, 
	(
	param0, 
	param1
	);
	ld.param.f64 	%fd1555, [retval0];
	} // callseq 4
	setp.le.f32 	%p144, %f9, 0fC061E400;
	mul.f64 	%fd1557, %fd1555, %fd1550;
	selp.f64 	%fd1558, %fd1557, %fd1550, %p144;
	mul.f64 	%fd2544, %fd1555, %fd1558;
	bra.uni 	$L__BB2_110;
$L__BB2_108:
	cvt.rmi.f64.f64 	%fd1481, %fd262;
	mul.f64 	%fd1482, %fd1481, 0d3FE0000000000000;
	cvt.rmi.f64.f64 	%fd1483, %fd1482;
	add.f64 	%fd1484, %fd1483, %fd1483;
	sub.f64 	%fd1485, %fd1481, %fd1484;
	setp.eq.f64 	%p139, %fd1485, 0d3FF0000000000000;
	selp.f64 	%fd2544, 0d8000000000000000, 0d0000000000000000, %p139;
	bra.uni 	$L__BB2_110;
$L__BB2_109:
	add.f64 	%fd2544, %fd262, %fd262;
$L__BB2_110:
	{
	.reg .b32 %temp; 
	mov.b64 	{%temp, %r96}, %fd263;
	}
	mov.b32 	%f11, %r96;
	setp.ltu.f64 	%p149, %fd263, 0d0000000000000000;
	@%p149 bra 	$L__BB2_121;
	setp.geu.f32 	%p150, %f11, 0f40100000;
	@%p150 bra 	$L__BB2_113;
	setp.ge.f32 	%p157, %f11, 0f400C0000;
	add.f64 	%fd1712, %fd263, 0dBFF0000000000000;
	selp.f64 	%fd1713, %fd1712, 0d3FF0000000000000, %p157;
	selp.f64 	%fd1714, %fd1712, %fd263, %p157;
	setp.ge.f32 	%p158, %f11, 0f40040000;
	neg.f64 	%fd1715, %fd1713;
	fma.rn.f64 	%fd1716, %fd1714, %fd1713, %fd1715;
	add.f64 	%fd1717, %fd1714, 0dBFF0000000000000;
	selp.f64 	%fd1718, %fd1716, %fd1713, %p158;
	selp.f64 	%fd1719, %fd1717, %fd1714, %p158;
	setp.ge.f32 	%p159, %f11, 0f3FF80000;
	neg.f64 	%fd1720, %fd1718;
	fma.rn.f64 	%fd1721, %fd1719, %fd1718, %fd1720;
	add.f64 	%fd1722, %fd1719, 0dBFF0000000000000;
	selp.f64 	%fd1723, %fd1721, %fd1718, %p159;
	selp.f64 	%fd1724, %fd1722, %fd1719, %p159;
	setp.ge.f32 	%p160, %f11, 0f3FE00000;
	add.f64 	%fd1725, %fd1724, 0dBFF0000000000000;
	selp.f64 	%fd1726, %fd1725, %fd1724, %p160;
	fma.rn.f64 	%fd1727, %fd1726, 0d3E381B4960FCF5C9, 0dBE8AF7049AE8A594;
	fma.rn.f64 	%fd1728, %fd1727, %fd1726, 0d3EB301D46D4B22F5;
	fma.rn.f64 	%fd1729, %fd1728, %fd1726, 0dBEB50272AEED0FC4;
	fma.rn.f64 	%fd1730, %fd1729, %fd1726, 0dBEF51CE1A40516F8;
	fma.rn.f64 	%fd1731, %fd1730, %fd1726, 0d3F20C8AA7419084C;
	fma.rn.f64 	%fd1732, %fd1731, %fd1726, 0dBF2C3650196BAD8A;
	fma.rn.f64 	%fd1733, %fd1732, %fd1726, 0dBF531711365A3E26;
	fma.rn.f64 	%fd1734, %fd1733, %fd1726, 0d3F7D919C52A7DF35;
	fma.rn.f64 	%fd1735, %fd1734, %fd1726, 0dBF83B4AF28386F4D;
	fma.rn.f64 	%fd1736, %fd1735, %fd1726, 0dBFA59AF103C37B4D;
	fma.rn.f64 	%fd1737, %fd1736, %fd1726, 0d3FC5512320B439EF;
	fma.rn.f64 	%fd1738, %fd1737, %fd1726, 0dBFA5815E8FA26F4F;
	fma.rn.f64 	%fd1739, %fd1738, %fd1726, 0dBFE4FCF4026AFA2B;
	fma.rn.f64 	%fd1740, %fd1739, %fd1726, 0d3FE2788CFC6FB619;
	fma.rn.f64 	%fd1741, %fd1740, %fd1726, 0d3FF0000000000000;
	mul.f64 	%fd1742, %fd263, %fd1741;
	selp.f64 	%fd1743, %fd1741, %fd1742, %p160;
	div.rn.f64 	%fd2548, %fd1723, %fd1743;
	bra.uni 	$L__BB2_132;
$L__BB2_113:
	{
	.reg .b32 %temp; 
	mov.b64 	{%r680, %temp}, %fd263;
	}
	shr.u32 	%r682, %r96, 20;
	setp.gt.u32 	%p151, %r96, 1048575;
	@%p151 bra 	$L__BB2_115;
	mul.f64 	%fd1591, %fd263, 0d4350000000000000;
	{
	.reg .b32 %temp; 
	mov.b64 	{%temp, %r96}, %fd1591;
	}
	{
	.reg .b32 %temp; 
	mov.b64 	{%r680, %temp}, %fd1591;
	}
	shr.u32 	%r381, %r96, 20;
	add.s32 	%r682, %r381, -54;
$L__BB2_115:
	add.s32 	%r683, %r682, -1023;
	and.b32  	%r382, %r96, -2146435073;
	or.b32  	%r383, %r382, 1072693248;
	mov.b64 	%fd2545, {%r680, %r383};
	setp.lt.u32 	%p152, %r383, 1073127583;
	@%p152 bra 	$L__BB2_117;
	{
	.reg .b32 %temp; 
	mov.b64 	{%r384, %temp}, %fd2545;
	}
	{
	.reg .b32 %temp; 
	mov.b64 	{%temp, %r385}, %fd2545;
	}
	add.s32 	%r386, %r385, -1048576;
	mov.b64 	%fd2545, {%r384, %r386};
	add.s32 	%r683, %r682, -1022;
$L__BB2_117:
	add.f64 	%fd1592, %fd2545, 0dBFF0000000000000;
	add.f64 	%fd1593, %fd2545, 0d3FF0000000000000;
	rcp.approx.ftz.f64 	%fd1594, %fd1593;
	neg.f64 	%fd1595, %fd1593;
	fma.rn.f64 	%fd1596, %fd1595, %fd1594, 0d3FF0000000000000;
	fma.rn.f64 	%fd1597, %fd1596, %fd1596, %fd1596;
	fma.rn.f64 	%fd1598, %fd1597, %fd1594, %fd1594;
	mul.f64 	%fd1599, %fd1592, %fd1598;
	fma.rn.f64 	%fd1600, %fd1592, %fd1598, %fd1599;
	mul.f64 	%fd1601, %fd1600, %fd1600;
	fma.rn.f64 	%fd1602, %fd1601, 0d3EB0F5FF7D2CAFE2, 0d3ED0F5D241AD3B5A;
	fma.rn.f64 	%fd1603, %fd1602, %fd1601, 0d3EF3B20A75488A3F;
	fma.rn.f64 	%fd1604, %fd1603, %fd1601, 0d3F1745CDE4FAECD5;
	fma.rn.f64 	%fd1605, %fd1604, %fd1601, 0d3F3C71C7258A578B;
	fma.rn.f64 	%fd1606, %fd1605, %fd1601, 0d3F6249249242B910;
	fma.rn.f64 	%fd1607, %fd1606, %fd1601, 0d3F89999999999DFB;
	sub.f64 	%fd1608, %fd1592, %fd1600;
	add.f64 	%fd1609, %fd1608, %fd1608;
	neg.f64 	%fd1610, %fd1600;
	fma.rn.f64 	%fd1611, %fd1610, %fd1592, %fd1609;
	mul.f64 	%fd1612, %fd1598, %fd1611;
	fma.rn.f64 	%fd1613, %fd1601, %fd1607, 0d3FB5555555555555;
	mov.f64 	%fd1614, 0d3FB5555555555555;
	sub.f64 	%fd1615, %fd1614, %fd1613;
	fma.rn.f64 	%fd1616, %fd1601, %fd1607, %fd1615;
	add.f64 	%fd1617, %fd1616, 0dBC46A4CB00B9E7B0;
	add.f64 	%fd1618, %fd1613, %fd1617;
	sub.f64 	%fd1619, %fd1613, %fd1618;
	add.f64 	%fd1620, %fd1617, %fd1619;
	mul.rn.f64 	%fd1621, %fd1600, %fd1600;
	neg.f64 	%fd1622, %fd1621;
	fma.rn.f64 	%fd1623, %fd1600, %fd1600, %fd1622;
	{
	.reg .b32 %temp; 
	mov.b64 	{%r387, %temp}, %fd1612;
	}
	{
	.reg .b32 %temp; 
	mov.b64 	{%temp, %r388}, %fd1612;
	}
	add.s32 	%r389, %r388, 1048576;
	mov.b64 	%fd1624, {%r387, %r389};
	fma.rn.f64 	%fd1625, %fd1600, %fd1624, %fd1623;
	mul.rn.f64 	%fd1626, %fd1621, %fd1600;
	neg.f64 	%fd1627, %fd1626;
	fma.rn.f64 	%fd1628, %fd1621, %fd1600, %fd1627;
	fma.rn.f64 	%fd1629, %fd1621, %fd1612, %fd1628;
	fma.rn.f64 	%fd1630, %fd1625, %fd1600, %fd1629;
	mul.rn.f64 	%fd1631, %fd1618, %fd1626;
	neg.f64 	%fd1632, %fd1631;
	fma.rn.f64 	%fd1633, %fd1618, %fd1626, %fd1632;
	fma.rn.f64 	%fd1634, %fd1618, %fd1630, %fd1633;
	fma.rn.f64 	%fd1635, %fd1620, %fd1626, %fd1634;
	add.f64 	%fd1636, %fd1631, %fd1635;
	sub.f64 	%fd1637, %fd1631, %fd1636;
	add.f64 	%fd1638, %fd1635, %fd1637;
	add.f64 	%fd1639, %fd1600, %fd1636;
	sub.f64 	%fd1640, %fd1600, %fd1639;
	add.f64 	%fd1641, %fd1636, %fd1640;
	add.f64 	%fd1642, %fd1638, %fd1641;
	add.f64 	%fd1643, %fd1612, %fd1642;
	add.f64 	%fd1644, %fd1639, %fd1643;
	sub.f64 	%fd1645, %fd1639, %fd1644;
	add.f64 	%fd1646, %fd1643, %fd1645;
	xor.b32  	%r390, %r683, -2147483648;
	mov.b32 	%r391, 1127219200;
	mov.b64 	%fd1647, {%r390, %r391};
	mov.b32 	%r392, -2147483648;
	mov.b64 	%fd1648, {%r392, %r391};
	sub.f64 	%fd1649, %fd1647, %fd1648;
	fma.rn.f64 	%fd1650, %fd1649, 0d3FE62E42FEFA39EF, %fd1644;
	fma.rn.f64 	%fd1651, %fd1649, 0dBFE62E42FEFA39EF, %fd1650;
	sub.f64 	%fd1652, %fd1651, %fd1644;
	sub.f64 	%fd1653, %fd1646, %fd1652;
	fma.rn.f64 	%fd1654, %fd1649, 0d3C7ABC9E3B39803F, %fd1653;
	add.f64 	%fd1655, %fd1650, %fd1654;
	sub.f64 	%fd1656, %fd1650, %fd1655;
	add.f64 	%fd1657, %fd1654, %fd1656;
	add.f64 	%fd1658, %fd263, 0dBFE0000000000000;
	mul.rn.f64 	%fd1659, %fd1655, %fd1658;
	neg.f64 	%fd1660, %fd1659;
	fma.rn.f64 	%fd1661, %fd1655, %fd1658, %fd1660;
	fma.rn.f64 	%fd1662, %fd1657, %fd1658, %fd1661;
	add.f64 	%fd1663, %fd1659, %fd1662;
	sub.f64 	%fd1664, %fd1659, %fd1663;
	add.f64 	%fd1665, %fd1662, %fd1664;
	sub.f64 	%fd1666, %fd1663, %fd263;
	sub.f64 	%fd1667, %fd1663, %fd1666;
	sub.f64 	%fd1668, %fd1667, %fd263;
	add.f64 	%fd1669, %fd1665, %fd1668;
	add.f64 	%fd114, %fd1666, %fd1669;
	sub.f64 	%fd1670, %fd1666, %fd114;
	add.f64 	%fd115, %fd1669, %fd1670;
	fma.rn.f64 	%fd1671, %fd114, 0d3FF71547652B82FE, 0d4338000000000000;
	{
	.reg .b32 %temp; 
	mov.b64 	{%r108, %temp}, %fd1671;
	}
	mov.f64 	%fd1672, 0dC338000000000000;
	add.rn.f64 	%fd1673, %fd1671, %fd1672;
	fma.rn.f64 	%fd1674, %fd1673, 0dBFE62E42FEFA39EF, %fd114;
	fma.rn.f64 	%fd1675, %fd1673, 0dBC7ABC9E3B39803F, %fd1674;
	fma.rn.f64 	%fd1676, %fd1675, 0d3E5ADE1569CE2BDF, 0d3E928AF3FCA213EA;
	fma.rn.f64 	%fd1677, %fd1676, %fd1675, 0d3EC71DEE62401315;
	fma.rn.f64 	%fd1678, %fd1677, %fd1675, 0d3EFA01997C89EB71;
	fma.rn.f64 	%fd1679, %fd1678, %fd1675, 0d3F2A01A014761F65;
	fma.rn.f64 	%fd1680, %fd1679, %fd1675, 0d3F56C16C1852B7AF;
	fma.rn.f64 	%fd1681, %fd1680, %fd1675, 0d3F81111111122322;
	fma.rn.f64 	%fd1682, %fd1681, %fd1675, 0d3FA55555555502A1;
	fma.rn.f64 	%fd1683, %fd1682, %fd1675, 0d3FC5555555555511;
	fma.rn.f64 	%fd1684, %fd1683, %fd1675, 0d3FE000000000000B;
	fma.rn.f64 	%fd1685, %fd1684, %fd1675, 0d3FF0000000000000;
	fma.rn.f64 	%fd1686, %fd1685, %fd1675, 0d3FF0000000000000;
	{
	.reg .b32 %temp; 
	mov.b64 	{%r109, %temp}, %fd1686;
	}
	{
	.reg .b32 %temp; 
	mov.b64 	{%temp, %r110}, %fd1686;
	}
	shl.b32 	%r393, %r108, 20;
	add.s32 	%r394, %r393, %r110;
	mov.b64 	%fd2546, {%r109, %r394};
	{
	.reg .b32 %temp; 
	mov.b64 	{%temp, %r395}, %fd114;
	}
	mov.b32 	%f22, %r395;
	abs.f32 	%f12, %f22;
	setp.lt.f32 	%p153, %f12, 0f4086232B;
	@%p153 bra 	$L__BB2_120;
	setp.lt.f64 	%p154, %fd114, 0d0000000000000000;
	add.f64 	%fd1687, %fd114, 0d7FF0000000000000;
	selp.f64 	%fd2546, 0d0000000000000000, %fd1687, %p154;
	setp.geu.f32 	%p155, %f12, 0f40874800;
	@%p155 bra 	$L__BB2_120;
	shr.u32 	%r396, %r108, 31;
	add.s32 	%r397, %r108, %r396;
	shr.s32 	%r398, %r397, 1;
	shl.b32 	%r399, %r398, 20;
	add.s32 	%r400, %r110, %r399;
	mov.b64 	%fd1688, {%r109, %r400};
	sub.s32 	%r401, %r108, %r398;
	shl.b32 	%r402, %r401, 20;
	add.s32 	%r403, %r402, 1072693248;
	mov.b32 	%r404, 0;
	mov.b64 	%fd1689, {%r404, %r403};
	mul.f64 	%fd2546, %fd1689, %fd1688;
$L__BB2_120:
	fma.rn.f64 	%fd1690, %fd115, %fd2546, %fd2546;
	mul.f64 	%fd1691, %fd1690, 0dBCAA6A0D6F814637;
	fma.rn.f64 	%fd1692, %fd1690, 0d40040D931FF62706, %fd1691;
	rcp.approx.ftz.f64 	%fd1693, %fd263;
	neg.f64 	%fd1694, %fd263;
	fma.rn.f64 	%fd1695, %fd1694, %fd1693, 0d3FF0000000000000;
	fma.rn.f64 	%fd1696, %fd1695, %fd1695, %fd1695;
	fma.rn.f64 	%fd1697, %fd1696, %fd1693, %fd1693;
	fma.rn.f64 	%fd1698, %fd1697, 0dBF64BEE47C38A637, 0d3F73C25DA81303D5;
	fma.rn.f64 	%fd1699, %fd1698, %fd1697, 0dBF6B7C37A96CFC72;
	fma.rn.f64 	%fd1700, %fd1699, %fd1697, 0d3F35A85ABDE1E324;
	fma.rn.f64 	%fd1701, %fd1700, %fd1697, 0d3F4A8B28F07B3F05;
	fma.rn.f64 	%fd1702, %fd1701, %fd1697, 0dBF0A15D1D45A282F;
	fma.rn.f64 	%fd1703, %fd1702, %fd1697, 0dBF4367D3468CB5BE;
	fma.rn.f64 	%fd1704, %fd1703, %fd1697, 0d3F12471B0E9F1005;
	fma.rn.f64 	%fd1705, %fd1704, %fd1697, 0d3F49B1004744D5C4;
	fma.rn.f64 	%fd1706, %fd1705, %fd1697, 0dBF2E13CE69AB4B7F;
	fma.rn.f64 	%fd1707, %fd1706, %fd1697, 0dBF65F7268ECF8A01;
	fma.rn.f64 	%fd1708, %fd1707, %fd1697, 0d3F6C71C71C71ACE0;
	fma.rn.f64 	%fd1709, %fd1708, %fd1697, 0d3FB5555555555556;
	mul.f64 	%fd1710, %fd1697, %fd1709;
	fma.rn.f64 	%fd1711, %fd1710, %fd1692, %fd1692;
	setp.ge.f64 	%p156, %fd263, 0d406573FAE561F648;
	selp.f64 	%fd2548, 0d7FF0000000000000, %fd1711, %p156;
	bra.uni 	$L__BB2_132;
$L__BB2_121:
	setp.geu.f64 	%p161, %fd263, 0d0000000000000000;
	@%p161 bra 	$L__BB2_131;
	cvt.rzi.f64.f64 	%fd1745, %fd263;
	setp.eq.f64 	%p162, %fd263, %fd1745;
	mov.f64 	%fd2548, 0dFFF8000000000000;
	@%p162 bra 	$L__BB2_132;
	setp.leu.f32 	%p163, %f11, 0fC0100000;
	@%p163 bra 	$L__BB2_125;
	setp.le.f32 	%p171, %f11, 0fC00C0000;
	fma.rn.f64 	%fd1824, %fd263, %fd263, %fd263;
	add.f64 	%fd1825, %fd263, 0d3FF0000000000000;
	selp.f64 	%fd1826, %fd1824, %fd263, %p171;
	selp.f64 	%fd1827, %fd1825, %fd263, %p171;
	setp.le.f32 	%p172, %f11, 0fC0040000;
	fma.rn.f64 	%fd1828, %fd1827, %fd1826, %fd1826;
	add.f64 	%fd1829, %fd1827, 0d3FF0000000000000;
	selp.f64 	%fd1830, %fd1828, %fd1826, %p172;
	selp.f64 	%fd1831, %fd1829, %fd1827, %p172;
	setp.le.f32 	%p173, %f11, 0fBFF80000;
	fma.rn.f64 	%fd1832, %fd1831, %fd1830, %fd1830;
	add.f64 	%fd1833, %fd1831, 0d3FF0000000000000;
	selp.f64 	%fd1834, %fd1832, %fd1830, %p173;
	selp.f64 	%fd1835, %fd1833, %fd1831, %p173;
	setp.le.f32 	%p174, %f11, 0fBFE00000;
	fma.rn.f64 	%fd1836, %fd1835, %fd1834, %fd1834;
	add.f64 	%fd1837, %fd1835, 0d3FF0000000000000;
	selp.f64 	%fd1838, %fd1836, %fd1834, %p174;
	selp.f64 	%fd1839, %fd1837, %fd1835, %p174;
	fma.rn.f64 	%fd1840, %fd1839, 0d3E381B4960FCF5C9, 0dBE8AF7049AE8A594;
	fma.rn.f64 	%fd1841, %fd1840, %fd1839, 0d3EB301D46D4B22F5;
	fma.rn.f64 	%fd1842, %fd1841, %fd1839, 0dBEB50272AEED0FC4;
	fma.rn.f64 	%fd1843, %fd1842, %fd1839, 0dBEF51CE1A40516F8;
	fma.rn.f64 	%fd1844, %fd1843, %fd1839, 0d3F20C8AA7419084C;
	fma.rn.f64 	%fd1845, %fd1844, %fd1839, 0dBF2C3650196BAD8A;
	fma.rn.f64 	%fd1846, %fd1845, %fd1839, 0dBF531711365A3E26;
	fma.rn.f64 	%fd1847, %fd1846, %fd1839, 0d3F7D919C52A7DF35;
	fma.rn.f64 	%fd1848, %fd1847, %fd1839, 0dBF83B4AF28386F4D;
	fma.rn.f64 	%fd1849, %fd1848, %fd1839, 0dBFA59AF103C37B4D;
	fma.rn.f64 	%fd1850, %fd1849, %fd1839, 0d3FC5512320B439EF;
	fma.rn.f64 	%fd1851, %fd1850, %fd1839, 0dBFA5815E8FA26F4F;
	fma.rn.f64 	%fd1852, %fd1851, %fd1839, 0dBFE4FCF4026AFA2B;
	fma.rn.f64 	%fd1853, %fd1852, %fd1839, 0d3FE2788CFC6FB619;
	fma.rn.f64 	%fd1854, %fd1853, %fd1839, 0d3FF0000000000000;
	mul.f64 	%fd1855, %fd1838, %fd1854;
	rcp.rn.f64 	%fd2548, %fd1855;
	bra.uni 	$L__BB2_132;
$L__BB2_125:
	setp.leu.f32 	%p164, %f11, 0fC0672000;
	@%p164 bra 	$L__BB2_130;
	{
	.reg .b32 %temp; 
	mov.b64 	{%r405, %temp}, %fd263;
	}
	add.s32 	%r406, %r96, 1048576;
	mov.b64 	%fd1751, {%r405, %r406};
	cvt.rni.f64.f64 	%fd1752, %fd1751;
	cvt.rzi.s64.f64 	%rd45, %fd1752;
	cvt.u32.u64 	%r407, %rd45;
	fma.rn.f64 	%fd1753, %fd1752, 0dBFE0000000000000, %fd263;
	mul.f64 	%fd1754, %fd1753, 0d3CA1A62633145C07;
	fma.rn.f64 	%fd1755, %fd1753, 0d400921FB54442D18, %fd1754;
	shl.b64 	%rd46, %rd45, 6;
	and.b64  	%rd47, %rd46, 64;
	mov.u64 	%rd48, __cudart_sin_cos_coeffs;
	add.s64 	%rd49, %rd48, %rd47;
	mul.rn.f64 	%fd1756, %fd1755, %fd1755;
	and.b64  	%rd50, %rd45, 1;
	setp.eq.b64 	%p166, %rd50, 1;
	selp.f64 	%fd1757, 0dBDA8FF8320FD8164, 0d3DE5DB65F9785EBA, %p166;
	ld.global.nc.v2.f64 	{%fd1758, %fd1759}, [%rd49];
	fma.rn.f64 	%fd1760, %fd1757, %fd1756, %fd1758;
	fma.rn.f64 	%fd1761, %fd1760, %fd1756, %fd1759;
	ld.global.nc.v2.f64 	{%fd1762, %fd1763}, [%rd49+16];
	fma.rn.f64 	%fd1764, %fd1761, %fd1756, %fd1762;
	fma.rn.f64 	%fd1765, %fd1764, %fd1756, %fd1763;
	ld.global.nc.v2.f64 	{%fd1766, %fd1767}, [%rd49+32];
	fma.rn.f64 	%fd1768, %fd1765, %fd1756, %fd1766;
	fma.rn.f64 	%fd1769, %fd1768, %fd1756, %fd1767;
	fma.rn.f64 	%fd1770, %fd1769, %fd1755, %fd1755;
	fma.rn.f64 	%fd1771, %fd1769, %fd1756, 0d3FF0000000000000;
	selp.f64 	%fd1772, %fd1771, %fd1770, %p166;
	and.b32  	%r408, %r407, 2;
	setp.eq.s32 	%p167, %r408, 0;
	mov.f64 	%fd1773, 0d0000000000000000;
	sub.f64 	%fd1774, %fd1773, %fd1772;
	selp.f64 	%fd1775, %fd1772, %fd1774, %p167;
	abs.f64 	%fd122, %fd263;
	rcp.approx.ftz.f64 	%fd1776, %fd122;
	neg.f64 	%fd1777, %fd122;
	fma.rn.f64 	%fd1778, %fd1777, %fd1776, 0d3FF0000000000000;
	fma.rn.f64 	%fd1779, %fd1778, %fd1778, %fd1778;
	fma.rn.f64 	%fd1780, %fd1779, %fd1776, %fd1776;
	fma.rn.f64 	%fd1781, %fd1780, 0dBF64BEE47C38A637, 0d3F73C25DA81303D5;
	fma.rn.f64 	%fd1782, %fd1781, %fd1780, 0dBF6B7C37A96CFC72;
	fma.rn.f64 	%fd1783, %fd1782, %fd1780, 0d3F35A85ABDE1E324;
	fma.rn.f64 	%fd1784, %fd1783, %fd1780, 0d3F4A8B28F07B3F05;
	fma.rn.f64 	%fd1785, %fd1784, %fd1780, 0dBF0A15D1D45A282F;
	fma.rn.f64 	%fd1786, %fd1785, %fd1780, 0dBF4367D3468CB5BE;
	fma.rn.f64 	%fd1787, %fd1786, %fd1780, 0d3F12471B0E9F1005;
	fma.rn.f64 	%fd1788, %fd1787, %fd1780, 0d3F49B1004744D5C4;
	fma.rn.f64 	%fd1789, %fd1788, %fd1780, 0dBF2E13CE69AB4B7F;
	fma.rn.f64 	%fd1790, %fd1789, %fd1780, 0dBF65F7268ECF8A01;
	fma.rn.f64 	%fd1791, %fd1790, %fd1780, 0d3F6C71C71C71ACE0;
	fma.rn.f64 	%fd1792, %fd1791, %fd1780, 0d3FB5555555555556;
	mul.f64 	%fd1793, %fd1780, %fd1792;
	fma.rn.f64 	%fd123, %fd1793, %fd1775, %fd1775;
	fma.rn.f64 	%fd1794, %fd122, 0d3FF71547652B82FE, 0d4338000000000000;
	{
	.reg .b32 %temp; 
	mov.b64 	{%r111, %temp}, %fd1794;
	}
	mov.f64 	%fd1795, 0dC338000000000000;
	add.rn.f64 	%fd1796, %fd1794, %fd1795;
	fma.rn.f64 	%fd1797, %fd1796, 0dBFE62E42FEFA39EF, %fd122;
	fma.rn.f64 	%fd1798, %fd1796, 0dBC7ABC9E3B39803F, %fd1797;
	fma.rn.f64 	%fd1799, %fd1798, 0d3E5ADE1569CE2BDF, 0d3E928AF3FCA213EA;
	fma.rn.f64 	%fd1800, %fd1799, %fd1798, 0d3EC71DEE62401315;
	fma.rn.f64 	%fd1801, %fd1800, %fd1798, 0d3EFA01997C89EB71;
	fma.rn.f64 	%fd1802, %fd1801, %fd1798, 0d3F2A01A014761F65;
	fma.rn.f64 	%fd1803, %fd1802, %fd1798, 0d3F56C16C1852B7AF;
	fma.rn.f64 	%fd1804, %fd1803, %fd1798, 0d3F81111111122322;
	fma.rn.f64 	%fd1805, %fd1804, %fd1798, 0d3FA55555555502A1;
	fma.rn.f64 	%fd1806, %fd1805, %fd1798, 0d3FC5555555555511;
	fma.rn.f64 	%fd1807, %fd1806, %fd1798, 0d3FE000000000000B;
	fma.rn.f64 	%fd1808, %fd1807, %fd1798, 0d3FF0000000000000;
	fma.rn.f64 	%fd2547, %fd1808, %fd1798, 0d3FF0000000000000;
	abs.s32 	%r409, %r111;
	setp.gt.s32 	%p168, %r409, 1022;
	@%p168 bra 	$L__BB2_128;
	shl.b32 	%r415, %r111, 20;
	add.s32 	%r684, %r415, 1072693248;
	bra.uni 	$L__BB2_129;
$L__BB2_128:
	add.s32 	%r410, %r111, 2046;
	shl.b32 	%r411, %r410, 19;
	and.b32  	%r412, %r411, -1048576;
	shl.b32 	%r413, %r410, 20;
	sub.s32 	%r684, %r413, %r412;
	mov.b32 	%r414, 0;
	mov.b64 	%fd1809, {%r414, %r412};
	mul.f64 	%fd2547, %fd1809, %fd2547;
$L__BB2_129:
	mov.b32 	%r416, 0;
	mov.b64 	%fd1810, {%r416, %r684};
	mul.f64 	%fd1811, %fd2547, %fd1810;
	mul.f64 	%fd1812, %fd1811, 0dBC9A6A0D6F814637;
	fma.rn.f64 	%fd1813, %fd1811, 0d3FF40D931FF62706, %fd1812;
	mul.f64 	%fd1814, %fd122, %fd123;
	div.rn.f64 	%fd1815, %fd1813, %fd1814;
	add.f64 	%fd1816, %fd122, 0dBFE0000000000000;
	setp.gtu.f32 	%p169, %f11, 0fC061E400;
	{
	.reg .b32 %temp; 
	mov.b64 	{%r417, %temp}, %fd1816;
	}
	{
	.reg .b32 %temp; 
	mov.b64 	{%temp, %r418}, %fd1816;
	}
	add.s32 	%r419, %r418, -1048576;
	mov.b64 	%fd1817, {%r417, %r419};
	selp.f64 	%fd1818, %fd1816, %fd1817, %p169;
	neg.f64 	%fd1819, %fd1818;
	{ // callseq 5, 0
	.param .b64 param0;
	st.param.f64 	[param0], %fd122;
	.param .b64 param1;
	st.param.f64 	[param1], %fd1819;
	.param .b64 retval0;
	call.uni (retval0), 
	__internal_accurate_pow, 
	(
	param0, 
	param1
	);
	ld.param.f64 	%fd1820, [retval0];
	} // callseq 5
	setp.le.f32 	%p170, %f11, 0fC061E400;
	mul.f64 	%fd1822, %fd1820, %fd1815;
	selp.f64 	%fd1823, %fd1822, %fd1815, %p170;
	mul.f64 	%fd2548, %fd1820, %fd1823;
	bra.uni 	$L__BB2_132;
$L__BB2_130:
	cvt.rmi.f64.f64 	%fd1746, %fd263;
	mul.f64 	%fd1747, %fd1746, 0d3FE0000000000000;
	cvt.rmi.f64.f64 	%fd1748, %fd1747;
	add.f64 	%fd1749, %fd1748, %fd1748;
	sub.f64 	%fd1750, %fd1746, %fd1749;
	setp.eq.f64 	%p165, %fd1750, 0d3FF0000000000000;
	selp.f64 	%fd2548, 0d8000000000000000, 0d0000000000000000, %p165;
	bra.uni 	$L__BB2_132;
$L__BB2_131:
	add.f64 	%fd2548, %fd263, %fd263;
$L__BB2_132:
	mul.f64 	%fd131, %fd2544, %fd2548;
	{
	.reg .b32 %temp; 
	mov.b64 	{%temp, %r115}, %fd264;
	}
	mov.b32 	%f13, %r115;
	setp.ltu.f64 	%p175, %fd264, 0d0000000000000000;
	@%p175 bra 	$L__BB2_143;
	setp.geu.f32 	%p176, %f13, 0f40100000;
	@%p176 bra 	$L__BB2_135;
	setp.ge.f32 	%p183, %f13, 0f400C0000;
	add.f64 	%fd1977, %fd264, 0dBFF0000000000000;
	selp.f64 	%fd1978, %fd1977, 0d3FF0000000000000, %p183;
	selp.f64 	%fd1979, %fd1977, %fd264, %p183;
	setp.ge.f32 	%p184, %f13, 0f40040000;
	neg.f64 	%fd1980, %fd1978;
	fma.rn.f64 	%fd1981, %fd1979, %fd1978, %fd1980;
	add.f64 	%fd1982, %fd1979, 0dBFF0000000000000;
	selp.f64 	%fd1983, %fd1981, %fd1978, %p184;
	selp.f64 	%fd1984, %fd1982, %fd1979, %p184;
	setp.ge.f32 	%p185, %f13, 0f3FF80000;
	neg.f64 	%fd1985, %fd1983;
	fma.rn.f64 	%fd1986, %fd1984, %fd1983, %fd1985;
	add.f64 	%fd1987, %fd1984, 0dBFF0000000000000;
	selp.f64 	%fd1988, %fd1986, %fd1983, %p185;
	selp.f64 	%fd1989, %fd1987, %fd1984, %p185;
	setp.ge.f32 	%p186, %f13, 0f3FE00000;
	add.f64 	%fd1990, %fd1989, 0dBFF0000000000000;
	selp.f64 	%fd1991, %fd1990, %fd1989, %p186;
	fma.rn.f64 	%fd1992, %fd1991, 0d3E381B4960FCF5C9, 0dBE8AF7049AE8A594;
	fma.rn.f64 	%fd1993, %fd1992, %fd1991, 0d3EB301D46D4B22F5;
	fma.rn.f64 	%fd1994, %fd1993, %fd1991, 0dBEB50272AEED0FC4;
	fma.rn.f64 	%fd1995, %fd1994, %fd1991, 0dBEF51CE1A40516F8;
	fma.rn.f64 	%fd1996, %fd1995, %fd1991, 0d3F20C8AA7419084C;
	fma.rn.f64 	%fd1997, %fd1996, %fd1991, 0dBF2C3650196BAD8A;
	fma.rn.f64 	%fd1998, %fd1997, %fd1991, 0dBF531711365A3E26;
	fma.rn.f64 	%fd1999, %fd1998, %fd1991, 0d3F7D919C52A7DF35;
	fma.rn.f64 	%fd2000, %fd1999, %fd1991, 0dBF83B4AF28386F4D;
	fma.rn.f64 	%fd2001, %fd2000, %fd1991, 0dBFA59AF103C37B4D;
	fma.rn.f64 	%fd2002, %fd2001, %fd1991, 0d3FC5512320B439EF;
	fma.rn.f64 	%fd2003, %fd2002, %fd1991, 0dBFA5815E8FA26F4F;
	fma.rn.f64 	%fd2004, %fd2003, %fd1991, 0dBFE4FCF4026AFA2B;
	fma.rn.f64 	%fd2005, %fd2004, %fd1991, 0d3FE2788CFC6FB619;
	fma.rn.f64 	%fd2006, %fd2005, %fd1991, 0d3FF0000000000000;
	mul.f64 	%fd2007, %fd264, %fd2006;
	selp.f64 	%fd2008, %fd2006, %fd2007, %p186;
	div.rn.f64 	%fd2552, %fd1988, %fd2008;
	bra.uni 	$L__BB2_154;
$L__BB2_135:
	{
	.reg .b32 %temp; 
	mov.b64 	{%r685, %temp}, %fd264;
	}
	shr.u32 	%r687, %r115, 20;
	setp.gt.u32 	%p177, %r115, 1048575;
	@%p177 bra 	$L__BB2_137;
	mul.f64 	%fd1856, %fd264, 0d4350000000000000;
	{
	.reg .b32 %temp; 
	mov.b64 	{%temp, %r115}, %fd1856;
	}
	{
	.reg .b32 %temp; 
	mov.b64 	{%r685, %temp}, %fd1856;
	}
	shr.u32 	%r420, %r115, 20;
	add.s32 	%r687, %r420, -54;
$L__BB2_137:
	add.s32 	%r688, %r687, -1023;
	and.b32  	%r421, %r115, -2146435073;
	or.b32  	%r422, %r421, 1072693248;
	mov.b64 	%fd2549, {%r685, %r422};
	setp.lt.u32 	%p178, %r422, 1073127583;
	@%p178 bra 	$L__BB2_139;
	{
	.reg .b32 %temp; 
	mov.b64 	{%r423, %temp}, %fd2549;
	}
	{
	.reg .b32 %temp; 
	mov.b64 	{%temp, %r424}, %fd2549;
	}
	add.s32 	%r425, %r424, -1048576;
	mov.b64 	%fd2549, {%r423, %r425};
	add.s32 	%r688, %r687, -1022;
$L__BB2_139:
	add.f64 	%fd1857, %fd2549, 0dBFF0000000000000;
	add.f64 	%fd1858, %fd2549, 0d3FF0000000000000;
	rcp.approx.ftz.f64 	%fd1859, %fd1858;
	neg.f64 	%fd1860, %fd1858;
	fma.rn.f64 	%fd1861, %fd1860, %fd1859, 0d3FF0000000000000;
	fma.rn.f64 	%fd1862, %fd1861, %fd1861, %fd1861;
	fma.rn.f64 	%fd1863, %fd1862, %fd1859, %fd1859;
	mul.f64 	%fd1864, %fd1857, %fd1863;
	fma.rn.f64 	%fd1865, %fd1857, %fd1863, %fd1864;
	mul.f64 	%fd1866, %fd1865, %fd1865;
	fma.rn.f64 	%fd1867, %fd1866, 0d3EB0F5FF7D2CAFE2, 0d3ED0F5D241AD3B5A;
	fma.rn.f64 	%fd1868, %fd1867, %fd1866, 0d3EF3B20A75488A3F;
	fma.rn.f64 	%fd1869, %fd1868, %fd1866, 0d3F1745CDE4FAECD5;
	fma.rn.f64 	%fd1870, %fd1869, %fd1866, 0d3F3C71C7258A578B;
	fma.rn.f64 	%fd1871, %fd1870, %fd1866, 0d3F6249249242B910;
	fma.rn.f64 	%fd1872, %fd1871, %fd1866, 0d3F89999999999DFB;
	sub.f64 	%fd1873, %fd1857, %fd1865;
	add.f64 	%fd1874, %fd1873, %fd1873;
	neg.f64 	%fd1875, %fd1865;
	fma.rn.f64 	%fd1876, %fd1875, %fd1857, %fd1874;
	mul.f64 	%fd1877, %fd1863, %fd1876;
	fma.rn.f64 	%fd1878, %fd1866, %fd1872, 0d3FB5555555555555;
	mov.f64 	%fd1879, 0d3FB5555555555555;
	sub.f64 	%fd1880, %fd1879, %fd1878;
	fma.rn.f64 	%fd1881, %fd1866, %fd1872, %fd1880;
	add.f64 	%fd1882, %fd1881, 0dBC46A4CB00B9E7B0;
	add.f64 	%fd1883, %fd1878, %fd1882;
	sub.f64 	%fd1884, %fd1878, %fd1883;
	add.f64 	%fd1885, %fd1882, %fd1884;
	mul.rn.f64 	%fd1886, %fd1865, %fd1865;
	neg.f64 	%fd1887, %fd1886;
	fma.rn.f64 	%fd1888, %fd1865, %fd1865, %fd1887;
	{
	.reg .b32 %temp; 
	mov.b64 	{%r426, %temp}, %fd1877;
	}
	{
	.reg .b32 %temp; 
	mov.b64 	{%temp, %r427}, %fd1877;
	}
	add.s32 	%r428, %r427, 1048576;
	mov.b64 	%fd1889, {%r426, %r428};
	fma.rn.f64 	%fd1890, %fd1865, %fd1889, %fd1888;
	mul.rn.f64 	%fd1891, %fd1886, %fd1865;
	neg.f64 	%fd1892, %fd1891;
	fma.rn.f64 	%fd1893, %fd1886, %fd1865, %fd1892;
	fma.rn.f64 	%fd1894, %fd1886, %fd1877, %fd1893;
	fma.rn.f64 	%fd1895, %fd1890, %fd1865, %fd1894;
	mul.rn.f64 	%fd1896, %fd1883, %fd1891;
	neg.f64 	%fd1897, %fd1896;
	fma.rn.f64 	%fd1898, %fd1883, %fd1891, %fd1897;
	fma.rn.f64 	%fd1899, %fd1883, %fd1895, %fd1898;
	fma.rn.f64 	%fd1900, %fd1885, %fd1891, %fd1899;
	add.f64 	%fd1901, %fd1896, %fd1900;
	sub.f64 	%fd1902, %fd1896, %fd1901;
	add.f64 	%fd1903, %fd1900, %fd1902;
	add.f64 	%fd1904, %fd1865, %fd1901;
	sub.f64 	%fd1905, %fd1865, %fd1904;
	add.f64 	%fd1906, %fd1901, %fd1905;
	add.f64 	%fd1907, %fd1903, %fd1906;
	add.f64 	%fd1908, %fd1877, %fd1907;
	add.f64 	%fd1909, %fd1904, %fd1908;
	sub.f64 	%fd1910, %fd1904, %fd1909;
	add.f64 	%fd1911, %fd1908, %fd1910;
	xor.b32  	%r429, %r688, -2147483648;
	mov.b32 	%r430, 1127219200;
	mov.b64 	%fd1912, {%r429, %r430};
	mov.b32 	%r431, -2147483648;
	mov.b64 	%fd1913, {%r431, %r430};
	sub.f64 	%fd1914, %fd1912, %fd1913;
	fma.rn.f64 	%fd1915, %fd1914, 0d3FE62E42FEFA39EF, %fd1909;
	fma.rn.f64 	%fd1916, %fd1914, 0dBFE62E42FEFA39EF, %fd1915;
	sub.f64 	%fd1917, %fd1916, %fd1909;
	sub.f64 	%fd1918, %fd1911, %fd1917;
	fma.rn.f64 	%fd1919, %fd1914, 0d3C7ABC9E3B39803F, %fd1918;
	add.f64 	%fd1920, %fd1915, %fd1919;
	sub.f64 	%fd1921, %fd1915, %fd1920;
	add.f64 	%fd1922, %fd1919, %fd1921;
	add.f64 	%fd1923, %fd264, 0dBFE0000000000000;
	mul.rn.f64 	%fd1924, %fd1920, %fd1923;
	neg.f64 	%fd1925, %fd1924;
	fma.rn.f64 	%fd1926, %fd1920, %fd1923, %fd1925;
	fma.rn.f64 	%fd1927, %fd1922, %fd1923, %fd1926;
	add.f64 	%fd1928, %fd1924, %fd1927;
	sub.f64 	%fd1929, %fd1924, %fd1928;
	add.f64 	%fd1930, %fd1927, %fd1929;
	sub.f64 	%fd1931, %fd1928, %fd264;
	sub.f64 	%fd1932, %fd1928, %fd1931;
	sub.f64 	%fd1933, %fd1932, %fd264;
	add.f64 	%fd1934, %fd1930, %fd1933;
	add.f64 	%fd136, %fd1931, %fd1934;
	sub.f64 	%fd1935, %fd1931, %fd136;
	add.f64 	%fd137, %fd1934, %fd1935;
	fma.rn.f64 	%fd1936, %fd136, 0d3FF71547652B82FE, 0d4338000000000000;
	{
	.reg .b32 %temp; 
	mov.b64 	{%r127, %temp}, %fd1936;
	}
	mov.f64 	%fd1937, 0dC338000000000000;
	add.rn.f64 	%fd1938, %fd1936, %fd1937;
	fma.rn.f64 	%fd1939, %fd1938, 0dBFE62E42FEFA39EF, %fd136;
	fma.rn.f64 	%fd1940, %fd1938, 0dBC7ABC9E3B39803F, %fd1939;
	fma.rn.f64 	%fd1941, %fd1940, 0d3E5ADE1569CE2BDF, 0d3E928AF3FCA213EA;
	fma.rn.f64 	%fd1942, %fd1941, %fd1940, 0d3EC71DEE62401315;
	fma.rn.f64 	%fd1943, %fd1942, %fd1940, 0d3EFA01997C89EB71;
	fma.rn.f64 	%fd1944, %fd1943, %fd1940, 0d3F2A01A014761F65;
	fma.rn.f64 	%fd1945, %fd1944, %fd1940, 0d3F56C16C1852B7AF;
	fma.rn.f64 	%fd1946, %fd1945, %fd1940, 0d3F81111111122322;
	fma.rn.f64 	%fd1947, %fd1946, %fd1940, 0d3FA55555555502A1;
	fma.rn.f64 	%fd1948, %fd1947, %fd1940, 0d3FC5555555555511;
	fma.rn.f64 	%fd1949, %fd1948, %fd1940, 0d3FE000000000000B;
	fma.rn.f64 	%fd1950, %fd1949, %fd1940, 0d3FF0000000000000;
	fma.rn.f64 	%fd1951, %fd1950, %fd1940, 0d3FF0000000000000;
	{
	.reg .b32 %temp; 
	mov.b64 	{%r128, %temp}, %fd1951;
	}
	{
	.reg .b32 %temp; 
	mov.b64 	{%temp, %r129}, %fd1951;
	}
	shl.b32 	%r432, %r127, 20;
	add.s32 	%r433, %r432, %r129;
	mov.b64 	%fd2550, {%r128, %r433};
	{
	.reg .b32 %temp; 
	mov.b64 	{%temp, %r434}, %fd136;
	}
	mov.b32 	%f23, %r434;
	abs.f32 	%f14, %f23;
	setp.lt.f32 	%p179, %f14, 0f4086232B;
	@%p179 bra 	$L__BB2_142;
	setp.lt.f64 	%p180, %fd136, 0d0000000000000000;
	add.f64 	%fd1952, %fd136, 0d7FF0000000000000;
	selp.f64 	%fd2550, 0d0000000000000000, %fd1952, %p180;
	setp.geu.f32 	%p181, %f14, 0f40874800;
	@%p181 bra 	$L__BB2_142;
	shr.u32 	%r435, %r127, 31;
	add.s32 	%r436, %r127, %r435;
	shr.s32 	%r437, %r436, 1;
	shl.b32 	%r438, %r437, 20;
	add.s32 	%r439, %r129, %r438;
	mov.b64 	%fd1953, {%r128, %r439};
	sub.s32 	%r440, %r127, %r437;
	shl.b32 	%r441, %r440, 20;
	add.s32 	%r442, %r441, 1072693248;
	mov.b32 	%r443, 0;
	mov.b64 	%fd1954, {%r443, %r442};
	mul.f64 	%fd2550, %fd1954, %fd1953;
$L__BB2_142:
	fma.rn.f64 	%fd1955, %fd137, %fd2550, %fd2550;
	mul.f64 	%fd1956, %fd1955, 0dBCAA6A0D6F814637;
	fma.rn.f64 	%fd1957, %fd1955, 0d40040D931FF62706, %fd1956;
	rcp.approx.ftz.f64 	%fd1958, %fd264;
	neg.f64 	%fd1959, %fd264;
	fma.rn.f64 	%fd1960, %fd1959, %fd1958, 0d3FF0000000000000;
	fma.rn.f64 	%fd1961, %fd1960, %fd1960, %fd1960;
	fma.rn.f64 	%fd1962, %fd1961, %fd1958, %fd1958;
	fma.rn.f64 	%fd1963, %fd1962, 0dBF64BEE47C38A637, 0d3F73C25DA81303D5;
	fma.rn.f64 	%fd1964, %fd1963, %fd1962, 0dBF6B7C37A96CFC72;
	fma.rn.f64 	%fd1965, %fd1964, %fd1962, 0d3F35A85ABDE1E324;
	fma.rn.f64 	%fd1966, %fd1965, %fd1962, 0d3F4A8B28F07B3F05;
	fma.rn.f64 	%fd1967, %fd1966, %fd1962, 0dBF0A15D1D45A282F;
	fma.rn.f64 	%fd1968, %fd1967, %fd1962, 0dBF4367D3468CB5BE;
	fma.rn.f64 	%fd1969, %fd1968, %fd1962, 0d3F12471B0E9F1005;
	fma.rn.f64 	%fd1970, %fd1969, %fd1962, 0d3F49B1004744D5C4;
	fma.rn.f64 	%fd1971, %fd1970, %fd1962, 0dBF2E13CE69AB4B7F;
	fma.rn.f64 	%fd1972, %fd1971, %fd1962, 0dBF65F7268ECF8A01;
	fma.rn.f64 	%fd1973, %fd1972, %fd1962, 0d3F6C71C71C71ACE0;
	fma.rn.f64 	%fd1974, %fd1973, %fd1962, 0d3FB5555555555556;
	mul.f64 	%fd1975, %fd1962, %fd1974;
	fma.rn.f64 	%fd1976, %fd1975, %fd1957, %fd1957;
	setp.ge.f64 	%p182, %fd264, 0d406573FAE561F648;
	selp.f64 	%fd2552, 0d7FF0000000000000, %fd1976, %p182;
	bra.uni 	$L__BB2_154;
$L__BB2_143:
	setp.geu.f64 	%p187, %fd264, 0d0000000000000000;
	@%p187 bra 	$L__BB2_153;
	cvt.rzi.f64.f64 	%fd2010, %fd264;
	setp.eq.f64 	%p188, %fd264, %fd2010;
	mov.f64 	%fd2552, 0dFFF8000000000000;
	@%p188 bra 	$L__BB2_154;
	setp.leu.f32 	%p189, %f13, 0fC0100000;
	@%p189 bra 	$L__BB2_147;
	setp.le.f32 	%p197, %f13, 0fC00C0000;
	fma.rn.f64 	%fd2089, %fd264, %fd264, %fd264;
	add.f64 	%fd2090, %fd264, 0d3FF0000000000000;
	selp.f64 	%fd2091, %fd2089, %fd264, %p197;
	selp.f64 	%fd2092, %fd2090, %fd264, %p197;
	setp.le.f32 	%p198, %f13, 0fC0040000;
	fma.rn.f64 	%fd2093, %fd2092, %fd2091, %fd2091;
	add.f64 	%fd2094, %fd2092, 0d3FF0000000000000;
	selp.f64 	%fd2095, %fd2093, %fd2091, %p198;
	selp.f64 	%fd2096, %fd2094, %fd2092, %p198;
	setp.le.f32 	%p199, %f13, 0fBFF80000;
	fma.rn.f64 	%fd2097, %fd2096, %fd2095, %fd2095;
	add.f64 	%fd2098, %fd2096, 0d3FF0000000000000;
	selp.f64 	%fd2099, %fd2097, %fd2095, %p199;
	selp.f64 	%fd2100, %fd2098, %fd2096, %p199;
	setp.le.f32 	%p200, %f13, 0fBFE00000;
	fma.rn.f64 	%fd2101, %fd2100, %fd2099, %fd2099;
	add.f64 	%fd2102, %fd2100, 0d3FF0000000000000;
	selp.f64 	%fd2103, %fd2101, %fd2099, %p200;
	selp.f64 	%fd2104, %fd2102, %fd2100, %p200;
	fma.rn.f64 	%fd2105, %fd2104, 0d3E381B4960FCF5C9, 0dBE8AF7049AE8A594;
	fma.rn.f64 	%fd2106, %fd2105, %fd2104, 0d3EB301D46D4B22F5;
	fma.rn.f64 	%fd2107, %fd2106, %fd2104, 0dBEB50272AEED0FC4;
	fma.rn.f64 	%fd2108, %fd2107, %fd2104, 0dBEF51CE1A40516F8;
	fma.rn.f64 	%fd2109, %fd2108, %fd2104, 0d3F20C8AA7419084C;
	fma.rn.f64 	%fd2110, %fd2109, %fd2104, 0dBF2C3650196BAD8A;
	fma.rn.f64 	%fd2111, %fd2110, %fd2104, 0dBF531711365A3E26;
	fma.rn.f64 	%fd2112, %fd2111, %fd2104, 0d3F7D919C52A7DF35;
	fma.rn.f64 	%fd2113, %fd2112, %fd2104, 0dBF83B4AF28386F4D;
	fma.rn.f64 	%fd2114, %fd2113, %fd2104, 0dBFA59AF103C37B4D;
	fma.rn.f64 	%fd2115, %fd2114, %fd2104, 0d3FC5512320B439EF;
	fma.rn.f64 	%fd2116, %fd2115, %fd2104, 0dBFA5815E8FA26F4F;
	fma.rn.f64 	%fd2117, %fd2116, %fd2104, 0dBFE4FCF4026AFA2B;
	fma.rn.f64 	%fd2118, %fd2117, %fd2104, 0d3FE2788CFC6FB619;
	fma.rn.f64 	%fd2119, %fd2118, %fd2104, 0d3FF0000000000000;
	mul.f64 	%fd2120, %fd2103, %fd2119;
	rcp.rn.f64 	%fd2552, %fd2120;
	bra.uni 	$L__BB2_154;
$L__BB2_147:
	setp.leu.f32 	%p190, %f13, 0fC0672000;
	@%p190 bra 	$L__BB2_152;
	{
	.reg .b32 %temp; 
	mov.b64 	{%r444, %temp}, %fd264;
	}
	add.s32 	%r445, %r115, 1048576;
	mov.b64 	%fd2016, {%r444, %r445};
	cvt.rni.f64.f64 	%fd2017, %fd2016;
	cvt.rzi.s64.f64 	%rd51, %fd2017;
	cvt.u32.u64 	%r446, %rd51;
	fma.rn.f64 	%fd2018, %fd2017, 0dBFE0000000000000, %fd264;
	mul.f64 	%fd2019, %fd2018, 0d3CA1A62633145C07;
	fma.rn.f64 	%fd2020, %fd2018, 0d400921FB54442D18, %fd2019;
	shl.b64 	%rd52, %rd51, 6;
	and.b64  	%rd53, %rd52, 64;
	mov.u64 	%rd54, __cudart_sin_cos_coeffs;
	add.s64 	%rd55, %rd54, %rd53;
	mul.rn.f64 	%fd2021, %fd2020, %fd2020;
	and.b64  	%rd56, %rd51, 1;
	setp.eq.b64 	%p192, %rd56, 1;
	selp.f64 	%fd2022, 0dBDA8FF8320FD8164, 0d3DE5DB65F9785EBA, %p192;
	ld.global.nc.v2.f64 	{%fd2023, %fd2024}, [%rd55];
	fma.rn.f64 	%fd2025, %fd2022, %fd2021, %fd2023;
	fma.rn.f64 	%fd2026, %fd2025, %fd2021, %fd2024;
	ld.global.nc.v2.f64 	{%fd2027, %fd2028}, [%rd55+16];
	fma.rn.f64 	%fd2029, %fd2026, %fd2021, %fd2027;
	fma.rn.f64 	%fd2030, %fd2029, %fd2021, %fd2028;
	ld.global.nc.v2.f64 	{%fd2031, %fd2032}, [%rd55+32];
	fma.rn.f64 	%fd2033, %fd2030, %fd2021, %fd2031;
	fma.rn.f64 	%fd2034, %fd2033, %fd2021, %fd2032;
	fma.rn.f64 	%fd2035, %fd2034, %fd2020, %fd2020;
	fma.rn.f64 	%fd2036, %fd2034, %fd2021, 0d3FF0000000000000;
	selp.f64 	%fd2037, %fd2036, %fd2035, %p192;
	and.b32  	%r447, %r446, 2;
	setp.eq.s32 	%p193, %r447, 0;
	mov.f64 	%fd2038, 0d0000000000000000;
	sub.f64 	%fd2039, %fd2038, %fd2037;
	selp.f64 	%fd2040, %fd2037, %fd2039, %p193;
	abs.f64 	%fd144, %fd264;
	rcp.approx.ftz.f64 	%fd2041, %fd144;
	neg.f64 	%fd2042, %fd144;
	fma.rn.f64 	%fd2043, %fd2042, %fd2041, 0d3FF0000000000000;
	fma.rn.f64 	%fd2044, %fd2043, %fd2043, %fd2043;
	fma.rn.f64 	%fd2045, %fd2044, %fd2041, %fd2041;
	fma.rn.f64 	%fd2046, %fd2045, 0dBF64BEE47C38A637, 0d3F73C25DA81303D5;
	fma.rn.f64 	%fd2047, %fd2046, %fd2045, 0dBF6B7C37A96CFC72;
	fma.rn.f64 	%fd2048, %fd2047, %fd2045, 0d3F35A85ABDE1E324;
	fma.rn.f64 	%fd2049, %fd2048, %fd2045, 0d3F4A8B28F07B3F05;
	fma.rn.f64 	%fd2050, %fd2049, %fd2045, 0dBF0A15D1D45A282F;
	fma.rn.f64 	%fd2051, %fd2050, %fd2045, 0dBF4367D3468CB5BE;
	fma.rn.f64 	%fd2052, %fd2051, %fd2045, 0d3F12471B0E9F1005;
	fma.rn.f64 	%fd2053, %fd2052, %fd2045, 0d3F49B1004744D5C4;
	fma.rn.f64 	%fd2054, %fd2053, %fd2045, 0dBF2E13CE69AB4B7F;
	fma.rn.f64 	%fd2055, %fd2054, %fd2045, 0dBF65F7268ECF8A01;
	fma.rn.f64 	%fd2056, %fd2055, %fd2045, 0d3F6C71C71C71ACE0;
	fma.rn.f64 	%fd2057, %fd2056, %fd2045, 0d3FB5555555555556;
	mul.f64 	%fd2058, %fd2045, %fd2057;
	fma.rn.f64 	%fd145, %fd2058, %fd2040, %fd2040;
	fma.rn.f64 	%fd2059, %fd144, 0d3FF71547652B82FE, 0d4338000000000000;
	{
	.reg .b32 %temp; 
	mov.b64 	{%r130, %temp}, %fd2059;
	}
	mov.f64 	%fd2060, 0dC338000000000000;
	add.rn.f64 	%fd2061, %fd2059, %fd2060;
	fma.rn.f64 	%fd2062, %fd2061, 0dBFE62E42FEFA39EF, %fd144;
	fma.rn.f64 	%fd2063, %fd2061, 0dBC7ABC9E3B39803F, %fd2062;
	fma.rn.f64 	%fd2064, %fd2063, 0d3E5ADE1569CE2BDF, 0d3E928AF3FCA213EA;
	fma.rn.f64 	%fd2065, %fd2064, %fd2063, 0d3EC71DEE62401315;
	fma.rn.f64 	%fd2066, %fd2065, %fd2063, 0d3EFA01997C89EB71;
	fma.rn.f64 	%fd2067, %fd2066, %fd2063, 0d3F2A01A014761F65;
	fma.rn.f64 	%fd2068, %fd2067, %fd2063, 0d3F56C16C1852B7AF;
	fma.rn.f64 	%fd2069, %fd2068, %fd2063, 0d3F81111111122322;
	fma.rn.f64 	%fd2070, %fd2069, %fd2063, 0d3FA55555555502A1;
	fma.rn.f64 	%fd2071, %fd2070, %fd2063, 0d3FC5555555555511;
	fma.rn.f64 	%fd2072, %fd2071, %fd2063, 0d3FE000000000000B;
	fma.rn.f64 	%fd2073, %fd2072, %fd2063, 0d3FF0000000000000;
	fma.rn.f64 	%fd2551, %fd2073, %fd2063, 0d3FF0000000000000;
	abs.s32 	%r448, %r130;
	setp.gt.s32 	%p194, %r448, 1022;
	@%p194 bra 	$L__BB2_150;
	shl.b32 	%r454, %r130, 20;
	add.s32 	%r689, %r454, 1072693248;
	bra.uni 	$L__BB2_151;
$L__BB2_150:
	add.s32 	%r449, %r130, 2046;
	shl.b32 	%r450, %r449, 19;
	and.b32  	%r451, %r450, -1048576;
	shl.b32 	%r452, %r449, 20;
	sub.s32 	%r689, %r452, %r451;
	mov.b32 	%r453, 0;
	mov.b64 	%fd2074, {%r453, %r451};
	mul.f64 	%fd2551, %fd2074, %fd2551;
$L__BB2_151:
	mov.b32 	%r455, 0;
	mov.b64 	%fd2075, {%r455, %r689};
	mul.f64 	%fd2076, %fd2551, %fd2075;
	mul.f64 	%fd2077, %fd2076, 0dBC9A6A0D6F814637;
	fma.rn.f64 	%fd2078, %fd2076, 0d3FF40D931FF62706, %fd2077;
	mul.f64 	%fd2079, %fd144, %fd145;
	div.rn.f64 	%fd2080, %fd2078, %fd2079;
	add.f64 	%fd2081, %fd144, 0dBFE0000000000000;
	setp.gtu.f32 	%p195, %f13, 0fC061E400;
	{
	.reg .b32 %temp; 
	mov.b64 	{%r456, %temp}, %fd2081;
	}
	{
	.reg .b32 %temp; 
	mov.b64 	{%temp, %r457}, %fd2081;
	}
	add.s32 	%r458, %r457, -1048576;
	mov.b64 	%fd2082, {%r456, %r458};
	selp.f64 	%fd2083, %fd2081, %fd2082, %p195;
	neg.f64 	%fd2084, %fd2083;
	{ // callseq 6, 0
	.param .b64 param0;
	st.param.f64 	[param0], %fd144;
	.param .b64 param1;
	st.param.f64 	[param1], %fd2084;
	.param .b64 retval0;
	call.uni (retval0), 
	__internal_accurate_pow, 
	(
	param0, 
	param1
	);
	ld.param.f64 	%fd2085, [retval0];
	} // callseq 6
	setp.le.f32 	%p196, %f13, 0fC061E400;
	mul.f64 	%fd2087, %fd2085, %fd2080;
	selp.f64 	%fd2088, %fd2087, %fd2080, %p196;
	mul.f64 	%fd2552, %fd2085, %fd2088;
	bra.uni 	$L__BB2_154;
$L__BB2_152:
	cvt.rmi.f64.f64 	%fd2011, %fd264;
	mul.f64 	%fd2012, %fd2011, 0d3FE0000000000000;
	cvt.rmi.f64.f64 	%fd2013, %fd2012;
	add.f64 	%fd2014, %fd2013, %fd2013;
	sub.f64 	%fd2015, %fd2011, %fd2014;
	setp.eq.f64 	%p191, %fd2015, 0d3FF0000000000000;
	selp.f64 	%fd2552, 0d8000000000000000, 0d0000000000000000, %p191;
	bra.uni 	$L__BB2_154;
$L__BB2_153:
	add.f64 	%fd2552, %fd264, %fd264;
$L__BB2_154:
	mul.f64 	%fd153, %fd131, %fd2552;
	add.f64 	%fd2121, %fd262, %fd263;
	add.f64 	%fd154, %fd2121, %fd264;
	{
	.reg .b32 %temp; 
	mov.b64 	{%temp, %r134}, %fd154;
	}
	mov.b32 	%f15, %r134;
	setp.ltu.f64 	%p201, %fd154, 0d0000000000000000;
	@%p201 bra 	$L__BB2_165;
	setp.geu.f32 	%p202, %f15, 0f40100000;
	@%p202 bra 	$L__BB2_157;
	setp.ge.f32 	%p209, %f15, 0f400C0000;
	add.f64 	%fd2243, %fd154, 0dBFF0000000000000;
	selp.f64 	%fd2244, %fd2243, 0d3FF0000000000000, %p209;
	selp.f64 	%fd2245, %fd2243, %fd154, %p209;
	setp.ge.f32 	%p210, %f15, 0f40040000;
	neg.f64 	%fd2246, %fd2244;
	fma.rn.f64 	%fd2247, %fd2245, %fd2244, %fd2246;
	add.f64 	%fd2248, %fd2245, 0dBFF0000000000000;
	selp.f64 	%fd2249, %fd2247, %fd2244, %p210;
	selp.f64 	%fd2250, %fd2248, %fd2245, %p210;
	setp.ge.f32 	%p211, %f15, 0f3FF80000;
	neg.f64 	%fd2251, %fd2249;
	fma.rn.f64 	%fd2252, %fd2250, %fd2249, %fd2251;
	add.f64 	%fd2253, %fd2250, 0dBFF0000000000000;
	selp.f64 	%fd2254, %fd2252, %fd2249, %p211;
	selp.f64 	%fd2255, %fd2253, %fd2250, %p211;
	setp.ge.f32 	%p212, %f15, 0f3FE00000;
	add.f64 	%fd2256, %fd2255, 0dBFF0000000000000;
	selp.f64 	%fd2257, %fd2256, %fd2255, %p212;
	fma.rn.f64 	%fd2258, %fd2257, 0d3E381B4960FCF5C9, 0dBE8AF7049AE8A594;
	fma.rn.f64 	%fd2259, %fd2258, %fd2257, 0d3EB301D46D4B22F5;
	fma.rn.f64 	%fd2260, %fd2259, %fd2257, 0dBEB50272AEED0FC4;
	fma.rn.f64 	%fd2261, %fd2260, %fd2257, 0dBEF51CE1A40516F8;
	fma.rn.f64 	%fd2262, %fd2261, %fd2257, 0d3F20C8AA7419084C;
	fma.rn.f64 	%fd2263, %fd2262, %fd2257, 0dBF2C3650196BAD8A;
	fma.rn.f64 	%fd2264, %fd2263, %fd2257, 0dBF531711365A3E26;
	fma.rn.f64 	%fd2265, %fd2264, %fd2257, 0d3F7D919C52A7DF35;
	fma.rn.f64 	%fd2266, %fd2265, %fd2257, 0dBF83B4AF28386F4D;
	fma.rn.f64 	%fd2267, %fd2266, %fd2257, 0dBFA59AF103C37B4D;
	fma.rn.f64 	%fd2268, %fd2267, %fd2257, 0d3FC5512320B439EF;
	fma.rn.f64 	%fd2269, %fd2268, %fd2257, 0dBFA5815E8FA26F4F;
	fma.rn.f64 	%fd2270, %fd2269, %fd2257, 0dBFE4FCF4026AFA2B;
	fma.rn.f64 	%fd2271, %fd2270, %fd2257, 0d3FE2788CFC6FB619;
	fma.rn.f64 	%fd2272, %fd2271, %fd2257, 0d3FF0000000000000;
	mul.f64 	%fd2273, %fd154, %fd2272;
	selp.f64 	%fd2274, %fd2272, %fd2273, %p212;
	div.rn.f64 	%fd2556, %fd2254, %fd2274;
	bra.uni 	$L__BB2_176;
$L__BB2_157:
	{
	.reg .b32 %temp; 
	mov.b64 	{%r690, %temp}, %fd154;
	}
	shr.u32 	%r692, %r134, 20;
	setp.gt.u32 	%p203, %r134, 1048575;
	@%p203 bra 	$L__BB2_159;
	mul.f64 	%fd2122, %fd154, 0d4350000000000000;
	{
	.reg .b32 %temp; 
	mov.b64 	{%temp, %r134}, %fd2122;
	}
	{
	.reg .b32 %temp; 
	mov.b64 	{%r690, %temp}, %fd2122;
	}
	shr.u32 	%r459, %r134, 20;
	add.s32 	%r692, %r459, -54;
$L__BB2_159:
	add.s32 	%r693, %r692, -1023;
	and.b32  	%r460, %r134, -2146435073;
	or.b32  	%r461, %r460, 1072693248;
	mov.b64 	%fd2553, {%r690, %r461};
	setp.lt.u32 	%p204, %r461, 1073127583;
	@%p204 bra 	$L__BB2_161;
	{
	.reg .b32 %temp; 
	mov.b64 	{%r462, %temp}, %fd2553;
	}
	{
	.reg .b32 %temp; 
	mov.b64 	{%temp, %r463}, %fd2553;
	}
	add.s32 	%r464, %r463, -1048576;
	mov.b64 	%fd2553, {%r462, %r464};
	add.s32 	%r693, %r692, -1022;
$L__BB2_161:
	add.f64 	%fd2123, %fd2553, 0dBFF0000000000000;
	add.f64 	%fd2124, %fd2553, 0d3FF0000000000000;
	rcp.approx.ftz.f64 	%fd2125, %fd2124;
	neg.f64 	%fd2126, %fd2124;
	fma.rn.f64 	%fd2127, %fd2126, %fd2125, 0d3FF0000000000000;
	fma.rn.f64 	%fd2128, %fd2127, %fd2127, %fd2127;
	fma.rn.f64 	%fd2129, %fd2128, %fd2125, %fd2125;
	mul.f64 	%fd2130, %fd2123, %fd2129;
	fma.rn.f64 	%fd2131, %fd2123, %fd2129, %fd2130;
	mul.f64 	%fd2132, %fd2131, %fd2131;
	fma.rn.f64 	%fd2133, %fd2132, 0d3EB0F5FF7D2CAFE2, 0d3ED0F5D241AD3B5A;
	fma.rn.f64 	%fd2134, %fd2133, %fd2132, 0d3EF3B20A75488A3F;
	fma.rn.f64 	%fd2135, %fd2134, %fd2132, 0d3F1745CDE4FAECD5;
	fma.rn.f64 	%fd2136, %fd2135, %fd2132, 0d3F3C71C7258A578B;
	fma.rn.f64 	%fd2137, %fd2136, %fd2132, 0d3F6249249242B910;
	fma.rn.f64 	%fd2138, %fd2137, %fd2132, 0d3F89999999999DFB;
	sub.f64 	%fd2139, %fd2123, %fd2131;
	add.f64 	%fd2140, %fd2139, %fd2139;
	neg.f64 	%fd2141, %fd2131;
	fma.rn.f64 	%fd2142, %fd2141, %fd2123, %fd2140;
	mul.f64 	%fd2143, %fd2129, %fd2142;
	fma.rn.f64 	%fd2144, %fd2132, %fd2138, 0d3FB5555555555555;
	mov.f64 	%fd2145, 0d3FB5555555555555;
	sub.f64 	%fd2146, %fd2145, %fd2144;
	fma.rn.f64 	%fd2147, %fd2132, %fd2138, %fd2146;
	add.f64 	%fd2148, %fd2147, 0dBC46A4CB00B9E7B0;
	add.f64 	%fd2149, %fd2144, %fd2148;
	sub.f64 	%fd2150, %fd2144, %fd2149;
	add.f64 	%fd2151, %fd2148, %fd2150;
	mul.rn.f64 	%fd2152, %fd2131, %fd2131;
	neg.f64 	%fd2153, %fd2152;
	fma.rn.f64 	%fd2154, %fd2131, %fd2131, %fd2153;
	{
	.reg .b32 %temp; 
	mov.b64 	{%r465, %temp}, %fd2143;
	}
	{
	.reg .b32 %temp; 
	mov.b64 	{%temp, %r466}, %fd2143;
	}
	add.s32 	%r467, %r466, 1048576;
	mov.b64 	%fd2155, {%r465, %r467};
	fma.rn.f64 	%fd2156, %fd2131, %fd2155, %fd2154;
	mul.rn.f64 	%fd2157, %fd2152, %fd2131;
	neg.f64 	%fd2158, %fd2157;
	fma.rn.f64 	%fd2159, %fd2152, %fd2131, %fd2158;
	fma.rn.f64 	%fd2160, %fd2152, %fd2143, %fd2159;
	fma.rn.f64 	%fd2161, %fd2156, %fd2131, %fd2160;
	mul.rn.f64 	%fd2162, %fd2149, %fd2157;
	neg.f64 	%fd2163, %fd2162;
	fma.rn.f64 	%fd2164, %fd2149, %fd2157, %fd2163;
	fma.rn.f64 	%fd2165, %fd2149, %fd2161, %fd2164;
	fma.rn.f64 	%fd2166, %fd2151, %fd2157, %fd2165;
	add.f64 	%fd2167, %fd2162, %fd2166;
	sub.f64 	%fd2168, %fd2162, %fd2167;
	add.f64 	%fd2169, %fd2166, %fd2168;
	add.f64 	%fd2170, %fd2131, %fd2167;
	sub.f64 	%fd2171, %fd2131, %fd2170;
	add.f64 	%fd2172, %fd2167, %fd2171;
	add.f64 	%fd2173, %fd2169, %fd2172;
	add.f64 	%fd2174, %fd2143, %fd2173;
	add.f64 	%fd2175, %fd2170, %fd2174;
	sub.f64 	%fd2176, %fd2170, %fd2175;
	add.f64 	%fd2177, %fd2174, %fd2176;
	xor.b32  	%r468, %r693, -2147483648;
	mov.b32 	%r469, 1127219200;
	mov.b64 	%fd2178, {%r468, %r469};
	mov.b32 	%r470, -2147483648;
	mov.b64 	%fd2179, {%r470, %r469};
	sub.f64 	%fd2180, %fd2178, %fd2179;
	fma.rn.f64 	%fd2181, %fd2180, 0d3FE62E42FEFA39EF, %fd2175;
	fma.rn.f64 	%fd2182, %fd2180, 0dBFE62E42FEFA39EF, %fd2181;
	sub.f64 	%fd2183, %fd2182, %fd2175;
	sub.f64 	%fd2184, %fd2177, %fd2183;
	fma.rn.f64 	%fd2185, %fd2180, 0d3C7ABC9E3B39803F, %fd2184;
	add.f64 	%fd2186, %fd2181, %fd2185;
	sub.f64 	%fd2187, %fd2181, %fd2186;
	add.f64 	%fd2188, %fd2185, %fd2187;
	add.f64 	%fd2189, %fd154, 0dBFE0000000000000;
	mul.rn.f64 	%fd2190, %fd2186, %fd2189;
	neg.f64 	%fd2191, %fd2190;
	fma.rn.f64 	%fd2192, %fd2186, %fd2189, %fd2191;
	fma.rn.f64 	%fd2193, %fd2188, %fd2189, %fd2192;
	add.f64 	%fd2194, %fd2190, %fd2193;
	sub.f64 	%fd2195, %fd2190, %fd2194;
	add.f64 	%fd2196, %fd2193, %fd2195;
	sub.f64 	%fd2197, %fd2194, %fd154;
	sub.f64 	%fd2198, %fd2194, %fd2197;
	sub.f64 	%fd2199, %fd2198, %fd154;
	add.f64 	%fd2200, %fd2196, %fd2199;
	add.f64 	%fd159, %fd2197, %fd2200;
	sub.f64 	%fd2201, %fd2197, %fd159;
	add.f64 	%fd160, %fd2200, %fd2201;
	fma.rn.f64 	%fd2202, %fd159, 0d3FF71547652B82FE, 0d4338000000000000;
	{
	.reg .b32 %temp; 
	mov.b64 	{%r146, %temp}, %fd2202;
	}
	mov.f64 	%fd2203, 0dC338000000000000;
	add.rn.f64 	%fd2204, %fd2202, %fd2203;
	fma.rn.f64 	%fd2205, %fd2204, 0dBFE62E42FEFA39EF, %fd159;
	fma.rn.f64 	%fd2206, %fd2204, 0dBC7ABC9E3B39803F, %fd2205;
	fma.rn.f64 	%fd2207, %fd2206, 0d3E5ADE1569CE2BDF, 0d3E928AF3FCA213EA;
	fma.rn.f64 	%fd2208, %fd2207, %fd2206, 0d3EC71DEE62401315;
	fma.rn.f64 	%fd2209, %fd2208, %fd2206, 0d3EFA01997C89EB71;
	fma.rn.f64 	%fd2210, %fd2209, %fd2206, 0d3F2A01A014761F65;
	fma.rn.f64 	%fd2211, %fd2210, %fd2206, 0d3F56C16C1852B7AF;
	fma.rn.f64 	%fd2212, %fd2211, %fd2206, 0d3F81111111122322;
	fma.rn.f64 	%fd2213, %fd2212, %fd2206, 0d3FA55555555502A1;
	fma.rn.f64 	%fd2214, %fd2213, %fd2206, 0d3FC5555555555511;
	fma.rn.f64 	%fd2215, %fd2214, %fd2206, 0d3FE000000000000B;
	fma.rn.f64 	%fd2216, %fd2215, %fd2206, 0d3FF0000000000000;
	fma.rn.f64 	%fd2217, %fd2216, %fd2206, 0d3FF0000000000000;
	{
	.reg .b32 %temp; 
	mov.b64 	{%r147, %temp}, %fd2217;
	}
	{
	.reg .b32 %temp; 
	mov.b64 	{%temp, %r148}, %fd2217;
	}
	shl.b32 	%r471, %r146, 20;
	add.s32 	%r472, %r471, %r148;
	mov.b64 	%fd2554, {%r147, %r472};
	{
	.reg .b32 %temp; 
	mov.b64 	{%temp, %r473}, %fd159;
	}
	mov.b32 	%f24, %r473;
	abs.f32 	%f16, %f24;
	setp.lt.f32 	%p205, %f16, 0f4086232B;
	@%p205 bra 	$L__BB2_164;
	setp.lt.f64 	%p206, %fd159, 0d0000000000000000;
	add.f64 	%fd2218, %fd159, 0d7FF0000000000000;
	selp.f64 	%fd2554, 0d0000000000000000, %fd2218, %p206;
	setp.geu.f32 	%p207, %f16, 0f40874800;
	@%p207 bra 	$L__BB2_164;
	shr.u32 	%r474, %r146, 31;
	add.s32 	%r475, %r146, %r474;
	shr.s32 	%r476, %r475, 1;
	shl.b32 	%r477, %r476, 20;
	add.s32 	%r478, %r148, %r477;
	mov.b64 	%fd2219, {%r147, %r478};
	sub.s32 	%r479, %r146, %r476;
	shl.b32 	%r480, %r479, 20;
	add.s32 	%r481, %r480, 1072693248;
	mov.b32 	%r482, 0;
	mov.b64 	%fd2220, {%r482, %r481};
	mul.f64 	%fd2554, %fd2220, %fd2219;
$L__BB2_164:
	fma.rn.f64 	%fd2221, %fd160, %fd2554, %fd2554;
	mul.f64 	%fd2222, %fd2221, 0dBCAA6A0D6F814637;
	fma.rn.f64 	%fd2223, %fd2221, 0d40040D931FF62706, %fd2222;
	rcp.approx.ftz.f64 	%fd2224, %fd154;
	neg.f64 	%fd2225, %fd154;
	fma.rn.f64 	%fd2226, %fd2225, %fd2224, 0d3FF0000000000000;
	fma.rn.f64 	%fd2227, %fd2226, %fd2226, %fd2226;
	fma.rn.f64 	%fd2228, %fd2227, %fd2224, %fd2224;
	fma.rn.f64 	%fd2229, %fd2228, 0dBF64BEE47C38A637, 0d3F73C25DA81303D5;
	fma.rn.f64 	%fd2230, %fd2229, %fd2228, 0dBF6B7C37A96CFC72;
	fma.rn.f64 	%fd2231, %fd2230, %fd2228, 0d3F35A85ABDE1E324;
	fma.rn.f64 	%fd2232, %fd2231, %fd2228, 0d3F4A8B28F07B3F05;
	fma.rn.f64 	%fd2233, %fd2232, %fd2228, 0dBF0A15D1D45A282F;
	fma.rn.f64 	%fd2234, %fd2233, %fd2228, 0dBF4367D3468CB5BE;
	fma.rn.f64 	%fd2235, %fd2234, %fd2228, 0d3F12471B0E9F1005;
	fma.rn.f64 	%fd2236, %fd2235, %fd2228, 0d3F49B1004744D5C4;
	fma.rn.f64 	%fd2237, %fd2236, %fd2228, 0dBF2E13CE69AB4B7F;
	fma.rn.f64 	%fd2238, %fd2237, %fd2228, 0dBF65F7268ECF8A01;
	fma.rn.f64 	%fd2239, %fd2238, %fd2228, 0d3F6C71C71C71ACE0;
	fma.rn.f64 	%fd2240, %fd2239, %fd2228, 0d3FB5555555555556;
	mul.f64 	%fd2241, %fd2228, %fd2240;
	fma.rn.f64 	%fd2242, %fd2241, %fd2223, %fd2223;
	setp.ge.f64 	%p208, %fd154, 0d406573FAE561F648;
	selp.f64 	%fd2556, 0d7FF0000000000000, %fd2242, %p208;
	bra.uni 	$L__BB2_176;
$L__BB2_165:
	setp.geu.f64 	%p213, %fd154, 0d0000000000000000;
	@%p213 bra 	$L__BB2_175;
	cvt.rzi.f64.f64 	%fd2276, %fd154;
	setp.eq.f64 	%p214, %fd154, %fd2276;
	mov.f64 	%fd2556, 0dFFF8000000000000;
	@%p214 bra 	$L__BB2_176;
	setp.leu.f32 	%p215, %f15, 0fC0100000;
	@%p215 bra 	$L__BB2_169;
	setp.le.f32 	%p223, %f15, 0fC00C0000;
	fma.rn.f64 	%fd2355, %fd154, %fd154, %fd154;
	add.f64 	%fd2356, %fd154, 0d3FF0000000000000;
	selp.f64 	%fd2357, %fd2355, %fd154, %p223;
	selp.f64 	%fd2358, %fd2356, %fd154, %p223;
	setp.le.f32 	%p224, %f15, 0fC0040000;
	fma.rn.f64 	%fd2359, %fd2358, %fd2357, %fd2357;
	add.f64 	%fd2360, %fd2358, 0d3FF0000000000000;
	selp.f64 	%fd2361, %fd2359, %fd2357, %p224;
	selp.f64 	%fd2362, %fd2360, %fd2358, %p224;
	setp.le.f32 	%p225, %f15, 0fBFF80000;
	fma.rn.f64 	%fd2363, %fd2362, %fd2361, %fd2361;
	add.f64 	%fd2364, %fd2362, 0d3FF0000000000000;
	selp.f64 	%fd2365, %fd2363, %fd2361, %p225;
	selp.f64 	%fd2366, %fd2364, %fd2362, %p225;
	setp.le.f32 	%p226, %f15, 0fBFE00000;
	fma.rn.f64 	%fd2367, %fd2366, %fd2365, %fd2365;
	add.f64 	%fd2368, %fd2366, 0d3FF0000000000000;
	selp.f64 	%fd2369, %fd2367, %fd2365, %p226;
	selp.f64 	%fd2370, %fd2368, %fd2366, %p226;
	fma.rn.f64 	%fd2371, %fd2370, 0d3E381B4960FCF5C9, 0dBE8AF7049AE8A594;
	fma.rn.f64 	%fd2372, %fd2371, %fd2370, 0d3EB301D46D4B22F5;
	fma.rn.f64 	%fd2373, %fd2372, %fd2370, 0dBEB50272AEED0FC4;
	fma.rn.f64 	%fd2374, %fd2373, %fd2370, 0dBEF51CE1A40516F8;
	fma.rn.f64 	%fd2375, %fd2374, %fd2370, 0d3F20C8AA7419084C;
	fma.rn.f64 	%fd2376, %fd2375, %fd2370, 0dBF2C3650196BAD8A;
	fma.rn.f64 	%fd2377, %fd2376, %fd2370, 0dBF531711365A3E26;
	fma.rn.f64 	%fd2378, %fd2377, %fd2370, 0d3F7D919C52A7DF35;
	fma.rn.f64 	%fd2379, %fd2378, %fd2370, 0dBF83B4AF28386F4D;
	fma.rn.f64 	%fd2380, %fd2379, %fd2370, 0dBFA59AF103C37B4D;
	fma.rn.f64 	%fd2381, %fd2380, %fd2370, 0d3FC5512320B439EF;
	fma.rn.f64 	%fd2382, %fd2381, %fd2370, 0dBFA5815E8FA26F4F;
	fma.rn.f64 	%fd2383, %fd2382, %fd2370, 0dBFE4FCF4026AFA2B;
	fma.rn.f64 	%fd2384, %fd2383, %fd2370, 0d3FE2788CFC6FB619;
	fma.rn.f64 	%fd2385, %fd2384, %fd2370, 0d3FF0000000000000;
	mul.f64 	%fd2386, %fd2369, %fd2385;
	rcp.rn.f64 	%fd2556, %fd2386;
	bra.uni 	$L__BB2_176;
$L__BB2_169:
	setp.leu.f32 	%p216, %f15, 0fC0672000;
	@%p216 bra 	$L__BB2_174;
	{
	.reg .b32 %temp; 
	mov.b64 	{%r483, %temp}, %fd154;
	}
	add.s32 	%r484, %r134, 1048576;
	mov.b64 	%fd2282, {%r483, %r484};
	cvt.rni.f64.f64 	%fd2283, %fd2282;
	cvt.rzi.s64.f64 	%rd57, %fd2283;
	cvt.u32.u64 	%r485, %rd57;
	fma.rn.f64 	%fd2284, %fd2283, 0dBFE0000000000000, %fd154;
	mul.f64 	%fd2285, %fd2284, 0d3CA1A62633145C07;
	fma.rn.f64 	%fd2286, %fd2284, 0d400921FB54442D18, %fd2285;
	shl.b64 	%rd58, %rd57, 6;
	and.b64  	%rd59, %rd58, 64;
	mov.u64 	%rd60, __cudart_sin_cos_coeffs;
	add.s64 	%rd61, %rd60, %rd59;
	mul.rn.f64 	%fd2287, %fd2286, %fd2286;
	and.b64  	%rd62, %rd57, 1;
	setp.eq.b64 	%p218, %rd62, 1;
	selp.f64 	%fd2288, 0dBDA8FF8320FD8164, 0d3DE5DB65F9785EBA, %p218;
	ld.global.nc.v2.f64 	{%fd2289, %fd2290}, [%rd61];
	fma.rn.f64 	%fd2291, %fd2288, %fd2287, %fd2289;
	fma.rn.f64 	%fd2292, %fd2291, %fd2287, %fd2290;
	ld.global.nc.v2.f64 	{%fd2293, %fd2294}, [%rd61+16];
	fma.rn.f64 	%fd2295, %fd2292, %fd2287, %fd2293;
	fma.rn.f64 	%fd2296, %fd2295, %fd2287, %fd2294;
	ld.global.nc.v2.f64 	{%fd2297, %fd2298}, [%rd61+32];
	fma.rn.f64 	%fd2299, %fd2296, %fd2287, %fd2297;
	fma.rn.f64 	%fd2300, %fd2299, %fd2287, %fd2298;
	fma.rn.f64 	%fd2301, %fd2300, %fd2286, %fd2286;
	fma.rn.f64 	%fd2302, %fd2300, %fd2287, 0d3FF0000000000000;
	selp.f64 	%fd2303, %fd2302, %fd2301, %p218;
	and.b32  	%r486, %r485, 2;
	setp.eq.s32 	%p219, %r486, 0;
	mov.f64 	%fd2304, 0d0000000000000000;
	sub.f64 	%fd2305, %fd2304, %fd2303;
	selp.f64 	%fd2306, %fd2303, %fd2305, %p219;
	abs.f64 	%fd167, %fd154;
	rcp.approx.ftz.f64 	%fd2307, %fd167;
	neg.f64 	%fd2308, %fd167;
	fma.rn.f64 	%fd2309, %fd2308, %fd2307, 0d3FF0000000000000;
	fma.rn.f64 	%fd2310, %fd2309, %fd2309, %fd2309;
	fma.rn.f64 	%fd2311, %fd2310, %fd2307, %fd2307;
	fma.rn.f64 	%fd2312, %fd2311, 0dBF64BEE47C38A637, 0d3F73C25DA81303D5;
	fma.rn.f64 	%fd2313, %fd2312, %fd2311, 0dBF6B7C37A96CFC72;
	fma.rn.f64 	%fd2314, %fd2313, %fd2311, 0d3F35A85ABDE1E324;
	fma.rn.f64 	%fd2315, %fd2314, %fd2311, 0d3F4A8B28F07B3F05;
	fma.rn.f64 	%fd2316, %fd2315, %fd2311, 0dBF0A15D1D45A282F;
	fma.rn.f64 	%fd2317, %fd2316, %fd2311, 0dBF4367D3468CB5BE;
	fma.rn.f64 	%fd2318, %fd2317, %fd2311, 0d3F12471B0E9F1005;
	fma.rn.f64 	%fd2319, %fd2318, %fd2311, 0d3F49B1004744D5C4;
	fma.rn.f64 	%fd2320, %fd2319, %fd2311, 0dBF2E13CE69AB4B7F;
	fma.rn.f64 	%fd2321, %fd2320, %fd2311, 0dBF65F7268ECF8A01;
	fma.rn.f64 	%fd2322, %fd2321, %fd2311, 0d3F6C71C71C71ACE0;
	fma.rn.f64 	%fd2323, %fd2322, %fd2311, 0d3FB5555555555556;
	mul.f64 	%fd2324, %fd2311, %fd2323;
	fma.rn.f64 	%fd168, %fd2324, %fd2306, %fd2306;
	fma.rn.f64 	%fd2325, %fd167, 0d3FF71547652B82FE, 0d4338000000000000;
	{
	.reg .b32 %temp; 
	mov.b64 	{%r149, %temp}, %fd2325;
	}
	mov.f64 	%fd2326, 0dC338000000000000;
	add.rn.f64 	%fd2327, %fd2325, %fd2326;
	fma.rn.f64 	%fd2328, %fd2327, 0dBFE62E42FEFA39EF, %fd167;
	fma.rn.f64 	%fd2329, %fd2327, 0dBC7ABC9E3B39803F, %fd2328;
	fma.rn.f64 	%fd2330, %fd2329, 0d3E5ADE1569CE2BDF, 0d3E928AF3FCA213EA;
	fma.rn.f64 	%fd2331, %fd2330, %fd2329, 0d3EC71DEE62401315;
	fma.rn.f64 	%fd2332, %fd2331, %fd2329, 0d3EFA01997C89EB71;
	fma.rn.f64 	%fd2333, %fd2332, %fd2329, 0d3F2A01A014761F65;
	fma.rn.f64 	%fd2334, %fd2333, %fd2329, 0d3F56C16C1852B7AF;
	fma.rn.f64 	%fd2335, %fd2334, %fd2329, 0d3F81111111122322;
	fma.rn.f64 	%fd2336, %fd2335, %fd2329, 0d3FA55555555502A1;
	fma.rn.f64 	%fd2337, %fd2336, %fd2329, 0d3FC5555555555511;
	fma.rn.f64 	%fd2338, %fd2337, %fd2329, 0d3FE000000000000B;
	fma.rn.f64 	%fd2339, %fd2338, %fd2329, 0d3FF0000000000000;
	fma.rn.f64 	%fd2555, %fd2339, %fd2329, 0d3FF0000000000000;
	abs.s32 	%r487, %r149;
	setp.gt.s32 	%p220, %r487, 1022;
	@%p220 bra 	$L__BB2_172;
	shl.b32 	%r493, %r149, 20;
	add.s32 	%r694, %r493, 1072693248;
	bra.uni 	$L__BB2_173;
$L__BB2_172:
	add.s32 	%r488, %r149, 2046;
	shl.b32 	%r489, %r488, 19;
	and.b32  	%r490, %r489, -1048576;
	shl.b32 	%r491, %r488, 20;
	sub.s32 	%r694, %r491, %r490;
	mov.b32 	%r492, 0;
	mov.b64 	%fd2340, {%r492, %r490};
	mul.f64 	%fd2555, %fd2340, %fd2555;
$L__BB2_173:
	mov.b32 	%r494, 0;
	mov.b64 	%fd2341, {%r494, %r694};
	mul.f64 	%fd2342, %fd2555, %fd2341;
	mul.f64 	%fd2343, %fd2342, 0dBC9A6A0D6F814637;
	fma.rn.f64 	%fd2344, %fd2342, 0d3FF40D931FF62706, %fd2343;
	mul.f64 	%fd2345, %fd167, %fd168;
	div.rn.f64 	%fd2346, %fd2344, %fd2345;
	add.f64 	%fd2347, %fd167, 0dBFE0000000000000;
	setp.gtu.f32 	%p221, %f15, 0fC061E400;
	{
	.reg .b32 %temp; 
	mov.b64 	{%r495, %temp}, %fd2347;
	}
	{
	.reg .b32 %temp; 
	mov.b64 	{%temp, %r496}, %fd2347;
	}
	add.s32 	%r497, %r496, -1048576;
	mov.b64 	%fd2348, {%r495, %r497};
	selp.f64 	%fd2349, %fd2347, %fd2348, %p221;
	neg.f64 	%fd2350, %fd2349;
	{ // callseq 7, 0
	.param .b64 param0;
	st.param.f64 	[param0], %fd167;
	.param .b64 param1;
	st.param.f64 	[param1], %fd2350;
	.param .b64 retval0;
	call.uni (retval0), 
	__internal_accurate_pow, 
	(
	param0, 
	param1
	);
	ld.param.f64 	%fd2351, [retval0];
	} // callseq 7
	setp.le.f32 	%p222, %f15, 0fC061E400;
	mul.f64 	%fd2353, %fd2351, %fd2346;
	selp.f64 	%fd2354, %fd2353, %fd2346, %p222;
	mul.f64 	%fd2556, %fd2351, %fd2354;
	bra.uni 	$L__BB2_176;
$L__BB2_174:
	cvt.rmi.f64.f64 	%fd2277, %fd154;
	mul.f64 	%fd2278, %fd2277, 0d3FE0000000000000;
	cvt.rmi.f64.f64 	%fd2279, %fd2278;
	add.f64 	%fd2280, %fd2279, %fd2279;
	sub.f64 	%fd2281, %fd2277, %fd2280;
	setp.eq.f64 	%p217, %fd2281, 0d3FF0000000000000;
	selp.f64 	%fd2556, 0d8000000000000000, 0d0000000000000000, %p217;
	bra.uni 	$L__BB2_176;
$L__BB2_175:
	add.f64 	%fd2556, %fd154, %fd154;
$L__BB2_176:
	div.rn.f64 	%fd176, %fd153, %fd2556;
	mov.u32 	%r498, %tid.x;
	mov.u32 	%r499, %ctaid.x;
	mov.u32 	%r500, %ntid.x;
	mad.lo.s32 	%r153, %r499, %r500, %r498;
	setp.gt.s32 	%p227, %r153, 499;
	@%p227 bra 	$L__BB2_252;
	cvta.to.global.u64 	%rd63, %rd10;
	mul.wide.s32 	%rd64, %r153, 8;
	add.s64 	%rd1, %rd63, %rd64;
	ld.global.f64 	%fd177, [%rd1];
	add.f64 	%fd178, %fd259, 0dBFF0000000000000;
	{
	.reg .b32 %temp; 
	mov.b64 	{%temp, %r154}, %fd177;
	}
	{
	.reg .b32 %temp; 
	mov.b64 	{%temp, %r155}, %fd178;
	}
	shr.u32 	%r501, %r155, 20;
	and.b32  	%r502, %r501, 2047;
	add.s32 	%r503, %r502, -1012;
	mov.b64 	%rd65, %fd178;
	shl.b64 	%rd2, %rd65, %r503;
	setp.eq.s64 	%p3, %rd2, -9223372036854775808;
	abs.f64 	%fd179, %fd177;
	setp.neu.f64 	%p228, %fd177, 0d0000000000000000;
	@%p228 bra 	$L__BB2_179;
	setp.eq.s64 	%p231, %rd2, -9223372036854775808;
	abs.f64 	%fd2394, %fd178;
	setp.neu.f64 	%p232, %fd2394, 0d3FE0000000000000;
	and.pred  	%p3, %p232, %p231;
	selp.b32 	%r504, %r154, 0, %p3;
	setp.lt.s32 	%p233, %r155, 0;
	or.b32  	%r505, %r504, 2146435072;
	selp.b32 	%r506, %r505, %r504, %p233;
	mov.b32 	%r507, 0;
	mov.b64 	%fd2558, {%r507, %r506};
	bra.uni 	$L__BB2_180;
$L__BB2_179:
	{ // callseq 8, 0
	.param .b64 param0;
	st.param.f64 	[param0], %fd179;
	.param .b64 param1;
	st.param.f64 	[param1], %fd178;
	.param .b64 retval0;
	call.uni (retval0), 
	__internal_accurate_pow, 
	(
	param0, 
	param1
	);
	ld.param.f64 	%fd2387, [retval0];
	} // callseq 8
	setp.lt.s32 	%p229, %r154, 0;
	cvt.rzi.f64.f64 	%fd2389, %fd178;
	setp.neu.f64 	%p230, %fd178, %fd2389;
	neg.f64 	%fd2390, %fd2387;
	selp.f64 	%fd2391, %fd2390, %fd2387, %p3;
	selp.f64 	%fd2392, %fd2391, %fd2387, %p229;
	selp.f64 	%fd2393, 0dFFF8000000000000, %fd2392, %p229;
	selp.f64 	%fd2558, %fd2393, %fd2392, %p230;
$L__BB2_180:
	add.f64 	%fd2395, %fd178, %fd177;
	{
	.reg .b32 %temp; 
	mov.b64 	{%temp, %r508}, %fd2395;
	}
	and.b32  	%r509, %r508, 2146435072;
	setp.ne.s32 	%p234, %r509, 2146435072;
	@%p234 bra 	$L__BB2_187;
	setp.num.f64 	%p235, %fd177, %fd178;
	@%p235 bra 	$L__BB2_183;
	add.rn.f64 	%fd2558, %fd177, %fd178;
	bra.uni 	$L__BB2_187;
$L__BB2_183:
	abs.f64 	%fd2396, %fd178;
	setp.neu.f64 	%p236, %fd2396, 0d7FF0000000000000;
	@%p236 bra 	$L__BB2_185;
	setp.gt.f64 	%p241, %fd179, 0d3FF0000000000000;
	selp.b32 	%r517, 2146435072, 0, %p241;
	setp.lt.s32 	%p242, %r155, 0;
	xor.b32  	%r518, %r517, 2146435072;
	selp.b32 	%r519, %r518, %r517, %p242;
	setp.eq.f64 	%p243, %fd177, 0dBFF0000000000000;
	selp.b32 	%r520, 1072693248, %r519, %p243;
	mov.b32 	%r521, 0;
	mov.b64 	%fd2558, {%r521, %r520};
	bra.uni 	$L__BB2_187;
$L__BB2_185:
	setp.neu.f64 	%p237, %fd179, 0d7FF0000000000000;
	@%p237 bra 	$L__BB2_187;
	setp.lt.s32 	%p238, %r154, 0;
	setp.lt.s32 	%p239, %r155, 0;
	selp.b32 	%r510, 0, 2146435072, %p239;
	and.b32  	%r511, %r155, 2147483647;
	setp.ne.s32 	%p240, %r511, 1071644672;
	or.b32  	%r512, %r510, -2147483648;
	selp.b32 	%r513, %r512, %r510, %p240;
	selp.b32 	%r514, %r513, %r510, %p3;
	selp.b32 	%r515, %r514, %r510, %p238;
	mov.b32 	%r516, 0;
	mov.b64 	%fd2558, {%r516, %r515};
$L__BB2_187:
	ld.param.u64 	%rd81, [_Z3dchddddddPdS_S_S_S__param_7];
	setp.eq.f64 	%p244, %fd177, 0d3FF0000000000000;
	setp.eq.f64 	%p245, %fd178, 0d0000000000000000;
	selp.f64 	%fd2397, 0d3FF0000000000000, %fd2558, %p244;
	selp.f64 	%fd187, 0d3FF0000000000000, %fd2397, %p245;
	cvta.to.global.u64 	%rd66, %rd81;
	mul.wide.s32 	%rd67, %r153, 8;
	add.s64 	%rd3, %rd66, %rd67;
	ld.global.f64 	%fd188, [%rd3];
	add.f64 	%fd189, %fd260, 0dBFF0000000000000;
	{
	.reg .b32 %temp; 
	mov.b64 	{%temp, %r156}, %fd188;
	}
	{
	.reg .b32 %temp; 
	mov.b64 	{%temp, %r157}, %fd189;
	}
	shr.u32 	%r522, %r157, 20;
	and.b32  	%r523, %r522, 2047;
	add.s32 	%r524, %r523, -1012;
	mov.b64 	%rd68, %fd189;
	shl.b64 	%rd4, %rd68, %r524;
	setp.eq.s64 	%p6, %rd4, -9223372036854775808;
	abs.f64 	%fd190, %fd188;
	setp.neu.f64 	%p246, %fd188, 0d0000000000000000;
	@%p246 bra 	$L__BB2_189;
	setp.eq.s64 	%p249, %rd4, -9223372036854775808;
	abs.f64 	%fd2405, %fd189;
	setp.neu.f64 	%p250, %fd2405, 0d3FE0000000000000;
	and.pred  	%p6, %p250, %p249;
	selp.b32 	%r525, %r156, 0, %p6;
	setp.lt.s32 	%p251, %r157, 0;
	or.b32  	%r526, %r525, 2146435072;
	selp.b32 	%r527, %r526, %r525, %p251;
	mov.b32 	%r528, 0;
	mov.b64 	%fd2560, {%r528, %r527};
	bra.uni 	$L__BB2_190;
$L__BB2_189:
	{ // callseq 9, 0
	.param .b64 param0;
	st.param.f64 	[param0], %fd190;
	.param .b64 param1;
	st.param.f64 	[param1], %fd189;
	.param .b64 retval0;
	call.uni (retval0), 
	__internal_accurate_pow, 
	(
	param0, 
	param1
	);
	ld.param.f64 	%fd2398, [retval0];
	} // callseq 9
	setp.lt.s32 	%p247, %r156, 0;
	cvt.rzi.f64.f64 	%fd2400, %fd189;
	setp.neu.f64 	%p248, %fd189, %fd2400;
	neg.f64 	%fd2401, %fd2398;
	selp.f64 	%fd2402, %fd2401, %fd2398, %p6;
	selp.f64 	%fd2403, %fd2402, %fd2398, %p247;
	selp.f64 	%fd2404, 0dFFF8000000000000, %fd2403, %p247;
	selp.f64 	%fd2560, %fd2404, %fd2403, %p248;
$L__BB2_190:
	add.f64 	%fd2406, %fd189, %fd188;
	{
	.reg .b32 %temp; 
	mov.b64 	{%temp, %r529}, %fd2406;
	}
	and.b32  	%r530, %r529, 2146435072;
	setp.ne.s32 	%p252, %r530, 2146435072;
	@%p252 bra 	$L__BB2_197;
	setp.num.f64 	%p253, %fd188, %fd189;
	@%p253 bra 	$L__BB2_193;
	add.rn.f64 	%fd2560, %fd188, %fd189;
	bra.uni 	$L__BB2_197;
$L__BB2_193:
	abs.f64 	%fd2407, %fd189;
	setp.neu.f64 	%p254, %fd2407, 0d7FF0000000000000;
	@%p254 bra 	$L__BB2_195;
	setp.gt.f64 	%p259, %fd190, 0d3FF0000000000000;
	selp.b32 	%r538, 2146435072, 0, %p259;
	setp.lt.s32 	%p260, %r157, 0;
	xor.b32  	%r539, %r538, 2146435072;
	selp.b32 	%r540, %r539, %r538, %p260;
	setp.eq.f64 	%p261, %fd188, 0dBFF0000000000000;
	selp.b32 	%r541, 1072693248, %r540, %p261;
	mov.b32 	%r542, 0;
	mov.b64 	%fd2560, {%r542, %r541};
	bra.uni 	$L__BB2_197;
$L__BB2_195:
	setp.neu.f64 	%p255, %fd190, 0d7FF0000000000000;
	@%p255 bra 	$L__BB2_197;
	setp.lt.s32 	%p256, %r156, 0;
	setp.lt.s32 	%p257, %r157, 0;
	selp.b32 	%r531, 0, 2146435072, %p257;
	and.b32  	%r532, %r157, 2147483647;
	setp.ne.s32 	%p258, %r532, 1071644672;
	or.b32  	%r533, %r531, -2147483648;
	selp.b32 	%r534, %r533, %r531, %p258;
	selp.b32 	%r535, %r534, %r531, %p6;
	selp.b32 	%r536, %r535, %r531, %p256;
	mov.b32 	%r537, 0;
	mov.b64 	%fd2560, {%r537, %r536};
$L__BB2_197:
	ld.param.u64 	%rd82, [_Z3dchddddddPdS_S_S_S__param_8];
	setp.eq.f64 	%p262, %fd188, 0d3FF0000000000000;
	setp.eq.f64 	%p263, %fd189, 0d0000000000000000;
	selp.f64 	%fd2408, 0d3FF0000000000000, %fd2560, %p262;
	selp.f64 	%fd2409, 0d3FF0000000000000, %fd2408, %p263;
	mul.f64 	%fd198, %fd187, %fd2409;
	cvta.to.global.u64 	%rd69, %rd82;
	mul.wide.s32 	%rd70, %r153, 8;
	add.s64 	%rd5, %rd69, %rd70;
	ld.global.f64 	%fd199, [%rd5];
	add.f64 	%fd200, %fd261, 0dBFF0000000000000;
	{
	.reg .b32 %temp; 
	mov.b64 	{%temp, %r158}, %fd199;
	}
	{
	.reg .b32 %temp; 
	mov.b64 	{%temp, %r159}, %fd200;
	}
	shr.u32 	%r543, %r159, 20;
	and.b32  	%r544, %r543, 2047;
	add.s32 	%r545, %r544, -1012;
	mov.b64 	%rd71, %fd200;
	shl.b64 	%rd6, %rd71, %r545;
	setp.eq.s64 	%p9, %rd6, -9223372036854775808;
	abs.f64 	%fd201, %fd199;
	setp.neu.f64 	%p264, %fd199, 0d0000000000000000;
	@%p264 bra 	$L__BB2_199;
	setp.eq.s64 	%p267, %rd6, -9223372036854775808;
	abs.f64 	%fd2417, %fd200;
	setp.neu.f64 	%p268, %fd2417, 0d3FE0000000000000;
	and.pred  	%p9, %p268, %p267;
	selp.b32 	%r546, %r158, 0, %p9;
	setp.lt.s32 	%p269, %r159, 0;
	or.b32  	%r547, %r546, 2146435072;
	selp.b32 	%r548, %r547, %r546, %p269;
	mov.b32 	%r549, 0;
	mov.b64 	%fd2562, {%r549, %r548};
	bra.uni 	$L__BB2_200;
$L__BB2_199:
	{ // callseq 10, 0
	.param .b64 param0;
	st.param.f64 	[param0], %fd201;
	.param .b64 param1;
	st.param.f64 	[param1], %fd200;
	.param .b64 retval0;
	call.uni (retval0), 
	__internal_accurate_pow, 
	(
	param0, 
	param1
	);
	ld.param.f64 	%fd2410, [retval0];
	} // callseq 10
	setp.lt.s32 	%p265, %r158, 0;
	cvt.rzi.f64.f64 	%fd2412, %fd200;
	setp.neu.f64 	%p266, %fd200, %fd2412;
	neg.f64 	%fd2413, %fd2410;
	selp.f64 	%fd2414, %fd2413, %fd2410, %p9;
	selp.f64 	%fd2415, %fd2414, %fd2410, %p265;
	selp.f64 	%fd2416, 0dFFF8000000000000, %fd2415, %p265;
	selp.f64 	%fd2562, %fd2416, %fd2415, %p266;
$L__BB2_200:
	add.f64 	%fd2418, %fd200, %fd199;
	{
	.reg .b32 %temp; 
	mov.b64 	{%temp, %r550}, %fd2418;
	}
	and.b32  	%r551, %r550, 2146435072;
	setp.ne.s32 	%p270, %r551, 2146435072;
	@%p270 bra 	$L__BB2_207;
	setp.num.f64 	%p271, %fd199, %fd200;
	@%p271 bra 	$L__BB2_203;
	add.rn.f64 	%fd2562, %fd199, %fd200;
	bra.uni 	$L__BB2_207;
$L__BB2_203:
	abs.f64 	%fd2419, %fd200;
	setp.neu.f64 	%p272, %fd2419, 0d7FF0000000000000;
	@%p272 bra 	$L__BB2_205;
	setp.gt.f64 	%p277, %fd201, 0d3FF0000000000000;
	selp.b32 	%r559, 2146435072, 0, %p277;
	setp.lt.s32 	%p278, %r159, 0;
	xor.b32  	%r560, %r559, 2146435072;
	selp.b32 	%r561, %r560, %r559, %p278;
	setp.eq.f64 	%p279, %fd199, 0dBFF0000000000000;
	selp.b32 	%r562, 1072693248, %r561, %p279;
	mov.b32 	%r563, 0;
	mov.b64 	%fd2562, {%r563, %r562};
	bra.uni 	$L__BB2_207;
$L__BB2_205:
	setp.neu.f64 	%p273, %fd201, 0d7FF0000000000000;
	@%p273 bra 	$L__BB2_207;
	setp.lt.s32 	%p274, %r158, 0;
	setp.lt.s32 	%p275, %r159, 0;
	selp.b32 	%r552, 0, 2146435072, %p275;
	and.b32  	%r553, %r159, 2147483647;
	setp.ne.s32 	%p276, %r553, 1071644672;
	or.b32  	%r554, %r552, -2147483648;
	selp.b32 	%r555, %r554, %r552, %p276;
	selp.b32 	%r556, %r555, %r552, %p9;
	selp.b32 	%r557, %r556, %r552, %p274;
	mov.b32 	%r558, 0;
	mov.b64 	%fd2562, {%r558, %r557};
$L__BB2_207:
	setp.eq.f64 	%p280, %fd199, 0d3FF0000000000000;
	setp.eq.f64 	%p281, %fd200, 0d0000000000000000;
	selp.f64 	%fd2420, 0d3FF0000000000000, %fd2562, %p280;
	selp.f64 	%fd2421, 0d3FF0000000000000, %fd2420, %p281;
	mul.f64 	%fd2422, %fd198, %fd2421;
	div.rn.f64 	%fd2563, %fd2422, %fd88;
	{
	.reg .b32 %temp; 
	mov.b64 	{%temp, %r695}, %fd2563;
	}
	{
	.reg .b32 %temp; 
	mov.b64 	{%r696, %temp}, %fd2563;
	}
	setp.gt.s32 	%p282, %r695, 1048575;
	mov.b32 	%r697, -1023;
	@%p282 bra 	$L__BB2_209;
	mul.f64 	%fd2563, %fd2563, 0d4350000000000000;
	{
	.reg .b32 %temp; 
	mov.b64 	{%temp, %r695}, %fd2563;
	}
	{
	.reg .b32 %temp; 
	mov.b64 	{%r696, %temp}, %fd2563;
	}
	mov.b32 	%r697, -1077;
$L__BB2_209:
	add.s32 	%r566, %r695, -1;
	setp.gt.u32 	%p283, %r566, 2146435070;
	@%p283 bra 	$L__BB2_213;
	shr.u32 	%r569, %r695, 20;
	add.s32 	%r698, %r697, %r569;
	and.b32  	%r570, %r695, 1048575;
	or.b32  	%r571, %r570, 1072693248;
	mov.b64 	%fd2564, {%r696, %r571};
	setp.lt.u32 	%p285, %r571, 1073127583;
	@%p285 bra 	$L__BB2_212;
	{
	.reg .b32 %temp; 
	mov.b64 	{%r572, %temp}, %fd2564;
	}
	{
	.reg .b32 %temp; 
	mov.b64 	{%temp, %r573}, %fd2564;
	}
	add.s32 	%r574, %r573, -1048576;
	mov.b64 	%fd2564, {%r572, %r574};
	add.s32 	%r698, %r698, 1;
$L__BB2_212:
	add.f64 	%fd2424, %fd2564, 0dBFF0000000000000;
	add.f64 	%fd2425, %fd2564, 0d3FF0000000000000;
	rcp.approx.ftz.f64 	%fd2426, %fd2425;
	neg.f64 	%fd2427, %fd2425;
	fma.rn.f64 	%fd2428, %fd2427, %fd2426, 0d3FF0000000000000;
	fma.rn.f64 	%fd2429, %fd2428, %fd2428, %fd2428;
	fma.rn.f64 	%fd2430, %fd2429, %fd2426, %fd2426;
	mul.f64 	%fd2431, %fd2424, %fd2430;
	fma.rn.f64 	%fd2432, %fd2424, %fd2430, %fd2431;
	mul.f64 	%fd2433, %fd2432, %fd2432;
	fma.rn.f64 	%fd2434, %fd2433, 0d3EB1380B3AE80F1E, 0d3ED0EE258B7A8B04;
	fma.rn.f64 	%fd2435, %fd2434, %fd2433, 0d3EF3B2669F02676F;
	fma.rn.f64 	%fd2436, %fd2435, %fd2433, 0d3F1745CBA9AB0956;
	fma.rn.f64 	%fd2437, %fd2436, %fd2433, 0d3F3C71C72D1B5154;
	fma.rn.f64 	%fd2438, %fd2437, %fd2433, 0d3F624924923BE72D;
	fma.rn.f64 	%fd2439, %fd2438, %fd2433, 0d3F8999999999A3C4;
	fma.rn.f64 	%fd2440, %fd2439, %fd2433, 0d3FB5555555555554;
	sub.f64 	%fd2441, %fd2424, %fd2432;
	add.f64 	%fd2442, %fd2441, %fd2441;
	neg.f64 	%fd2443, %fd2432;
	fma.rn.f64 	%fd2444, %fd2443, %fd2424, %fd2442;
	mul.f64 	%fd2445, %fd2430, %fd2444;
	mul.f64 	%fd2446, %fd2433, %fd2440;
	fma.rn.f64 	%fd2447, %fd2446, %fd2432, %fd2445;
	xor.b32  	%r575, %r698, -2147483648;
	mov.b32 	%r576, 1127219200;
	mov.b64 	%fd2448, {%r575, %r576};
	mov.b32 	%r577, -2147483648;
	mov.b64 	%fd2449, {%r577, %r576};
	sub.f64 	%fd2450, %fd2448, %fd2449;
	fma.rn.f64 	%fd2451, %fd2450, 0d3FE62E42FEFA39EF, %fd2432;
	fma.rn.f64 	%fd2452, %fd2450, 0dBFE62E42FEFA39EF, %fd2451;
	sub.f64 	%fd2453, %fd2452, %fd2432;
	sub.f64 	%fd2454, %fd2447, %fd2453;
	fma.rn.f64 	%fd2455, %fd2450, 0d3C7ABC9E3B39803F, %fd2454;
	add.f64 	%fd2565, %fd2451, %fd2455;
	bra.uni 	$L__BB2_214;
$L__BB2_213:
	fma.rn.f64 	%fd2423, %fd2563, 0d7FF0000000000000, 0d7FF0000000000000;
	{
	.reg .b32 %temp; 
	mov.b64 	{%temp, %r567}, %fd2563;
	}
	and.b32  	%r568, %r567, 2147483647;
	setp.eq.s32 	%p284, %r568, 0;
	selp.f64 	%fd2565, 0dFFF0000000000000, %fd2423, %p284;
$L__BB2_214:
	cvta.to.global.u64 	%rd72, %rd13;
	mul.wide.s32 	%rd73, %r153, 8;
	add.s64 	%rd74, %rd72, %rd73;
	st.global.f64 	[%rd74], %fd2565;
	ld.global.f64 	%fd218, [%rd1];
	add.f64 	%fd219, %fd262, 0dBFF0000000000000;
	{
	.reg .b32 %temp; 
	mov.b64 	{%temp, %r170}, %fd218;
	}
	{
	.reg .b32 %temp; 
	mov.b64 	{%temp, %r171}, %fd219;
	}
	shr.u32 	%r578, %r171, 20;
	and.b32  	%r579, %r578, 2047;
	add.s32 	%r580, %r579, -1012;
	mov.b64 	%rd75, %fd219;
	shl.b64 	%rd7, %rd75, %r580;
	setp.eq.s64 	%p12, %rd7, -9223372036854775808;
	abs.f64 	%fd220, %fd218;
	setp.neu.f64 	%p286, %fd218, 0d0000000000000000;
	@%p286 bra 	$L__BB2_216;
	setp.eq.s64 	%p289, %rd7, -9223372036854775808;
	abs.f64 	%fd2463, %fd219;
	setp.neu.f64 	%p290, %fd2463, 0d3FE0000000000000;
	and.pred  	%p12, %p290, %p289;
	selp.b32 	%r581, %r170, 0, %p12;
	setp.lt.s32 	%p291, %r171, 0;
	or.b32  	%r582, %r581, 2146435072;
	selp.b32 	%r583, %r582, %r581, %p291;
	mov.b32 	%r584, 0;
	mov.b64 	%fd2567, {%r584, %r583};
	bra.uni 	$L__BB2_217;
$L__BB2_216:
	{ // callseq 11, 0
	.param .b64 param0;
	st.param.f64 	[param0], %fd220;
	.param .b64 param1;
	st.param.f64 	[param1], %fd219;
	.param .b64 retval0;
	call.uni (retval0), 
	__internal_accurate_pow, 
	(
	param0, 
	param1
	);
	ld.param.f64 	%fd2456, [retval0];
	} // callseq 11
	setp.lt.s32 	%p287, %r170, 0;
	cvt.rzi.f64.f64 	%fd2458, %fd219;
	setp.neu.f64 	%p288, %fd219, %fd2458;
	neg.f64 	%fd2459, %fd2456;
	selp.f64 	%fd2460, %fd2459, %fd2456, %p12;
	selp.f64 	%fd2461, %fd2460, %fd2456, %p287;
	selp.f64 	%fd2462, 0dFFF8000000000000, %fd2461, %p287;
	selp.f64 	%fd2567, %fd2462, %fd2461, %p288;
$L__BB2_217:
	add.f64 	%fd2464, %fd219, %fd218;
	{
	.reg .b32 %temp; 
	mov.b64 	{%temp, %r585}, %fd2464;
	}
	and.b32  	%r586, %r585, 2146435072;
	setp.ne.s32 	%p292, %r586, 2146435072;
	@%p292 bra 	$L__BB2_224;
	setp.num.f64 	%p293, %fd218, %fd219;
	@%p293 bra 	$L__BB2_220;
	add.rn.f64 	%fd2567, %fd218, %fd219;
	bra.uni 	$L__BB2_224;
$L__BB2_220:
	abs.f64 	%fd2465, %fd219;
	setp.neu.f64 	%p294, %fd2465, 0d7FF0000000000000;
	@%p294 bra 	$L__BB2_222;
	setp.gt.f64 	%p299, %fd220, 0d3FF0000000000000;
	selp.b32 	%r594, 2146435072, 0, %p299;
	setp.lt.s32 	%p300, %r171, 0;
	xor.b32  	%r595, %r594, 2146435072;
	selp.b32 	%r596, %r595, %r594, %p300;
	setp.eq.f64 	%p301, %fd218, 0dBFF0000000000000;
	selp.b32 	%r597, 1072693248, %r596, %p301;
	mov.b32 	%r598, 0;
	mov.b64 	%fd2567, {%r598, %r597};
	bra.uni 	$L__BB2_224;
$L__BB2_222:
	setp.neu.f64 	%p295, %fd220, 0d7FF0000000000000;
	@%p295 bra 	$L__BB2_224;
	setp.lt.s32 	%p296, %r170, 0;
	setp.lt.s32 	%p297, %r171, 0;
	selp.b32 	%r587, 0, 2146435072, %p297;
	and.b32  	%r588, %r171, 2147483647;
	setp.ne.s32 	%p298, %r588, 1071644672;
	or.b32  	%r589, %r587, -2147483648;
	selp.b32 	%r590, %r589, %r587, %p298;
	selp.b32 	%r591, %r590, %r587, %p12;
	selp.b32 	%r592, %r591, %r587, %p296;
	mov.b32 	%r593, 0;
	mov.b64 	%fd2567, {%r593, %r592};
$L__BB2_224:
	setp.eq.f64 	%p302, %fd218, 0d3FF0000000000000;
	setp.eq.f64 	%p303, %fd219, 0d0000000000000000;
	selp.f64 	%fd2466, 0d3FF0000000000000, %fd2567, %p302;
	selp.f64 	%fd228, 0d3FF0000000000000, %fd2466, %p303;
	ld.global.f64 	%fd229, [%rd3];
	add.f64 	%fd230, %fd263, 0dBFF0000000000000;
	{
	.reg .b32 %temp; 
	mov.b64 	{%temp, %r172}, %fd229;
	}
	{
	.reg .b32 %temp; 
	mov.b64 	{%temp, %r173}, %fd230;
	}
	shr.u32 	%r599, %r173, 20;
	and.b32  	%r600, %r599, 2047;
	add.s32 	%r601, %r600, -1012;
	mov.b64 	%rd76, %fd230;
	shl.b64 	%rd8, %rd76, %r601;
	setp.eq.s64 	%p15, %rd8, -9223372036854775808;
	abs.f64 	%fd231, %fd229;
	setp.neu.f64 	%p304, %fd229, 0d0000000000000000;
	@%p304 bra 	$L__BB2_226;
	setp.eq.s64 	%p307, %rd8, -9223372036854775808;
	abs.f64 	%fd2474, %fd230;
	setp.neu.f64 	%p308, %fd2474, 0d3FE0000000000000;
	and.pred  	%p15, %p308, %p307;
	selp.b32 	%r602, %r172, 0, %p15;
	setp.lt.s32 	%p309, %r173, 0;
	or.b32  	%r603, %r602, 2146435072;
	selp.b32 	%r604, %r603, %r602, %p309;
	mov.b32 	%r605, 0;
	mov.b64 	%fd2569, {%r605, %r604};
	bra.uni 	$L__BB2_227;
$L__BB2_226:
	{ // callseq 12, 0
	.param .b64 param0;
	st.param.f64 	[param0], %fd231;
	.param .b64 param1;
	st.param.f64 	[param1], %fd230;
	.param .b64 retval0;
	call.uni (retval0), 
	__internal_accurate_pow, 
	(
	param0, 
	param1
	);
	ld.param.f64 	%fd2467, [retval0];
	} // callseq 12
	setp.lt.s32 	%p305, %r172, 0;
	cvt.rzi.f64.f64 	%fd2469, %fd230;
	setp.neu.f64 	%p306, %fd230, %fd2469;
	neg.f64 	%fd2470, %fd2467;
	selp.f64 	%fd2471, %fd2470, %fd2467, %p15;
	selp.f64 	%fd2472, %fd2471, %fd2467, %p305;
	selp.f64 	%fd2473, 0dFFF8000000000000, %fd2472, %p305;
	selp.f64 	%fd2569, %fd2473, %fd2472, %p306;
$L__BB2_227:
	add.f64 	%fd2475, %fd230, %fd229;
	{
	.reg .b32 %temp; 
	mov.b64 	{%temp, %r606}, %fd2475;
	}
	and.b32  	%r607, %r606, 2146435072;
	setp.ne.s32 	%p310, %r607, 2146435072;
	@%p310 bra 	$L__BB2_234;
	setp.num.f64 	%p311, %fd229, %fd230;
	@%p311 bra 	$L__BB2_230;
	add.rn.f64 	%fd2569, %fd229, %fd230;
	bra.uni 	$L__BB2_234;
$L__BB2_230:
	abs.f64 	%fd2476, %fd230;
	setp.neu.f64 	%p312, %fd2476, 0d7FF0000000000000;
	@%p312 bra 	$L__BB2_232;
	setp.gt.f64 	%p317, %fd231, 0d3FF0000000000000;
	selp.b32 	%r615, 2146435072, 0, %p317;
	setp.lt.s32 	%p318, %r173, 0;
	xor.b32  	%r616, %r615, 2146435072;
	selp.b32 	%r617, %r616, %r615, %p318;
	setp.eq.f64 	%p319, %fd229, 0dBFF0000000000000;
	selp.b32 	%r618, 1072693248, %r617, %p319;
	mov.b32 	%r619, 0;
	mov.b64 	%fd2569, {%r619, %r618};
	bra.uni 	$L__BB2_234;
$L__BB2_232:
	setp.neu.f64 	%p313, %fd231, 0d7FF0000000000000;
	@%p313 bra 	$L__BB2_234;
	setp.lt.s32 	%p314, %r172, 0;
	setp.lt.s32 	%p315, %r173, 0;
	selp.b32 	%r608, 0, 2146435072, %p315;
	and.b32  	%r609, %r173, 2147483647;
	setp.ne.s32 	%p316, %r609, 1071644672;
	or.b32  	%r610, %r608, -2147483648;
	selp.b32 	%r611, %r610, %r608, %p316;
	selp.b32 	%r612, %r611, %r608, %p15;
	selp.b32 	%r613, %r612, %r608, %p314;
	mov.b32 	%r614, 0;
	mov.b64 	%fd2569, {%r614, %r613};
$L__BB2_234:
	setp.eq.f64 	%p320, %fd229, 0d3FF0000000000000;
	setp.eq.f64 	%p321, %fd230, 0d0000000000000000;
	selp.f64 	%fd2477, 0d3FF0000000000000, %fd2569, %p320;
	selp.f64 	%fd2478, 0d3FF0000000000000, %fd2477, %p321;
	mul.f64 	%fd239, %fd228, %fd2478;
	ld.global.f64 	%fd240, [%rd5];
	add.f64 	%fd241, %fd264, 0dBFF0000000000000;
	{
	.reg .b32 %temp; 
	mov.b64 	{%temp, %r174}, %fd240;
	}
	{
	.reg .b32 %temp; 
	mov.b64 	{%temp, %r175}, %fd241;
	}
	shr.u32 	%r620, %r175, 20;
	and.b32  	%r621, %r620, 2047;
	add.s32 	%r622, %r621, -1012;
	mov.b64 	%rd77, %fd241;
	shl.b64 	%rd9, %rd77, %r622;
	setp.eq.s64 	%p18, %rd9, -9223372036854775808;
	abs.f64 	%fd242, %fd240;
	setp.neu.f64 	%p322, %fd240, 0d0000000000000000;
	@%p322 bra 	$L__BB2_236;
	setp.eq.s64 	%p325, %rd9, -9223372036854775808;
	abs.f64 	%fd2486, %fd241;
	setp.neu.f64 	%p326, %fd2486, 0d3FE0000000000000;
	and.pred  	%p18, %p326, %p325;
	selp.b32 	%r623, %r174, 0, %p18;
	setp.lt.s32 	%p327, %r175, 0;
	or.b32  	%r624, %r623, 2146435072;
	selp.b32 	%r625, %r624, %r623, %p327;
	mov.b32 	%r626, 0;
	mov.b64 	%fd2571, {%r626, %r625};
	bra.uni 	$L__BB2_237;
$L__BB2_236:
	{ // callseq 13, 0
	.param .b64 param0;
	st.param.f64 	[param0], %fd242;
	.param .b64 param1;
	st.param.f64 	[param1], %fd241;
	.param .b64 retval0;
	call.uni (retval0), 
	__internal_accurate_pow, 
	(
	param0, 
	param1
	);
	ld.param.f64 	%fd2479, [retval0];
	} // callseq 13
	setp.lt.s32 	%p323, %r174, 0;
	cvt.rzi.f64.f64 	%fd2481, %fd241;
	setp.neu.f64 	%p324, %fd241, %fd2481;
	neg.f64 	%fd2482, %fd2479;
	selp.f64 	%fd2483, %fd2482, %fd2479, %p18;
	selp.f64 	%fd2484, %fd2483, %fd2479, %p323;
	selp.f64 	%fd2485, 0dFFF8000000000000, %fd2484, %p323;
	selp.f64 	%fd2571, %fd2485, %fd2484, %p324;
$L__BB2_237:
	add.f64 	%fd2487, %fd241, %fd240;
	{
	.reg .b32 %temp; 
	mov.b64 	{%temp, %r627}, %fd2487;
	}
	and.b32  	%r628, %r627, 2146435072;
	setp.ne.s32 	%p328, %r628, 2146435072;
	@%p328 bra 	$L__BB2_244;
	setp.num.f64 	%p329, %fd240, %fd241;
	@%p329 bra 	$L__BB2_240;
	add.rn.f64 	%fd2571, %fd240, %fd241;
	bra.uni 	$L__BB2_244;
$L__BB2_240:
	abs.f64 	%fd2488, %fd241;
	setp.neu.f64 	%p330, %fd2488, 0d7FF0000000000000;
	@%p330 bra 	$L__BB2_242;
	setp.gt.f64 	%p335, %fd242, 0d3FF0000000000000;
	selp.b32 	%r636, 2146435072, 0, %p335;
	setp.lt.s32 	%p336, %r175, 0;
	xor.b32  	%r637, %r636, 2146435072;
	selp.b32 	%r638, %r637, %r636, %p336;
	setp.eq.f64 	%p337, %fd240, 0dBFF0000000000000;
	selp.b32 	%r639, 1072693248, %r638, %p337;
	mov.b32 	%r640, 0;
	mov.b64 	%fd2571, {%r640, %r639};
	bra.uni 	$L__BB2_244;
$L__BB2_242:
	setp.neu.f64 	%p331, %fd242, 0d7FF0000000000000;
	@%p331 bra 	$L__BB2_244;
	setp.lt.s32 	%p332, %r174, 0;
	setp.lt.s32 	%p333, %r175, 0;
	selp.b32 	%r629, 0, 2146435072, %p333;
	and.b32  	%r630, %r175, 2147483647;
	setp.ne.s32 	%p334, %r630, 1071644672;
	or.b32  	%r631, %r629, -2147483648;
	selp.b32 	%r632, %r631, %r629, %p334;
	selp.b32 	%r633, %r632, %r629, %p18;
	selp.b32 	%r634, %r633, %r629, %p332;
	mov.b32 	%r635, 0;
	mov.b64 	%fd2571, {%r635, %r634};
$L__BB2_244:
	setp.eq.f64 	%p338, %fd240, 0d3FF0000000000000;
	setp.eq.f64 	%p339, %fd241, 0d0000000000000000;
	selp.f64 	%fd2489, 0d3FF0000000000000, %fd2571, %p338;
	selp.f64 	%fd2490, 0d3FF0000000000000, %fd2489, %p339;
	mul.f64 	%fd2491, %fd239, %fd2490;
	div.rn.f64 	%fd2572, %fd2491, %fd176;
	{
	.reg .b32 %temp; 
	mov.b64 	{%temp, %r699}, %fd2572;
	}
	{
	.reg .b32 %temp; 
	mov.b64 	{%r700, %temp}, %fd2572;
	}
	setp.gt.s32 	%p340, %r699, 1048575;
	mov.b32 	%r701, -1023;
	@%p340 bra 	$L__BB2_246;
	mul.f64 	%fd2572, %fd2572, 0d4350000000000000;
	{
	.reg .b32 %temp; 
	mov.b64 	{%temp, %r699}, %fd2572;
	}
	{
	.reg .b32 %temp; 
	mov.b64 	{%r700, %temp}, %fd2572;
	}
	mov.b32 	%r701, -1077;
$L__BB2_246:
	add.s32 	%r643, %r699, -1;
	setp.gt.u32 	%p341, %r643, 2146435070;
	@%p341 bra 	$L__BB2_250;
	shr.u32 	%r646, %r699, 20;
	add.s32 	%r702, %r701, %r646;
	and.b32  	%r647, %r699, 1048575;
	or.b32  	%r648, %r647, 1072693248;
	mov.b64 	%fd2573, {%r700, %r648};
	setp.lt.u32 	%p343, %r648, 1073127583;
	@%p343 bra 	$L__BB2_249;
	{
	.reg .b32 %temp; 
	mov.b64 	{%r649, %temp}, %fd2573;
	}
	{
	.reg .b32 %temp; 
	mov.b64 	{%temp, %r650}, %fd2573;
	}
	add.s32 	%r651, %r650, -1048576;
	mov.b64 	%fd2573, {%r649, %r651};
	add.s32 	%r702, %r702, 1;
$L__BB2_249:
	add.f64 	%fd2493, %fd2573, 0dBFF0000000000000;
	add.f64 	%fd2494, %fd2573, 0d3FF0000000000000;
	rcp.approx.ftz.f64 	%fd2495, %fd2494;
	neg.f64 	%fd2496, %fd2494;
	fma.rn.f64 	%fd2497, %fd2496, %fd2495, 0d3FF0000000000000;
	fma.rn.f64 	%fd2498, %fd2497, %fd2497, %fd2497;
	fma.rn.f64 	%fd2499, %fd2498, %fd2495, %fd2495;
	mul.f64 	%fd2500, %fd2493, %fd2499;
	fma.rn.f64 	%fd2501, %fd2493, %fd2499, %fd2500;
	mul.f64 	%fd2502, %fd2501, %fd2501;
	fma.rn.f64 	%fd2503, %fd2502, 0d3EB1380B3AE80F1E, 0d3ED0EE258B7A8B04;
	fma.rn.f64 	%fd2504, %fd2503, %fd2502, 0d3EF3B2669F02676F;
	fma.rn.f64 	%fd2505, %fd2504, %fd2502, 0d3F1745CBA9AB0956;
	fma.rn.f64 	%fd2506, %fd2505, %fd2502, 0d3F3C71C72D1B5154;
	fma.rn.f64 	%fd2507, %fd2506, %fd2502, 0d3F624924923BE72D;
	fma.rn.f64 	%fd2508, %fd2507, %fd2502, 0d3F8999999999A3C4;
	fma.rn.f64 	%fd2509, %fd2508, %fd2502, 0d3FB5555555555554;
	sub.f64 	%fd2510, %fd2493, %fd2501;
	add.f64 	%fd2511, %fd2510, %fd2510;
	neg.f64 	%fd2512, %fd2501;
	fma.rn.f64 	%fd2513, %fd2512, %fd2493, %fd2511;
	mul.f64 	%fd2514, %fd2499, %fd2513;
	mul.f64 	%fd2515, %fd2502, %fd2509;
	fma.rn.f64 	%fd2516, %fd2515, %fd2501, %fd2514;
	xor.b32  	%r652, %r702, -2147483648;
	mov.b32 	%r653, 1127219200;
	mov.b64 	%fd2517, {%r652, %r653};
	mov.b32 	%r654, -2147483648;
	mov.b64 	%fd2518, {%r654, %r653};
	sub.f64 	%fd2519, %fd2517, %fd2518;
	fma.rn.f64 	%fd2520, %fd2519, 0d3FE62E42FEFA39EF, %fd2501;
	fma.rn.f64 	%fd2521, %fd2519, 0dBFE62E42FEFA39EF, %fd2520;
	sub.f64 	%fd2522, %fd2521, %fd2501;
	sub.f64 	%fd2523, %fd2516, %fd2522;
	fma.rn.f64 	%fd2524, %fd2519, 0d3C7ABC9E3B39803F, %fd2523;
	add.f64 	%fd2574, %fd2520, %fd2524;
	bra.uni 	$L__BB2_251;
$L__BB2_250:
	fma.rn.f64 	%fd2492, %fd2572, 0d7FF0000000000000, 0d7FF0000000000000;
	{
	.reg .b32 %temp; 
	mov.b64 	{%temp, %r644}, %fd2572;
	}
	and.b32  	%r645, %r644, 2147483647;
	setp.eq.s32 	%p342, %r645, 0;
	selp.f64 	%fd2574, 0dFFF0000000000000, %fd2492, %p342;
$L__BB2_251:
	cvta.to.global.u64 	%rd78, %rd14;
	add.s64 	%rd80, %rd78, %rd73;
	st.global.f64 	[%rd80], %fd2574;
$L__BB2_252:
	ret;

}
	// .globl	_ZN3cub18CUB_300001_SM_10006detail11EmptyKernelIvEEvv
.visible .entry _ZN3cub18CUB_300001_SM_10006detail11EmptyKernelIvEEvv()
{


	ret;

}
	// .globl	_ZN3cub18CUB_300001_SM_10006detail8for_each13static_kernelINS2_12policy_hub_t12policy_500_tEmN6thrust24THRUST_300001_SM_1000_NS8cuda_cub20__uninitialized_fill7functorINS7_10device_ptrIdEEdEEEEvT0_T1_
.visible .entry _ZN3cub18CUB_300001_SM_10006detail8for_each13static_kernelINS2_12policy_hub_t12policy_500_tEmN6thrust24THRUST_300001_SM_1000_NS8cuda_cub20__uninitialized_fill7functorINS7_10device_ptrIdEEdEEEEvT0_T1_(
	.param .u64 _ZN3cub18CUB_300001_SM_10006detail8for_each13static_kernelINS2_12policy_hub_t12policy_500_tEmN6thrust24THRUST_300001_SM_1000_NS8cuda_cub20__uninitialized_fill7functorINS7_10device_ptrIdEEdEEEEvT0_T1__param_0,
	.param .align 8 .b8 _ZN3cub18CUB_300001_SM_10006detail8for_each13static_kernelINS2_12policy_hub_t12policy_500_tEmN6thrust24THRUST_300001_SM_1000_NS8cuda_cub20__uninitialized_fill7functorINS7_10device_ptrIdEEdEEEEvT0_T1__param_1[16]
)
.maxntid 256
{
	.reg .pred 	%p<4>;
	.reg .b32 	%r<5>;
	.reg .b64 	%rd<16>;
	.reg .b64 	%fd<3>;

	ld.param.f64 	%fd2, [_ZN3cub18CUB_300001_SM_10006detail8for_each13static_kernelINS2_12policy_hub_t12policy_500_tEmN6thrust24THRUST_300001_SM_1000_NS8cuda_cub20__uninitialized_fill7functorINS7_10device_ptrIdEEdEEEEvT0_T1__param_1+8];
	ld.param.u64 	%rd4, [_ZN3cub18CUB_300001_SM_10006detail8for_each13static_kernelINS2_12policy_hub_t12policy_500_tEmN6thrust24THRUST_300001_SM_1000_NS8cuda_cub20__uninitialized_fill7functorINS7_10device_ptrIdEEdEEEEvT0_T1__param_1];
	ld.param.u64 	%rd5, [_ZN3cub18CUB_300001_SM_10006detail8for_each13static_kernelINS2_12policy_hub_t12policy_500_tEmN6thrust24THRUST_300001_SM_1000_NS8cuda_cub20__uninitialized_fill7functorINS7_10device_ptrIdEEdEEEEvT0_T1__param_0];
	mov.u32 	%r2, %ctaid.x;
	mul.wide.u32 	%rd1, %r2, 512;
	sub.s64 	%rd2, %rd5, %rd1;
	setp.lt.u64 	%p1, %rd2, 512;
	@%p1 bra 	$L__BB4_2;
	mov.u32 	%r4, %tid.x;
	cvta.to.global.u64 	%rd11, %rd4;
	cvt.u64.u32 	%rd12, %r4;
	add.s64 	%rd13, %rd1, %rd12;
	shl.b64 	%rd14, %rd13, 3;
	add.s64 	%rd15, %rd11, %rd14;
	st.global.f64 	[%rd15], %fd2;
	st.global.f64 	[%rd15+2048], %fd2;
	bra.uni 	$L__BB4_6;
$L__BB4_2:
	cvta.to.global.u64 	%rd6, %rd4;
	mov.u32 	%r1, %tid.x;
	cvt.u64.u32 	%rd7, %r1;
	setp.le.u64 	%p2, %rd2, %rd7;
	add.s64 	%rd8, %rd1, %rd7;
	shl.b64 	%rd9, %rd8, 3;
	add.s64 	%rd3, %rd6, %rd9;
	@%p2 bra 	$L__BB4_4;
	st.global.f64 	[%rd3], %fd2;
$L__BB4_4:
	add.s32 	%r3, %r1, 256;
	cvt.u64.u32 	%rd10, %r3;
	setp.le.u64 	%p3, %rd2, %rd10;
	@%p3 bra 	$L__BB4_6;
	st.global.f64 	[%rd3+2048], %fd2;
$L__BB4_6:
	ret;

}
	// .globl	_ZN3cub18CUB_300001_SM_10006detail8for_each13static_kernelINS2_12policy_hub_t12policy_500_tElN6thrust24THRUST_300001_SM_1000_NS8cuda_cub6__fill7functorINS7_6detail15normal_iteratorINS7_10device_ptrIdEEEEdEEEEvT0_T1_
.visible .entry _ZN3cub18CUB_300001_SM_10006detail8for_each13static_kernelINS2_12policy_hub_t12policy_500_tElN6thrust24THRUST_300001_SM_1000_NS8cuda_cub6__fill7functorINS7_6detail15normal_iteratorINS7_10device_ptrIdEEEEdEEEEvT0_T1_(
	.param .u64 _ZN3cub18CUB_300001_SM_10006detail8for_each13static_kernelINS2_12policy_hub_t12policy_500_tElN6thrust24THRUST_300001_SM_1000_NS8cuda_cub6__fill7functorINS7_6detail15normal_iteratorINS7_10device_ptrIdEEEEdEEEEvT0_T1__param_0,
	.param .align 8 .b8 _ZN3cub18CUB_300001_SM_10006detail8for_each13static_kernelINS2_12policy_hub_t12policy_500_tElN6thrust24THRUST_300001_SM_1000_NS8cuda_cub6__fill7functorINS7_6detail15normal_iteratorINS7_10device_ptrIdEEEEdEEEEvT0_T1__param_1[16]
)
.maxntid 256
{
	.reg .pred 	%p<4>;
	.reg .b32 	%r<5>;
	.reg .b64 	%rd<17>;
	.reg .b64 	%fd<3>;

	ld.param.f64 	%fd2, [_ZN3cub18CUB_300001_SM_10006detail8for_each13static_kernelINS2_12policy_hub_t12policy_500_tElN6thrust24THRUST_300001_SM_1000_NS8cuda_cub6__fill7functorINS7_6detail15normal_iteratorINS7_10device_ptrIdEEEEdEEEEvT0_T1__param_1+8];
	ld.param.u64 	%rd5, [_ZN3cub18CUB_300001_SM_10006detail8for_each13static_kernelINS2_12policy_hub_t12policy_500_tElN6thrust24THRUST_300001_SM_1000_NS8cuda_cub6__fill7functorINS7_6detail15normal_iteratorINS7_10device_ptrIdEEEEdEEEEvT0_T1__param_1];
	ld.param.u64 	%rd6, [_ZN3cub18CUB_300001_SM_10006detail8for_each13static_kernelINS2_12policy_hub_t12policy_500_tElN6thrust24THRUST_300001_SM_1000_NS8cuda_cub6__fill7functorINS7_6detail15normal_iteratorINS7_10device_ptrIdEEEEdEEEEvT0_T1__param_0];
	mov.u32 	%r2, %ctaid.x;
	mul.wide.u32 	%rd1, %r2, 512;
	sub.s64 	%rd2, %rd6, %rd1;
	setp.lt.s64 	%p1, %rd2, 512;
	@%p1 bra 	$L__BB5_2;
	mov.u32 	%r4, %tid.x;
	cvta.to.global.u64 	%rd12, %rd5;
	cvt.u64.u32 	%rd13, %r4;
	add.s64 	%rd14, %rd1, %rd13;
	shl.b64 	%rd15, %rd14, 3;
	add.s64 	%rd16, %rd12, %rd15;
	st.global.f64 	[%rd16], %fd2;
	st.global.f64 	[%rd16+2048], %fd2;
	bra.uni 	$L__BB5_6;
$L__BB5_2:
	cvta.to.global.u64 	%rd7, %rd5;
	mov.u32 	%r1, %tid.x;
	cvt.s64.s32 	%rd3, %rd2;
	cvt.u64.u32 	%rd8, %r1;
	setp.le.s64 	%p2, %rd3, %rd8;
	add.s64 	%rd9, %rd1, %rd8;
	shl.b64 	%rd10, %rd9, 3;
	add.s64 	%rd4, %rd7, %rd10;
	@%p2 bra 	$L__BB5_4;
	st.global.f64 	[%rd4], %fd2;
$L__BB5_4:
	add.s32 	%r3, %r1, 256;
	cvt.u64.u32 	%rd11, %r3;
	setp.le.s64 	%p3, %rd3, %rd11;
	@%p3 bra 	$L__BB5_6;
	st.global.f64 	[%rd4+2048], %fd2;
$L__BB5_6:
	ret;

}
	// .globl	_ZN3cub18CUB_300001_SM_10006detail8for_each13static_kernelINS2_12policy_hub_t12policy_500_tElNS2_12op_wrapper_tIl6alpresN6thrust24THRUST_300001_SM_1000_NS12zip_iteratorIN4cuda3std3__45tupleIJNS9_6detail15normal_iteratorINS9_10device_ptrIdEEEESJ_SJ_SJ_SJ_SJ_SJ_SJ_EEEEEEEEEvT0_T1_
.visible .entry _ZN3cub18CUB_300001_SM_10006detail8for_each13static_kernelINS2_12policy_hub_t12policy_500_tElNS2_12op_wrapper_tIl6alpresN6thrust24THRUST_300001_SM_1000_NS12zip_iteratorIN4cuda3std3__45tupleIJNS9_6detail15normal_iteratorINS9_10device_ptrIdEEEESJ_SJ_SJ_SJ_SJ_SJ_SJ_EEEEEEEEEvT0_T1_(
	.param .u64 _ZN3cub18CUB_300001_SM_10006detail8for_each13static_kernelINS2_12policy_hub_t12policy_500_tElNS2_12op_wrapper_tIl6alpresN6thrust24THRUST_300001_SM_1000_NS12zip_iteratorIN4cuda3std3__45tupleIJNS9_6detail15normal_iteratorINS9_10device_ptrIdEEEESJ_SJ_SJ_SJ_SJ_SJ_SJ_EEEEEEEEEvT0_T1__param_0,
	.param .align 8 .b8 _ZN3cub18CUB_300001_SM_10006detail8for_each13static_kernelINS2_12policy_hub_t12policy_500_tElNS2_12op_wrapper_tIl6alpresN6thrust24THRUST_300001_SM_1000_NS12zip_iteratorIN4cuda3std3__45tupleIJNS9_6detail15normal_iteratorINS9_10device_ptrIdEEEESJ_SJ_SJ_SJ_SJ_SJ_SJ_EEEEEEEEEvT0_T1__param_1[72]
)
.maxntid 256
{
	.reg .pred 	%p<308>;
	.reg .b16 	%rs<9>;
	.reg .b32 	%r<404>;
	.reg .b64 	%rd<91>;
	.reg .b64 	%fd<492>;

	ld.param.u64 	%rd46, [_ZN3cub18CUB_300001_SM_10006detail8for_each13static_kernelINS2_12policy_hub_t12policy_500_tElNS2_12op_wrapper_tIl6alpresN6thrust24THRUST_300001_SM_1000_NS12zip_iteratorIN4cuda3std3__45tupleIJNS9_6detail15normal_iteratorINS9_10device_ptrIdEEEESJ_SJ_SJ_SJ_SJ_SJ_SJ_EEEEEEEEEvT0_T1__param_1+56];
	ld.param.u64 	%rd45, [_ZN3cub18CUB_300001_SM_10006detail8for_each13static_kernelINS2_12policy_hub_t12policy_500_tElNS2_12op_wrapper_tIl6alpresN6thrust24THRUST_300001_SM_1000_NS12zip_iteratorIN4cuda3std3__45tupleIJNS9_6detail15normal_iteratorINS9_10device_ptrIdEEEESJ_SJ_SJ_SJ_SJ_SJ_SJ_EEEEEEEEEvT0_T1__param_1+48];
	ld.param.u64 	%rd44, [_ZN3cub18CUB_300001_SM_10006detail8for_each13static_kernelINS2_12policy_hub_t12policy_500_tElNS2_12op_wrapper_tIl6alpresN6thrust24THRUST_300001_SM_1000_NS12zip_iteratorIN4cuda3std3__45tupleIJNS9_6detail15normal_iteratorINS9_10device_ptrIdEEEESJ_SJ_SJ_SJ_SJ_SJ_SJ_EEEEEEEEEvT0_T1__param_1+40];
	ld.param.u64 	%rd43, [_ZN3cub18CUB_300001_SM_10006detail8for_each13static_kernelINS2_12policy_hub_t12policy_500_tElNS2_12op_wrapper_tIl6alpresN6thrust24THRUST_300001_SM_1000_NS12zip_iteratorIN4cuda3std3__45tupleIJNS9_6detail15normal_iteratorINS9_10device_ptrIdEEEESJ_SJ_SJ_SJ_SJ_SJ_SJ_EEEEEEEEEvT0_T1__param_1+32];
	ld.param.u64 	%rd42, [_ZN3cub18CUB_300001_SM_10006detail8for_each13static_kernelINS2_12policy_hub_t12policy_500_tElNS2_12op_wrapper_tIl6alpresN6thrust24THRUST_300001_SM_1000_NS12zip_iteratorIN4cuda3std3__45tupleIJNS9_6detail15normal_iteratorINS9_10device_ptrIdEEEESJ_SJ_SJ_SJ_SJ_SJ_SJ_EEEEEEEEEvT0_T1__param_1+24];
	ld.param.u64 	%rd41, [_ZN3cub18CUB_300001_SM_10006detail8for_each13static_kernelINS2_12policy_hub_t12policy_500_tElNS2_12op_wrapper_tIl6alpresN6thrust24THRUST_300001_SM_1000_NS12zip_iteratorIN4cuda3std3__45tupleIJNS9_6detail15normal_iteratorINS9_10device_ptrIdEEEESJ_SJ_SJ_SJ_SJ_SJ_SJ_EEEEEEEEEvT0_T1__param_1+16];
	ld.param.u64 	%rd40, [_ZN3cub18CUB_300001_SM_10006detail8for_each13static_kernelINS2_12policy_hub_t12policy_500_tElNS2_12op_wrapper_tIl6alpresN6thrust24THRUST_300001_SM_1000_NS12zip_iteratorIN4cuda3std3__45tupleIJNS9_6detail15normal_iteratorINS9_10device_ptrIdEEEESJ_SJ_SJ_SJ_SJ_SJ_SJ_EEEEEEEEEvT0_T1__param_1+8];
	ld.param.u64 	%rd39, [_ZN3cub18CUB_300001_SM_10006detail8for_each13static_kernelINS2_12policy_hub_t12policy_500_tElNS2_12op_wrapper_tIl6alpresN6thrust24THRUST_300001_SM_1000_NS12zip_iteratorIN4cuda3std3__45tupleIJNS9_6detail15normal_iteratorINS9_10device_ptrIdEEEESJ_SJ_SJ_SJ_SJ_SJ_SJ_EEEEEEEEEvT0_T1__param_1];
	ld.param.u64 	%rd47, [_ZN3cub18CUB_300001_SM_10006detail8for_each13static_kernelINS2_12policy_hub_t12policy_500_tElNS2_12op_wrapper_tIl6alpresN6thrust24THRUST_300001_SM_1000_NS12zip_iteratorIN4cuda3std3__45tupleIJNS9_6detail15normal_iteratorINS9_10device_ptrIdEEEESJ_SJ_SJ_SJ_SJ_SJ_SJ_EEEEEEEEEvT0_T1__param_0];
	mov.u32 	%r75, %ctaid.x;
	mul.wide.u32 	%rd1, %r75, 512;
	sub.s64 	%rd2, %rd47, %rd1;
	setp.lt.s64 	%p37, %rd2, 512;
	@%p37 bra 	$L__BB6_75;
	cvta.to.global.u64 	%rd74, %rd39;
	cvta.to.global.u64 	%rd75, %rd40;
	cvta.to.global.u64 	%rd76, %rd41;
	cvta.to.global.u64 	%rd77, %rd42;
	cvta.to.global.u64 	%rd78, %rd43;
	cvta.to.global.u64 	%rd79, %rd44;
	cvta.to.global.u64 	%rd80, %rd45;
	cvta.to.global.u64 	%rd81, %rd46;
	mov.u32 	%r233, %tid.x;
	mov.b32 	%r234, 1127219200;
	mov.b32 	%r235, -2147483648;
	mov.b64 	%fd1, {%r235, %r234};
	cvt.u64.u32 	%rd82, %r233;
	add.s64 	%rd83, %rd1, %rd82;
	shl.b64 	%rd84, %rd83, 3;
	add.s64 	%rd3, %rd74, %rd84;
	add.s64 	%rd4, %rd75, %rd84;
	add.s64 	%rd5, %rd76, %rd84;
	add.s64 	%rd6, %rd77, %rd84;
	add.s64 	%rd7, %rd78, %rd84;
	add.s64 	%rd8, %rd79, %rd84;
	add.s64 	%rd9, %rd80, %rd84;
	add.s64 	%rd10, %rd81, %rd84;
	ld.global.f64 	%fd2, [%rd3];
	ld.global.f64 	%fd3, [%rd6];
	{
	.reg .b32 %temp; 
	mov.b64 	{%temp, %r1}, %fd2;
	}
	{
	.reg .b32 %temp; 
	mov.b64 	{%temp, %r2}, %fd3;
	}
	shr.u32 	%r236, %r2, 20;
	and.b32  	%r237, %r236, 2047;
	add.s32 	%r238, %r237, -1012;
	mov.b64 	%rd85, %fd3;
	shl.b64 	%rd11, %rd85, %r238;
	setp.eq.s64 	%p3, %rd11, -9223372036854775808;
	abs.f64 	%fd4, %fd2;
	setp.neu.f64 	%p168, %fd2, 0d0000000000000000;
	@%p168 bra 	$L__BB6_3;
	setp.eq.s64 	%p171, %rd11, -9223372036854775808;
	abs.f64 	%fd319, %fd3;
	setp.neu.f64 	%p172, %fd319, 0d3FE0000000000000;
	and.pred  	%p3, %p172, %p171;
	selp.b32 	%r239, %r1, 0, %p3;
	setp.lt.s32 	%p173, %r2, 0;
	or.b32  	%r240, %r239, 2146435072;
	selp.b32 	%r241, %r240, %r239, %p173;
	mov.b32 	%r242, 0;
	mov.b64 	%fd458, {%r242, %r241};
	bra.uni 	$L__BB6_4;
$L__BB6_3:
	{ // callseq 20, 0
	.param .b64 param0;
	st.param.f64 	[param0], %fd4;
	.param .b64 param1;
	st.param.f64 	[param1], %fd3;
	.param .b64 retval0;
	call.uni (retval0), 
	__internal_accurate_pow, 
	(
	param0, 
	param1
	);
	ld.param.f64 	%fd311, [retval0];
	} // callseq 20
	setp.lt.s32 	%p169, %r1, 0;
	cvt.rzi.f64.f64 	%fd313, %fd3;
	setp.neu.f64 	%p170, %fd3, %fd313;
	neg.f64 	%fd315, %fd311;
	selp.f64 	%fd316, %fd315, %fd311, %p3;
	selp.f64 	%fd317, %fd316, %fd311, %p169;
	selp.f64 	%fd318, 0dFFF8000000000000, %fd317, %p170;
	selp.f64 	%fd458, %fd318, %fd317, %p169;
$L__BB6_4:
	add.f64 	%fd320, %fd2, %fd3;
	{
	.reg .b32 %temp; 
	mov.b64 	{%temp, %r243}, %fd320;
	}
	and.b32  	%r244, %r243, 2146435072;
	setp.ne.s32 	%p174, %r244, 2146435072;
	@%p174 bra 	$L__BB6_11;
	setp.num.f64 	%p175, %fd2, %fd2;
	setp.num.f64 	%p176, %fd3, %fd3;
	and.pred  	%p177, %p175, %p176;
	@%p177 bra 	$L__BB6_7;
	add.rn.f64 	%fd458, %fd2, %fd3;
	bra.uni 	$L__BB6_11;
$L__BB6_7:
	abs.f64 	%fd321, %fd3;
	setp.neu.f64 	%p178, %fd321, 0d7FF0000000000000;
	@%p178 bra 	$L__BB6_9;
	setp.gt.f64 	%p183, %fd4, 0d3FF0000000000000;
	selp.b32 	%r252, 2146435072, 0, %p183;
	setp.lt.s32 	%p184, %r2, 0;
	xor.b32  	%r253, %r252, 2146435072;
	selp.b32 	%r254, %r253, %r252, %p184;
	setp.eq.f64 	%p185, %fd2, 0dBFF0000000000000;
	selp.b32 	%r255, 1072693248, %r254, %p185;
	mov.b32 	%r256, 0;
	mov.b64 	%fd458, {%r256, %r255};
	bra.uni 	$L__BB6_11;
$L__BB6_9:
	setp.neu.f64 	%p179, %fd4, 0d7FF0000000000000;
	@%p179 bra 	$L__BB6_11;
	setp.lt.s32 	%p180, %r1, 0;
	setp.lt.s32 	%p181, %r2, 0;
	selp.b32 	%r245, 0, 2146435072, %p181;
	and.b32  	%r246, %r2, 2147483647;
	setp.ne.s32 	%p182, %r246, 1071644672;
	or.b32  	%r247, %r245, -2147483648;
	selp.b32 	%r248, %r247, %r245, %p182;
	selp.b32 	%r249, %r248, %r245, %p3;
	selp.b32 	%r250, %r249, %r245, %p180;
	mov.b32 	%r251, 0;
	mov.b64 	%fd458, {%r251, %r250};
$L__BB6_11:
	setp.eq.f64 	%p186, %fd2, 0d3FF0000000000000;
	setp.eq.f64 	%p187, %fd3, 0d0000000000000000;
	selp.f64 	%fd322, 0d3FF0000000000000, %fd458, %p187;
	selp.f64 	%fd12, 0d3FF0000000000000, %fd322, %p186;
	ld.global.f64 	%fd13, [%rd4];
	ld.global.f64 	%fd14, [%rd7];
	{
	.reg .b32 %temp; 
	mov.b64 	{%temp, %r3}, %fd13;
	}
	{
	.reg .b32 %temp; 
	mov.b64 	{%temp, %r4}, %fd14;
	}
	shr.u32 	%r257, %r4, 20;
	and.b32  	%r258, %r257, 2047;
	add.s32 	%r259, %r258, -1012;
	mov.b64 	%rd86, %fd14;
	shl.b64 	%rd12, %rd86, %r259;
	setp.eq.s64 	%p6, %rd12, -9223372036854775808;
	abs.f64 	%fd15, %fd13;
	setp.neu.f64 	%p188, %fd13, 0d0000000000000000;
	@%p188 bra 	$L__BB6_13;
	setp.eq.s64 	%p191, %rd12, -9223372036854775808;
	abs.f64 	%fd331, %fd14;
	setp.neu.f64 	%p192, %fd331, 0d3FE0000000000000;
	and.pred  	%p6, %p192, %p191;
	selp.b32 	%r260, %r3, 0, %p6;
	setp.lt.s32 	%p193, %r4, 0;
	or.b32  	%r261, %r260, 2146435072;
	selp.b32 	%r262, %r261, %r260, %p193;
	mov.b32 	%r263, 0;
	mov.b64 	%fd460, {%r263, %r262};
	bra.uni 	$L__BB6_14;
$L__BB6_13:
	{ // callseq 21, 0
	.param .b64 param0;
	st.param.f64 	[param0], %fd15;
	.param .b64 param1;
	st.param.f64 	[param1], %fd14;
	.param .b64 retval0;
	call.uni (retval0), 
	__internal_accurate_pow, 
	(
	param0, 
	param1
	);
	ld.param.f64 	%fd323, [retval0];
	} // callseq 21
	setp.lt.s32 	%p189, %r3, 0;
	cvt.rzi.f64.f64 	%fd325, %fd14;
	setp.neu.f64 	%p190, %fd14, %fd325;
	neg.f64 	%fd327, %fd323;
	selp.f64 	%fd328, %fd327, %fd323, %p6;
	selp.f64 	%fd329, %fd328, %fd323, %p189;
	selp.f64 	%fd330, 0dFFF8000000000000, %fd329, %p190;
	selp.f64 	%fd460, %fd330, %fd329, %p189;
$L__BB6_14:
	add.f64 	%fd332, %fd13, %fd14;
	{
	.reg .b32 %temp; 
	mov.b64 	{%temp, %r264}, %fd332;
	}
	and.b32  	%r265, %r264, 2146435072;
	setp.ne.s32 	%p194, %r265, 2146435072;
	@%p194 bra 	$L__BB6_21;
	setp.num.f64 	%p195, %fd13, %fd13;
	setp.num.f64 	%p196, %fd14, %fd14;
	and.pred  	%p197, %p195, %p196;
	@%p197 bra 	$L__BB6_17;
	add.rn.f64 	%fd460, %fd13, %fd14;
	bra.uni 	$L__BB6_21;
$L__BB6_17:
	abs.f64 	%fd333, %fd14;
	setp.neu.f64 	%p198, %fd333, 0d7FF0000000000000;
	@%p198 bra 	$L__BB6_19;
	setp.gt.f64 	%p203, %fd15, 0d3FF0000000000000;
	selp.b32 	%r273, 2146435072, 0, %p203;
	setp.lt.s32 	%p204, %r4, 0;
	xor.b32  	%r274, %r273, 2146435072;
	selp.b32 	%r275, %r274, %r273, %p204;
	setp.eq.f64 	%p205, %fd13, 0dBFF0000000000000;
	selp.b32 	%r276, 1072693248, %r275, %p205;
	mov.b32 	%r277, 0;
	mov.b64 	%fd460, {%r277, %r276};
	bra.uni 	$L__BB6_21;
$L__BB6_19:
	setp.neu.f64 	%p199, %fd15, 0d7FF0000000000000;
	@%p199 bra 	$L__BB6_21;
	setp.lt.s32 	%p200, %r3, 0;
	setp.lt.s32 	%p201, %r4, 0;
	selp.b32 	%r266, 0, 2146435072, %p201;
	and.b32  	%r267, %r4, 2147483647;
	setp.ne.s32 	%p202, %r267, 1071644672;
	or.b32  	%r268, %r266, -2147483648;
	selp.b32 	%r269, %r268, %r266, %p202;
	selp.b32 	%r270, %r269, %r266, %p6;
	selp.b32 	%r271, %r270, %r266, %p200;
	mov.b32 	%r272, 0;
	mov.b64 	%fd460, {%r272, %r271};
$L__BB6_21:
	setp.eq.f64 	%p206, %fd13, 0d3FF0000000000000;
	setp.eq.f64 	%p207, %fd14, 0d0000000000000000;
	selp.f64 	%fd334, 0d3FF0000000000000, %fd460, %p207;
	selp.f64 	%fd335, 0d3FF0000000000000, %fd334, %p206;
	mul.f64 	%fd23, %fd12, %fd335;
	ld.global.f64 	%fd24, [%rd5];
	ld.global.f64 	%fd25, [%rd8];
	{
	.reg .b32 %temp; 
	mov.b64 	{%temp, %r5}, %fd24;
	}
	{
	.reg .b32 %temp; 
	mov.b64 	{%temp, %r6}, %fd25;
	}
	shr.u32 	%r278, %r6, 20;
	and.b32  	%r279, %r278, 2047;
	add.s32 	%r280, %r279, -1012;
	mov.b64 	%rd87, %fd25;
	shl.b64 	%rd13, %rd87, %r280;
	setp.eq.s64 	%p9, %rd13, -9223372036854775808;
	abs.f64 	%fd26, %fd24;
	setp.neu.f64 	%p208, %fd24, 0d0000000000000000;
	@%p208 bra 	$L__BB6_23;
	setp.eq.s64 	%p211, %rd13, -9223372036854775808;
	abs.f64 	%fd344, %fd25;
	setp.neu.f64 	%p212, %fd344, 0d3FE0000000000000;
	and.pred  	%p9, %p212, %p211;
	selp.b32 	%r281, %r5, 0, %p9;
	setp.lt.s32 	%p213, %r6, 0;
	or.b32  	%r282, %r281, 2146435072;
	selp.b32 	%r283, %r282, %r281, %p213;
	mov.b32 	%r284, 0;
	mov.b64 	%fd462, {%r284, %r283};
	bra.uni 	$L__BB6_24;
$L__BB6_23:
	{ // callseq 22, 0
	.param .b64 param0;
	st.param.f64 	[param0], %fd26;
	.param .b64 param1;
	st.param.f64 	[param1], %fd25;
	.param .b64 retval0;
	call.uni (retval0), 
	__internal_accurate_pow, 
	(
	param0, 
	param1
	);
	ld.param.f64 	%fd336, [retval0];
	} // callseq 22
	setp.lt.s32 	%p209, %r5, 0;
	cvt.rzi.f64.f64 	%fd338, %fd25;
	setp.neu.f64 	%p210, %fd25, %fd338;
	neg.f64 	%fd340, %fd336;
	selp.f64 	%fd341, %fd340, %fd336, %p9;
	selp.f64 	%fd342, %fd341, %fd336, %p209;
	selp.f64 	%fd343, 0dFFF8000000000000, %fd342, %p210;
	selp.f64 	%fd462, %fd343, %fd342, %p209;
$L__BB6_24:
	add.f64 	%fd345, %fd24, %fd25;
	{
	.reg .b32 %temp; 
	mov.b64 	{%temp, %r285}, %fd345;
	}
	and.b32  	%r286, %r285, 2146435072;
	setp.ne.s32 	%p214, %r286, 2146435072;
	@%p214 bra 	$L__BB6_31;
	setp.num.f64 	%p215, %fd24, %fd24;
	setp.num.f64 	%p216, %fd25, %fd25;
	and.pred  	%p217, %p215, %p216;
	@%p217 bra 	$L__BB6_27;
	add.rn.f64 	%fd462, %fd24, %fd25;
	bra.uni 	$L__BB6_31;
$L__BB6_27:
	abs.f64 	%fd346, %fd25;
	setp.neu.f64 	%p218, %fd346, 0d7FF0000000000000;
	@%p218 bra 	$L__BB6_29;
	setp.gt.f64 	%p223, %fd26, 0d3FF0000000000000;
	selp.b32 	%r294, 2146435072, 0, %p223;
	setp.lt.s32 	%p224, %r6, 0;
	xor.b32  	%r295, %r294, 2146435072;
	selp.b32 	%r296, %r295, %r294, %p224;
	setp.eq.f64 	%p225, %fd24, 0dBFF0000000000000;
	selp.b32 	%r297, 1072693248, %r296, %p225;
	mov.b32 	%r298, 0;
	mov.b64 	%fd462, {%r298, %r297};
	bra.uni 	$L__BB6_31;
$L__BB6_29:
	setp.neu.f64 	%p219, %fd26, 0d7FF0000000000000;
	@%p219 bra 	$L__BB6_31;
	setp.lt.s32 	%p220, %r5, 0;
	setp.lt.s32 	%p221, %r6, 0;
	selp.b32 	%r287, 0, 2146435072, %p221;
	and.b32  	%r288, %r6, 2147483647;
	setp.ne.s32 	%p222, %r288, 1071644672;
	or.b32  	%r289, %r287, -2147483648;
	selp.b32 	%r290, %r289, %r287, %p222;
	selp.b32 	%r291, %r290, %r287, %p9;
	selp.b32 	%r292, %r291, %r287, %p220;
	mov.b32 	%r293, 0;
	mov.b64 	%fd462, {%r293, %r292};
$L__BB6_31:
	setp.eq.f64 	%p226, %fd24, 0d3FF0000000000000;
	setp.eq.f64 	%p227, %fd25, 0d0000000000000000;
	selp.f64 	%fd347, 0d3FF0000000000000, %fd462, %p227;
	selp.f64 	%fd348, 0d3FF0000000000000, %fd347, %p226;
	mul.f64 	%fd349, %fd23, %fd348;
	ld.global.f64 	%fd350, [%rd9];
	div.rn.f64 	%fd463, %fd349, %fd350;
	{
	.reg .b32 %temp; 
	mov.b64 	{%temp, %r388}, %fd463;
	}
	{
	.reg .b32 %temp; 
	mov.b64 	{%r389, %temp}, %fd463;
	}
	setp.gt.s32 	%p228, %r388, 1048575;
	mov.b32 	%r390, -1023;
	@%p228 bra 	$L__BB6_33;
	mul.f64 	%fd463, %fd463, 0d4350000000000000;
	{
	.reg .b32 %temp; 
	mov.b64 	{%temp, %r388}, %fd463;
	}
	{
	.reg .b32 %temp; 
	mov.b64 	{%r389, %temp}, %fd463;
	}
	mov.b32 	%r390, -1077;
$L__BB6_33:
	add.s32 	%r301, %r388, -1;
	setp.gt.u32 	%p229, %r301, 2146435070;
	@%p229 bra 	$L__BB6_37;
	shr.u32 	%r304, %r388, 20;
	add.s32 	%r391, %r390, %r304;
	and.b32  	%r305, %r388, 1048575;
	or.b32  	%r306, %r305, 1072693248;
	mov.b64 	%fd464, {%r389, %r306};
	setp.lt.u32 	%p231, %r306, 1073127583;
	@%p231 bra 	$L__BB6_36;
	{
	.reg .b32 %temp; 
	mov.b64 	{%r307, %temp}, %fd464;
	}
	{
	.reg .b32 %temp; 
	mov.b64 	{%temp, %r308}, %fd464;
	}
	add.s32 	%r309, %r308, -1048576;
	mov.b64 	%fd464, {%r307, %r309};
	add.s32 	%r391, %r391, 1;
$L__BB6_36:
	add.f64 	%fd352, %fd464, 0dBFF0000000000000;
	add.f64 	%fd353, %fd464, 0d3FF0000000000000;
	rcp.approx.ftz.f64 	%fd354, %fd353;
	neg.f64 	%fd355, %fd353;
	fma.rn.f64 	%fd356, %fd355, %fd354, 0d3FF0000000000000;
	fma.rn.f64 	%fd357, %fd356, %fd356, %fd356;
	fma.rn.f64 	%fd358, %fd357, %fd354, %fd354;
	mul.f64 	%fd359, %fd352, %fd358;
	fma.rn.f64 	%fd360, %fd352, %fd358, %fd359;
	mul.f64 	%fd361, %fd360, %fd360;
	fma.rn.f64 	%fd362, %fd361, 0d3EB1380B3AE80F1E, 0d3ED0EE258B7A8B04;
	fma.rn.f64 	%fd363, %fd362, %fd361, 0d3EF3B2669F02676F;
	fma.rn.f64 	%fd364, %fd363, %fd361, 0d3F1745CBA9AB0956;
	fma.rn.f64 	%fd365, %fd364, %fd361, 0d3F3C71C72D1B5154;
	fma.rn.f64 	%fd366, %fd365, %fd361, 0d3F624924923BE72D;
	fma.rn.f64 	%fd367, %fd366, %fd361, 0d3F8999999999A3C4;
	fma.rn.f64 	%fd368, %fd367, %fd361, 0d3FB5555555555554;
	sub.f64 	%fd369, %fd352, %fd360;
	add.f64 	%fd370, %fd369, %fd369;
	neg.f64 	%fd371, %fd360;
	fma.rn.f64 	%fd372, %fd371, %fd352, %fd370;
	mul.f64 	%fd373, %fd358, %fd372;
	mul.f64 	%fd374, %fd361, %fd368;
	fma.rn.f64 	%fd375, %fd374, %fd360, %fd373;
	xor.b32  	%r310, %r391, -2147483648;
	mov.b32 	%r311, 1127219200;
	mov.b64 	%fd376, {%r310, %r311};
	sub.f64 	%fd377, %fd376, %fd1;
	fma.rn.f64 	%fd378, %fd377, 0d3FE62E42FEFA39EF, %fd360;
	fma.rn.f64 	%fd379, %fd377, 0dBFE62E42FEFA39EF, %fd378;
	sub.f64 	%fd380, %fd379, %fd360;
	sub.f64 	%fd381, %fd375, %fd380;
	fma.rn.f64 	%fd382, %fd377, 0d3C7ABC9E3B39803F, %fd381;
	add.f64 	%fd465, %fd378, %fd382;
	bra.uni 	$L__BB6_38;
$L__BB6_37:
	fma.rn.f64 	%fd351, %fd463, 0d7FF0000000000000, 0d7FF0000000000000;
	{
	.reg .b32 %temp; 
	mov.b64 	{%temp, %r302}, %fd463;
	}
	and.b32  	%r303, %r302, 2147483647;
	setp.eq.s32 	%p230, %r303, 0;
	selp.f64 	%fd465, 0dFFF0000000000000, %fd351, %p230;
$L__BB6_38:
	st.global.f64 	[%rd10], %fd465;
	ld.global.f64 	%fd43, [%rd3+2048];
	ld.global.f64 	%fd44, [%rd6+2048];
	{
	.reg .b32 %temp; 
	mov.b64 	{%temp, %r17}, %fd43;
	}
	{
	.reg .b32 %temp; 
	mov.b64 	{%temp, %r18}, %fd44;
	}
	shr.u32 	%r312, %r18, 20;
	and.b32  	%r313, %r312, 2047;
	add.s32 	%r314, %r313, -1012;
	mov.b64 	%rd88, %fd44;
	shl.b64 	%rd14, %rd88, %r314;
	setp.eq.s64 	%p299, %rd14, -9223372036854775808;
	abs.f64 	%fd45, %fd43;
	setp.eq.f64 	%p232, %fd43, 0d0000000000000000;
	@%p232 bra 	$L__BB6_40;
	{ // callseq 23, 0
	.param .b64 param0;
	st.param.f64 	[param0], %fd45;
	.param .b64 param1;
	st.param.f64 	[param1], %fd44;
	.param .b64 retval0;
	call.uni (retval0), 
	__internal_accurate_pow, 
	(
	param0, 
	param1
	);
	ld.param.f64 	%fd383, [retval0];
	} // callseq 23
	setp.lt.s32 	%p233, %r17, 0;
	cvt.rzi.f64.f64 	%fd385, %fd44;
	setp.neu.f64 	%p234, %fd44, %fd385;
	neg.f64 	%fd387, %fd383;
	selp.f64 	%fd388, %fd387, %fd383, %p299;
	selp.f64 	%fd389, %fd388, %fd383, %p233;
	selp.f64 	%fd390, 0dFFF8000000000000, %fd389, %p234;
	selp.f64 	%fd467, %fd390, %fd389, %p233;
	bra.uni 	$L__BB6_41;
$L__BB6_40:
	setp.eq.s64 	%p235, %rd14, -9223372036854775808;
	abs.f64 	%fd391, %fd44;
	setp.neu.f64 	%p236, %fd391, 0d3FE0000000000000;
	and.pred  	%p299, %p236, %p235;
	selp.b32 	%r315, %r17, 0, %p299;
	setp.lt.s32 	%p237, %r18, 0;
	or.b32  	%r316, %r315, 2146435072;
	selp.b32 	%r317, %r316, %r315, %p237;
	mov.b32 	%r318, 0;
	mov.b64 	%fd467, {%r318, %r317};
$L__BB6_41:
	add.f64 	%fd392, %fd43, %fd44;
	{
	.reg .b32 %temp; 
	mov.b64 	{%temp, %r319}, %fd392;
	}
	and.b32  	%r320, %r319, 2146435072;
	setp.ne.s32 	%p238, %r320, 2146435072;
	@%p238 bra 	$L__BB6_48;
	setp.nan.f64 	%p239, %fd43, %fd43;
	setp.nan.f64 	%p240, %fd44, %fd44;
	or.pred  	%p241, %p239, %p240;
	@%p241 bra 	$L__BB6_47;
	abs.f64 	%fd393, %fd44;
	setp.eq.f64 	%p242, %fd393, 0d7FF0000000000000;
	@%p242 bra 	$L__BB6_46;
	setp.neu.f64 	%p243, %fd45, 0d7FF0000000000000;
	@%p243 bra 	$L__BB6_48;
	setp.lt.s32 	%p244, %r17, 0;
	setp.lt.s32 	%p245, %r18, 0;
	selp.b32 	%r321, 0, 2146435072, %p245;
	and.b32  	%r322, %r18, 2147483647;
	setp.ne.s32 	%p246, %r322, 1071644672;
	or.b32  	%r323, %r321, -2147483648;
	selp.b32 	%r324, %r323, %r321, %p246;
	selp.b32 	%r325, %r324, %r321, %p299;
	selp.b32 	%r326, %r325, %r321, %p244;
	mov.b32 	%r327, 0;
	mov.b64 	%fd467, {%r327, %r326};
	bra.uni 	$L__BB6_48;
$L__BB6_46:
	setp.gt.f64 	%p247, %fd45, 0d3FF0000000000000;
	selp.b32 	%r328, 2146435072, 0, %p247;
	setp.lt.s32 	%p248, %r18, 0;
	xor.b32  	%r329, %r328, 2146435072;
	selp.b32 	%r330, %r329, %r328, %p248;
	setp.eq.f64 	%p249, %fd43, 0dBFF0000000000000;
	selp.b32 	%r331, 1072693248, %r330, %p249;
	mov.b32 	%r332, 0;
	mov.b64 	%fd467, {%r332, %r331};
	bra.uni 	$L__BB6_48;
$L__BB6_47:
	add.rn.f64 	%fd467, %fd43, %fd44;
$L__BB6_48:
	setp.eq.f64 	%p250, %fd43, 0d3FF0000000000000;
	setp.eq.f64 	%p251, %fd44, 0d0000000000000000;
	selp.f64 	%fd394, 0d3FF0000000000000, %fd467, %p251;
	selp.f64 	%fd53, 0d3FF0000000000000, %fd394, %p250;
	ld.global.f64 	%fd54, [%rd4+2048];
	ld.global.f64 	%fd55, [%rd7+2048];
	{
	.reg .b32 %temp; 
	mov.b64 	{%temp, %r19}, %fd54;
	}
	{
	.reg .b32 %temp; 
	mov.b64 	{%temp, %r20}, %fd55;
	}
	shr.u32 	%r333, %r20, 20;
	and.b32  	%r334, %r333, 2047;
	add.s32 	%r335, %r334, -1012;
	mov.b64 	%rd89, %fd55;
	shl.b64 	%rd15, %rd89, %r335;
	setp.eq.s64 	%p300, %rd15, -9223372036854775808;
	abs.f64 	%fd56, %fd54;
	setp.eq.f64 	%p252, %fd54, 0d0000000000000000;
	@%p252 bra 	$L__BB6_50;
	{ // callseq 24, 0
	.param .b64 param0;
	st.param.f64 	[param0], %fd56;
	.param .b64 param1;
	st.param.f64 	[param1], %fd55;
	.param .b64 retval0;
	call.uni (retval0), 
	__internal_accurate_pow, 
	(
	param0, 
	param1
	);
	ld.param.f64 	%fd395, [retval0];
	} // callseq 24
	setp.lt.s32 	%p253, %r19, 0;
	cvt.rzi.f64.f64 	%fd397, %fd55;
	setp.neu.f64 	%p254, %fd55, %fd397;
	neg.f64 	%fd399, %fd395;
	selp.f64 	%fd400, %fd399, %fd395, %p300;
	selp.f64 	%fd401, %fd400, %fd395, %p253;
	selp.f64 	%fd402, 0dFFF8000000000000, %fd401, %p254;
	selp.f64 	%fd469, %fd402, %fd401, %p253;
	bra.uni 	$L__BB6_51;
$L__BB6_50:
	setp.eq.s64 	%p255, %rd15, -9223372036854775808;
	abs.f64 	%fd403, %fd55;
	setp.neu.f64 	%p256, %fd403, 0d3FE0000000000000;
	and.pred  	%p300, %p256, %p255;
	selp.b32 	%r336, %r19, 0, %p300;
	setp.lt.s32 	%p257, %r20, 0;
	or.b32  	%r337, %r336, 2146435072;
	selp.b32 	%r338, %r337, %r336, %p257;
	mov.b32 	%r339, 0;
	mov.b64 	%fd469, {%r339, %r338};
$L__BB6_51:
	add.f64 	%fd404, %fd54, %fd55;
	{
	.reg .b32 %temp; 
	mov.b64 	{%temp, %r340}, %fd404;
	}
	and.b32  	%r341, %r340, 2146435072;
	setp.ne.s32 	%p258, %r341, 2146435072;
	@%p258 bra 	$L__BB6_58;
	setp.nan.f64 	%p259, %fd54, %fd54;
	setp.nan.f64 	%p260, %fd55, %fd55;
	or.pred  	%p261, %p259, %p260;
	@%p261 bra 	$L__BB6_57;
	abs.f64 	%fd405, %fd55;
	setp.eq.f64 	%p262, %fd405, 0d7FF0000000000000;
	@%p262 bra 	$L__BB6_56;
	setp.neu.f64 	%p263, %fd56, 0d7FF0000000000000;
	@%p263 bra 	$L__BB6_58;
	setp.lt.s32 	%p264, %r19, 0;
	setp.lt.s32 	%p265, %r20, 0;
	selp.b32 	%r342, 0, 2146435072, %p265;
	and.b32  	%r343, %r20, 2147483647;
	setp.ne.s32 	%p266, %r343, 1071644672;
	or.b32  	%r344, %r342, -2147483648;
	selp.b32 	%r345, %r344, %r342, %p266;
	selp.b32 	%r346, %r345, %r342, %p300;
	selp.b32 	%r347, %r346, %r342, %p264;
	mov.b32 	%r348, 0;
	mov.b64 	%fd469, {%r348, %r347};
	bra.uni 	$L__BB6_58;
$L__BB6_56:
	setp.gt.f64 	%p267, %fd56, 0d3FF0000000000000;
	selp.b32 	%r349, 2146435072, 0, %p267;
	setp.lt.s32 	%p268, %r20, 0;
	xor.b32  	%r350, %r349, 2146435072;
	selp.b32 	%r351, %r350, %r349, %p268;
	setp.eq.f64 	%p269, %fd54, 0dBFF0000000000000;
	selp.b32 	%r352, 1072693248, %r351, %p269;
	mov.b32 	%r353, 0;
	mov.b64 	%fd469, {%r353, %r352};
	bra.uni 	$L__BB6_58;
$L__BB6_57:
	add.rn.f64 	%fd469, %fd54, %fd55;
$L__BB6_58:
	setp.eq.f64 	%p270, %fd54, 0d3FF0000000000000;
	setp.eq.f64 	%p271, %fd55, 0d0000000000000000;
	selp.f64 	%fd406, 0d3FF0000000000000, %fd469, %p271;
	selp.f64 	%fd407, 0d3FF0000000000000, %fd406, %p270;
	mul.f64 	%fd64, %fd53, %fd407;
	ld.global.f64 	%fd65, [%rd5+2048];
	ld.global.f64 	%fd66, [%rd8+2048];
	{
	.reg .b32 %temp; 
	mov.b64 	{%temp, %r21}, %fd65;
	}
	{
	.reg .b32 %temp; 
	mov.b64 	{%temp, %r22}, %fd66;
	}
	shr.u32 	%r354, %r22, 20;
	and.b32  	%r355, %r354, 2047;
	add.s32 	%r356, %r355, -1012;
	mov.b64 	%rd90, %fd66;
	shl.b64 	%rd16, %rd90, %r356;
	setp.eq.s64 	%p301, %rd16, -9223372036854775808;
	abs.f64 	%fd67, %fd65;
	setp.eq.f64 	%p272, %fd65, 0d0000000000000000;
	@%p272 bra 	$L__BB6_60;
	{ // callseq 25, 0
	.param .b64 param0;
	st.param.f64 	[param0], %fd67;
	.param .b64 param1;
	st.param.f64 	[param1], %fd66;
	.param .b64 retval0;
	call.uni (retval0), 
	__internal_accurate_pow, 
	(
	param0, 
	param1
	);
	ld.param.f64 	%fd408, [retval0];
	} // callseq 25
	setp.lt.s32 	%p273, %r21, 0;
	cvt.rzi.f64.f64 	%fd410, %fd66;
	setp.neu.f64 	%p274, %fd66, %fd410;
	neg.f64 	%fd412, %fd408;
	selp.f64 	%fd413, %fd412, %fd408, %p301;
	selp.f64 	%fd414, %fd413, %fd408, %p273;
	selp.f64 	%fd415, 0dFFF8000000000000, %fd414, %p274;
	selp.f64 	%fd471, %fd415, %fd414, %p273;
	bra.uni 	$L__BB6_61;
$L__BB6_60:
	setp.eq.s64 	%p275, %rd16, -9223372036854775808;
	abs.f64 	%fd416, %fd66;
	setp.neu.f64 	%p276, %fd416, 0d3FE0000000000000;
	and.pred  	%p301, %p276, %p275;
	selp.b32 	%r357, %r21, 0, %p301;
	setp.lt.s32 	%p277, %r22, 0;
	or.b32  	%r358, %r357, 2146435072;
	selp.b32 	%r359, %r358, %r357, %p277;
	mov.b32 	%r360, 0;
	mov.b64 	%fd471, {%r360, %r359};
$L__BB6_61:
	add.f64 	%fd417, %fd65, %fd66;
	{
	.reg .b32 %temp; 
	mov.b64 	{%temp, %r361}, %fd417;
	}
	and.b32  	%r362, %r361, 2146435072;
	setp.ne.s32 	%p278, %r362, 2146435072;
	@%p278 bra 	$L__BB6_68;
	setp.nan.f64 	%p279, %fd65, %fd65;
	setp.nan.f64 	%p280, %fd66, %fd66;
	or.pred  	%p281, %p279, %p280;
	@%p281 bra 	$L__BB6_67;
	abs.f64 	%fd418, %fd66;
	setp.eq.f64 	%p282, %fd418, 0d7FF0000000000000;
	@%p282 bra 	$L__BB6_66;
	setp.neu.f64 	%p283, %fd67, 0d7FF0000000000000;
	@%p283 bra 	$L__BB6_68;
	setp.lt.s32 	%p284, %r21, 0;
	setp.lt.s32 	%p285, %r22, 0;
	selp.b32 	%r363, 0, 2146435072, %p285;
	and.b32  	%r364, %r22, 2147483647;
	setp.ne.s32 	%p286, %r364, 1071644672;
	or.b32  	%r365, %r363, -2147483648;
	selp.b32 	%r366, %r365, %r363, %p286;
	selp.b32 	%r367, %r366, %r363, %p301;
	selp.b32 	%r368, %r367, %r363, %p284;
	mov.b32 	%r369, 0;
	mov.b64 	%fd471, {%r369, %r368};
	bra.uni 	$L__BB6_68;
$L__BB6_66:
	setp.gt.f64 	%p287, %fd67, 0d3FF0000000000000;
	selp.b32 	%r370, 2146435072, 0, %p287;
	setp.lt.s32 	%p288, %r22, 0;
	xor.b32  	%r371, %r370, 2146435072;
	selp.b32 	%r372, %r371, %r370, %p288;
	setp.eq.f64 	%p289, %fd65, 0dBFF0000000000000;
	selp.b32 	%r373, 1072693248, %r372, %p289;
	mov.b32 	%r374, 0;
	mov.b64 	%fd471, {%r374, %r373};
	bra.uni 	$L__BB6_68;
$L__BB6_67:
	add.rn.f64 	%fd471, %fd65, %fd66;
$L__BB6_68:
	setp.eq.f64 	%p290, %fd65, 0d3FF0000000000000;
	setp.eq.f64 	%p291, %fd66, 0d0000000000000000;
	selp.f64 	%fd419, 0d3FF0000000000000, %fd471, %p291;
	selp.f64 	%fd420, 0d3FF0000000000000, %fd419, %p290;
	mul.f64 	%fd421, %fd64, %fd420;
	ld.global.f64 	%fd422, [%rd9+2048];
	div.rn.f64 	%fd472, %fd421, %fd422;
	{
	.reg .b32 %temp; 
	mov.b64 	{%temp, %r392}, %fd472;
	}
	{
	.reg .b32 %temp; 
	mov.b64 	{%r393, %temp}, %fd472;
	}
	setp.gt.s32 	%p292, %r392, 1048575;
	mov.b32 	%r394, -1023;
	@%p292 bra 	$L__BB6_70;
	mul.f64 	%fd472, %fd472, 0d4350000000000000;
	{
	.reg .b32 %temp; 
	mov.b64 	{%temp, %r392}, %fd472;
	}
	{
	.reg .b32 %temp; 
	mov.b64 	{%r393, %temp}, %fd472;
	}
	mov.b32 	%r394, -1077;
$L__BB6_70:
	add.s32 	%r377, %r392, -1;
	setp.lt.u32 	%p293, %r377, 2146435071;
	@%p293 bra 	$L__BB6_72;
	fma.rn.f64 	%fd423, %fd472, 0d7FF0000000000000, 0d7FF0000000000000;
	{
	.reg .b32 %temp; 
	mov.b64 	{%temp, %r378}, %fd472;
	}
	and.b32  	%r379, %r378, 2147483647;
	setp.eq.s32 	%p294, %r379, 0;
	selp.f64 	%fd78, 0dFFF0000000000000, %fd423, %p294;
	st.global.f64 	[%rd10+2048], %fd78;
	bra.uni 	$L__BB6_153;
$L__BB6_72:
	shr.u32 	%r380, %r392, 20;
	add.s32 	%r395, %r394, %r380;
	and.b32  	%r381, %r392, 1048575;
	or.b32  	%r382, %r381, 1072693248;
	mov.b64 	%fd473, {%r393, %r382};
	setp.lt.u32 	%p295, %r382, 1073127583;
	@%p295 bra 	$L__BB6_74;
	{
	.reg .b32 %temp; 
	mov.b64 	{%r383, %temp}, %fd473;
	}
	{
	.reg .b32 %temp; 
	mov.b64 	{%temp, %r384}, %fd473;
	}
	add.s32 	%r385, %r384, -1048576;
	mov.b64 	%fd473, {%r383, %r385};
	add.s32 	%r395, %r395, 1;
$L__BB6_74:
	add.f64 	%fd424, %fd473, 0dBFF0000000000000;
	add.f64 	%fd425, %fd473, 0d3FF0000000000000;
	rcp.approx.ftz.f64 	%fd426, %fd425;
	neg.f64 	%fd427, %fd425;
	fma.rn.f64 	%fd428, %fd427, %fd426, 0d3FF0000000000000;
	fma.rn.f64 	%fd429, %fd428, %fd428, %fd428;
	fma.rn.f64 	%fd430, %fd429, %fd426, %fd426;
	mul.f64 	%fd431, %fd424, %fd430;
	fma.rn.f64 	%fd432, %fd424, %fd430, %fd431;
	mul.f64 	%fd433, %fd432, %fd432;
	fma.rn.f64 	%fd434, %fd433, 0d3EB1380B3AE80F1E, 0d3ED0EE258B7A8B04;
	fma.rn.f64 	%fd435, %fd434, %fd433, 0d3EF3B2669F02676F;
	fma.rn.f64 	%fd436, %fd435, %fd433, 0d3F1745CBA9AB0956;
	fma.rn.f64 	%fd437, %fd436, %fd433, 0d3F3C71C72D1B5154;
	fma.rn.f64 	%fd438, %fd437, %fd433, 0d3F624924923BE72D;
	fma.rn.f64 	%fd439, %fd438, %fd433, 0d3F8999999999A3C4;
	fma.rn.f64 	%fd440, %fd439, %fd433, 0d3FB5555555555554;
	sub.f64 	%fd441, %fd424, %fd432;
	add.f64 	%fd442, %fd441, %fd441;
	neg.f64 	%fd443, %fd432;
	fma.rn.f64 	%fd444, %fd443, %fd424, %fd442;
	mul.f64 	%fd445, %fd430, %fd444;
	mul.f64 	%fd446, %fd433, %fd440;
	fma.rn.f64 	%fd447, %fd446, %fd432, %fd445;
	xor.b32  	%r386, %r395, -2147483648;
	mov.b32 	%r387, 1127219200;
	mov.b64 	%fd448, {%r386, %r387};
	sub.f64 	%fd449, %fd448, %fd1;
	fma.rn.f64 	%fd450, %fd449, 0d3FE62E42FEFA39EF, %fd432;
	fma.rn.f64 	%fd451, %fd449, 0dBFE62E42FEFA39EF, %fd450;
	sub.f64 	%fd452, %fd451, %fd432;
	sub.f64 	%fd453, %fd447, %fd452;
	fma.rn.f64 	%fd454, %fd449, 0d3C7ABC9E3B39803F, %fd453;
	add.f64 	%fd82, %fd450, %fd454;
	st.global.f64 	[%rd10+2048], %fd82;
	bra.uni 	$L__BB6_153;
$L__BB6_75:
	cvta.to.global.u64 	%rd17, %rd41;
	cvta.to.global.u64 	%rd18, %rd42;
	cvta.to.global.u64 	%rd19, %rd43;
	cvta.to.global.u64 	%rd20, %rd44;
	cvta.to.global.u64 	%rd21, %rd45;
	cvta.to.global.u64 	%rd22, %rd46;
	mov.u32 	%r76, %tid.x;
	cvt.s64.s32 	%rd23, %rd2;
	mov.b32 	%r77, 1127219200;
	mov.b32 	%r78, -2147483648;
	mov.b64 	%fd84, {%r78, %r77};
	cvt.u64.u32 	%rd24, %r76;
	setp.le.s64 	%p38, %rd23, %rd24;
	@%p38 bra 	$L__BB6_114;
	add.s64 	%rd25, %rd1, %rd24;
	cvta.to.global.u64 	%rd48, %rd39;
	shl.b64 	%rd49, %rd25, 3;
	add.s64 	%rd50, %rd48, %rd49;
	add.s64 	%rd51, %rd18, %rd49;
	add.s64 	%rd26, %rd22, %rd49;
	ld.global.f64 	%fd85, [%rd50];
	ld.global.f64 	%fd86, [%rd51];
	{
	.reg .b32 %temp; 
	mov.b64 	{%temp, %r33}, %fd85;
	}
	{
	.reg .b32 %temp; 
	mov.b64 	{%temp, %r34}, %fd86;
	}
	shr.u32 	%r79, %r34, 20;
	and.b32  	%r80, %r79, 2047;
	add.s32 	%r81, %r80, -1012;
	mov.b64 	%rd52, %fd86;
	shl.b64 	%rd27, %rd52, %r81;
	setp.eq.s64 	%p21, %rd27, -9223372036854775808;
	abs.f64 	%fd87, %fd85;
	setp.neu.f64 	%p39, %fd85, 0d0000000000000000;
	@%p39 bra 	$L__BB6_78;
	setp.eq.s64 	%p42, %rd27, -9223372036854775808;
	abs.f64 	%fd175, %fd86;
	setp.neu.f64 	%p43, %fd175, 0d3FE0000000000000;
	and.pred  	%p21, %p43, %p42;
	selp.b32 	%r82, %r33, 0, %p21;
	setp.lt.s32 	%p44, %r34, 0;
	or.b32  	%r83, %r82, 2146435072;
	selp.b32 	%r84, %r83, %r82, %p44;
	mov.b32 	%r85, 0;
	mov.b64 	%fd475, {%r85, %r84};
	bra.uni 	$L__BB6_79;
$L__BB6_78:
	{ // callseq 14, 0
	.param .b64 param0;
	st.param.f64 	[param0], %fd87;
	.param .b64 param1;
	st.param.f64 	[param1], %fd86;
	.param .b64 retval0;
	call.uni (retval0), 
	__internal_accurate_pow, 
	(
	param0, 
	param1
	);
	ld.param.f64 	%fd167, [retval0];
	} // callseq 14
	setp.lt.s32 	%p40, %r33, 0;
	cvt.rzi.f64.f64 	%fd169, %fd86;
	setp.neu.f64 	%p41, %fd86, %fd169;
	neg.f64 	%fd171, %fd167;
	selp.f64 	%fd172, %fd171, %fd167, %p21;
	selp.f64 	%fd173, %fd172, %fd167, %p40;
	selp.f64 	%fd174, 0dFFF8000000000000, %fd173, %p41;
	selp.f64 	%fd475, %fd174, %fd173, %p40;
$L__BB6_79:
	add.f64 	%fd176, %fd85, %fd86;
	{
	.reg .b32 %temp; 
	mov.b64 	{%temp, %r86}, %fd176;
	}
	and.b32  	%r87, %r86, 2146435072;
	setp.ne.s32 	%p45, %r87, 2146435072;
	@%p45 bra 	$L__BB6_86;
	setp.num.f64 	%p46, %fd85, %fd85;
	setp.num.f64 	%p47, %fd86, %fd86;
	and.pred  	%p48, %p46, %p47;
	@%p48 bra 	$L__BB6_82;
	add.rn.f64 	%fd475, %fd85, %fd86;
	bra.uni 	$L__BB6_86;
$L__BB6_82:
	abs.f64 	%fd177, %fd86;
	setp.neu.f64 	%p49, %fd177, 0d7FF0000000000000;
	@%p49 bra 	$L__BB6_84;
	setp.gt.f64 	%p54, %fd87, 0d3FF0000000000000;
	selp.b32 	%r95, 2146435072, 0, %p54;
	setp.lt.s32 	%p55, %r34, 0;
	xor.b32  	%r96, %r95, 2146435072;
	selp.b32 	%r97, %r96, %r95, %p55;
	setp.eq.f64 	%p56, %fd85, 0dBFF0000000000000;
	selp.b32 	%r98, 1072693248, %r97, %p56;
	mov.b32 	%r99, 0;
	mov.b64 	%fd475, {%r99, %r98};
	bra.uni 	$L__BB6_86;
$L__BB6_84:
	setp.neu.f64 	%p50, %fd87, 0d7FF0000000000000;
	@%p50 bra 	$L__BB6_86;
	setp.lt.s32 	%p51, %r33, 0;
	setp.lt.s32 	%p52, %r34, 0;
	selp.b32 	%r88, 0, 2146435072, %p52;
	and.b32  	%r89, %r34, 2147483647;
	setp.ne.s32 	%p53, %r89, 1071644672;
	or.b32  	%r90, %r88, -2147483648;
	selp.b32 	%r91, %r90, %r88, %p53;
	selp.b32 	%r92, %r91, %r88, %p21;
	selp.b32 	%r93, %r92, %r88, %p51;
	mov.b32 	%r94, 0;
	mov.b64 	%fd475, {%r94, %r93};
$L__BB6_86:
	setp.eq.f64 	%p57, %fd85, 0d3FF0000000000000;
	setp.eq.f64 	%p58, %fd86, 0d0000000000000000;
	selp.f64 	%fd178, 0d3FF0000000000000, %fd475, %p58;
	selp.f64 	%fd95, 0d3FF0000000000000, %fd178, %p57;
	cvta.to.global.u64 	%rd53, %rd40;
	add.s64 	%rd55, %rd53, %rd49;
	ld.global.f64 	%fd96, [%rd55];
	add.s64 	%rd56, %rd19, %rd49;
	ld.global.f64 	%fd97, [%rd56];
	{
	.reg .b32 %temp; 
	mov.b64 	{%temp, %r35}, %fd96;
	}
	{
	.reg .b32 %temp; 
	mov.b64 	{%temp, %r36}, %fd97;
	}
	shr.u32 	%r100, %r36, 20;
	and.b32  	%r101, %r100, 2047;
	add.s32 	%r102, %r101, -1012;
	mov.b64 	%rd57, %fd97;
	shl.b64 	%rd28, %rd57, %r102;
	setp.eq.s64 	%p24, %rd28, -9223372036854775808;
	abs.f64 	%fd98, %fd96;
	setp.neu.f64 	%p59, %fd96, 0d0000000000000000;
	@%p59 bra 	$L__BB6_88;
	setp.eq.s64 	%p62, %rd28, -9223372036854775808;
	abs.f64 	%fd187, %fd97;
	setp.neu.f64 	%p63, %fd187, 0d3FE0000000000000;
	and.pred  	%p24, %p63, %p62;
	selp.b32 	%r103, %r35, 0, %p24;
	setp.lt.s32 	%p64, %r36, 0;
	or.b32  	%r104, %r103, 2146435072;
	selp.b32 	%r105, %r104, %r103, %p64;
	mov.b32 	%r106, 0;
	mov.b64 	%fd477, {%r106, %r105};
	bra.uni 	$L__BB6_89;
$L__BB6_88:
	{ // callseq 15, 0
	.param .b64 param0;
	st.param.f64 	[param0], %fd98;
	.param .b64 param1;
	st.param.f64 	[param1], %fd97;
	.param .b64 retval0;
	call.uni (retval0), 
	__internal_accurate_pow, 
	(
	param0, 
	param1
	);
	ld.param.f64 	%fd179, [retval0];
	} // callseq 15
	setp.lt.s32 	%p60, %r35, 0;
	cvt.rzi.f64.f64 	%fd181, %fd97;
	setp.neu.f64 	%p61, %fd97, %fd181;
	neg.f64 	%fd183, %fd179;
	selp.f64 	%fd184, %fd183, %fd179, %p24;
	selp.f64 	%fd185, %fd184, %fd179, %p60;
	selp.f64 	%fd186, 0dFFF8000000000000, %fd185, %p61;
	selp.f64 	%fd477, %fd186, %fd185, %p60;
$L__BB6_89:
	add.f64 	%fd188, %fd96, %fd97;
	{
	.reg .b32 %temp; 
	mov.b64 	{%temp, %r107}, %fd188;
	}
	and.b32  	%r108, %r107, 2146435072;
	setp.ne.s32 	%p65, %r108, 2146435072;
	@%p65 bra 	$L__BB6_96;
	setp.num.f64 	%p66, %fd96, %fd96;
	setp.num.f64 	%p67, %fd97, %fd97;
	and.pred  	%p68, %p66, %p67;
	@%p68 bra 	$L__BB6_92;
	add.rn.f64 	%fd477, %fd96, %fd97;
	bra.uni 	$L__BB6_96;
$L__BB6_92:
	abs.f64 	%fd189, %fd97;
	setp.neu.f64 	%p69, %fd189, 0d7FF0000000000000;
	@%p69 bra 	$L__BB6_94;
	setp.gt.f64 	%p74, %fd98, 0d3FF0000000000000;
	selp.b32 	%r116, 2146435072, 0, %p74;
	setp.lt.s32 	%p75, %r36, 0;
	xor.b32  	%r117, %r116, 2146435072;
	selp.b32 	%r118, %r117, %r116, %p75;
	setp.eq.f64 	%p76, %fd96, 0dBFF0000000000000;
	selp.b32 	%r119, 1072693248, %r118, %p76;
	mov.b32 	%r120, 0;
	mov.b64 	%fd477, {%r120, %r119};
	bra.uni 	$L__BB6_96;
$L__BB6_94:
	setp.neu.f64 	%p70, %fd98, 0d7FF0000000000000;
	@%p70 bra 	$L__BB6_96;
	setp.lt.s32 	%p71, %r35, 0;
	setp.lt.s32 	%p72, %r36, 0;
	selp.b32 	%r109, 0, 2146435072, %p72;
	and.b32  	%r110, %r36, 2147483647;
	setp.ne.s32 	%p73, %r110, 1071644672;
	or.b32  	%r111, %r109, -2147483648;
	selp.b32 	%r112, %r111, %r109, %p73;
	selp.b32 	%r113, %r112, %r109, %p24;
	selp.b32 	%r114, %r113, %r109, %p71;
	mov.b32 	%r115, 0;
	mov.b64 	%fd477, {%r115, %r114};
$L__BB6_96:
	setp.eq.f64 	%p77, %fd96, 0d3FF0000000000000;
	setp.eq.f64 	%p78, %fd97, 0d0000000000000000;
	selp.f64 	%fd190, 0d3FF0000000000000, %fd477, %p78;
	selp.f64 	%fd191, 0d3FF0000000000000, %fd190, %p77;
	mul.f64 	%fd106, %fd95, %fd191;
	add.s64 	%rd59, %rd17, %rd49;
	ld.global.f64 	%fd107, [%rd59];
	add.s64 	%rd60, %rd20, %rd49;
	ld.global.f64 	%fd108, [%rd60];
	{
	.reg .b32 %temp; 
	mov.b64 	{%temp, %r37}, %fd107;
	}
	{
	.reg .b32 %temp; 
	mov.b64 	{%temp, %r38}, %fd108;
	}
	shr.u32 	%r121, %r38, 20;
	and.b32  	%r122, %r121, 2047;
	add.s32 	%r123, %r122, -1012;
	mov.b64 	%rd61, %fd108;
	shl.b64 	%rd29, %rd61, %r123;
	setp.eq.s64 	%p27, %rd29, -9223372036854775808;
	abs.f64 	%fd109, %fd107;
	setp.neu.f64 	%p79, %fd107, 0d0000000000000000;
	@%p79 bra 	$L__BB6_98;
	setp.eq.s64 	%p82, %rd29, -9223372036854775808;
	abs.f64 	%fd200, %fd108;
	setp.neu.f64 	%p83, %fd200, 0d3FE0000000000000;
	and.pred  	%p27, %p83, %p82;
	selp.b32 	%r124, %r37, 0, %p27;
	setp.lt.s32 	%p84, %r38, 0;
	or.b32  	%r125, %r124, 2146435072;
	selp.b32 	%r126, %r125, %r124, %p84;
	mov.b32 	%r127, 0;
	mov.b64 	%fd479, {%r127, %r126};
	bra.uni 	$L__BB6_99;
$L__BB6_98:
	{ // callseq 16, 0
	.param .b64 param0;
	st.param.f64 	[param0], %fd109;
	.param .b64 param1;
	st.param.f64 	[param1], %fd108;
	.param .b64 retval0;
	call.uni (retval0), 
	__internal_accurate_pow, 
	(
	param0, 
	param1
	);
	ld.param.f64 	%fd192, [retval0];
	} // callseq 16
	setp.lt.s32 	%p80, %r37, 0;
	cvt.rzi.f64.f64 	%fd194, %fd108;
	setp.neu.f64 	%p81, %fd108, %fd194;
	neg.f64 	%fd196, %fd192;
	selp.f64 	%fd197, %fd196, %fd192, %p27;
	selp.f64 	%fd198, %fd197, %fd192, %p80;
	selp.f64 	%fd199, 0dFFF8000000000000, %fd198, %p81;
	selp.f64 	%fd479, %fd199, %fd198, %p80;
$L__BB6_99:
	add.f64 	%fd201, %fd107, %fd108;
	{
	.reg .b32 %temp; 
	mov.b64 	{%temp, %r128}, %fd201;
	}
	and.b32  	%r129, %r128, 2146435072;
	setp.ne.s32 	%p85, %r129, 2146435072;
	@%p85 bra 	$L__BB6_106;
	setp.num.f64 	%p86, %fd107, %fd107;
	setp.num.f64 	%p87, %fd108, %fd108;
	and.pred  	%p88, %p86, %p87;
	@%p88 bra 	$L__BB6_102;
	add.rn.f64 	%fd479, %fd107, %fd108;
	bra.uni 	$L__BB6_106;
$L__BB6_102:
	abs.f64 	%fd202, %fd108;
	setp.neu.f64 	%p89, %fd202, 0d7FF0000000000000;
	@%p89 bra 	$L__BB6_104;
	setp.gt.f64 	%p94, %fd109, 0d3FF0000000000000;
	selp.b32 	%r137, 2146435072, 0, %p94;
	setp.lt.s32 	%p95, %r38, 0;
	xor.b32  	%r138, %r137, 2146435072;
	selp.b32 	%r139, %r138, %r137, %p95;
	setp.eq.f64 	%p96, %fd107, 0dBFF0000000000000;
	selp.b32 	%r140, 1072693248, %r139, %p96;
	mov.b32 	%r141, 0;
	mov.b64 	%fd479, {%r141, %r140};
	bra.uni 	$L__BB6_106;
$L__BB6_104:
	setp.neu.f64 	%p90, %fd109, 0d7FF0000000000000;
	@%p90 bra 	$L__BB6_106;
	setp.lt.s32 	%p91, %r37, 0;
	setp.lt.s32 	%p92, %r38, 0;
	selp.b32 	%r130, 0, 2146435072, %p92;
	and.b32  	%r131, %r38, 2147483647;
	setp.ne.s32 	%p93, %r131, 1071644672;
	or.b32  	%r132, %r130, -2147483648;
	selp.b32 	%r133, %r132, %r130, %p93;
	selp.b32 	%r134, %r133, %r130, %p27;
	selp.b32 	%r135, %r134, %r130, %p91;
	mov.b32 	%r136, 0;
	mov.b64 	%fd479, {%r136, %r135};
$L__BB6_106:
	setp.eq.f64 	%p97, %fd107, 0d3FF0000000000000;
	setp.eq.f64 	%p98, %fd108, 0d0000000000000000;
	selp.f64 	%fd203, 0d3FF0000000000000, %fd479, %p98;
	selp.f64 	%fd204, 0d3FF0000000000000, %fd203, %p97;
	mul.f64 	%fd205, %fd106, %fd204;
	add.s64 	%rd63, %rd21, %rd49;
	ld.global.f64 	%fd206, [%rd63];
	div.rn.f64 	%fd480, %fd205, %fd206;
	{
	.reg .b32 %temp; 
	mov.b64 	{%temp, %r396}, %fd480;
	}
	{
	.reg .b32 %temp; 
	mov.b64 	{%r397, %temp}, %fd480;
	}
	setp.gt.s32 	%p99, %r396, 1048575;
	mov.b32 	%r398, -1023;
	@%p99 bra 	$L__BB6_108;
	mul.f64 	%fd480, %fd480, 0d4350000000000000;
	{
	.reg .b32 %temp; 
	mov.b64 	{%temp, %r396}, %fd480;
	}
	{
	.reg .b32 %temp; 
	mov.b64 	{%r397, %temp}, %fd480;
	}
	mov.b32 	%r398, -1077;
$L__BB6_108:
	add.s32 	%r144, %r396, -1;
	setp.gt.u32 	%p100, %r144, 2146435070;
	@%p100 bra 	$L__BB6_112;
	shr.u32 	%r147, %r396, 20;
	add.s32 	%r399, %r398, %r147;
	and.b32  	%r148, %r396, 1048575;
	or.b32  	%r149, %r148, 1072693248;
	mov.b64 	%fd481, {%r397, %r149};
	setp.lt.u32 	%p102, %r149, 1073127583;
	@%p102 bra 	$L__BB6_111;
	{
	.reg .b32 %temp; 
	mov.b64 	{%r150, %temp}, %fd481;
	}
	{
	.reg .b32 %temp; 
	mov.b64 	{%temp, %r151}, %fd481;
	}
	add.s32 	%r152, %r151, -1048576;
	mov.b64 	%fd481, {%r150, %r152};
	add.s32 	%r399, %r399, 1;
$L__BB6_111:
	add.f64 	%fd208, %fd481, 0dBFF0000000000000;
	add.f64 	%fd209, %fd481, 0d3FF0000000000000;
	rcp.approx.ftz.f64 	%fd210, %fd209;
	neg.f64 	%fd211, %fd209;
	fma.rn.f64 	%fd212, %fd211, %fd210, 0d3FF0000000000000;
	fma.rn.f64 	%fd213, %fd212, %fd212, %fd212;
	fma.rn.f64 	%fd214, %fd213, %fd210, %fd210;
	mul.f64 	%fd215, %fd208, %fd214;
	fma.rn.f64 	%fd216, %fd208, %fd214, %fd215;
	mul.f64 	%fd217, %fd216, %fd216;
	fma.rn.f64 	%fd218, %fd217, 0d3EB1380B3AE80F1E, 0d3ED0EE258B7A8B04;
	fma.rn.f64 	%fd219, %fd218, %fd217, 0d3EF3B2669F02676F;
	fma.rn.f64 	%fd220, %fd219, %fd217, 0d3F1745CBA9AB0956;
	fma.rn.f64 	%fd221, %fd220, %fd217, 0d3F3C71C72D1B5154;
	fma.rn.f64 	%fd222, %fd221, %fd217, 0d3F624924923BE72D;
	fma.rn.f64 	%fd223, %fd222, %fd217, 0d3F8999999999A3C4;
	fma.rn.f64 	%fd224, %fd223, %fd217, 0d3FB5555555555554;
	sub.f64 	%fd225, %fd208, %fd216;
	add.f64 	%fd226, %fd225, %fd225;
	neg.f64 	%fd227, %fd216;
	fma.rn.f64 	%fd228, %fd227, %fd208, %fd226;
	mul.f64 	%fd229, %fd214, %fd228;
	mul.f64 	%fd230, %fd217, %fd224;
	fma.rn.f64 	%fd231, %fd230, %fd216, %fd229;
	xor.b32  	%r153, %r399, -2147483648;
	mov.b32 	%r154, 1127219200;
	mov.b64 	%fd232, {%r153, %r154};
	sub.f64 	%fd233, %fd232, %fd84;
	fma.rn.f64 	%fd234, %fd233, 0d3FE62E42FEFA39EF, %fd216;
	fma.rn.f64 	%fd235, %fd233, 0dBFE62E42FEFA39EF, %fd234;
	sub.f64 	%fd236, %fd235, %fd216;
	sub.f64 	%fd237, %fd231, %fd236;
	fma.rn.f64 	%fd238, %fd233, 0d3C7ABC9E3B39803F, %fd237;
	add.f64 	%fd482, %fd234, %fd238;
	bra.uni 	$L__BB6_113;
$L__BB6_112:
	fma.rn.f64 	%fd207, %fd480, 0d7FF0000000000000, 0d7FF0000000000000;
	{
	.reg .b32 %temp; 
	mov.b64 	{%temp, %r145}, %fd480;
	}
	and.b32  	%r146, %r145, 2147483647;
	setp.eq.s32 	%p101, %r146, 0;
	selp.f64 	%fd482, 0dFFF0000000000000, %fd207, %p101;
$L__BB6_113:
	st.global.f64 	[%rd26], %fd482;
$L__BB6_114:
	cvt.u32.u64 	%r155, %rd24;
	add.s32 	%r156, %r155, 256;
	cvt.u64.u32 	%rd64, %r156;
	setp.le.s64 	%p103, %rd23, %rd64;
	@%p103 bra 	$L__BB6_153;
	add.s64 	%rd65, %rd1, %rd24;
	cvta.to.global.u64 	%rd66, %rd39;
	shl.b64 	%rd67, %rd65, 3;
	add.s64 	%rd68, %rd66, %rd67;
	cvta.to.global.u64 	%rd69, %rd40;
	add.s64 	%rd30, %rd69, %rd67;
	add.s64 	%rd31, %rd17, %rd67;
	add.s64 	%rd70, %rd18, %rd67;
	add.s64 	%rd32, %rd19, %rd67;
	add.s64 	%rd33, %rd20, %rd67;
	add.s64 	%rd34, %rd21, %rd67;
	add.s64 	%rd35, %rd22, %rd67;
	ld.global.f64 	%fd126, [%rd68+2048];
	ld.global.f64 	%fd127, [%rd70+2048];
	{
	.reg .b32 %temp; 
	mov.b64 	{%temp, %r49}, %fd126;
	}
	{
	.reg .b32 %temp; 
	mov.b64 	{%temp, %r50}, %fd127;
	}
	shr.u32 	%r157, %r50, 20;
	and.b32  	%r158, %r157, 2047;
	add.s32 	%r159, %r158, -1012;
	mov.b64 	%rd71, %fd127;
	shl.b64 	%rd36, %rd71, %r159;
	setp.eq.s64 	%p305, %rd36, -9223372036854775808;
	abs.f64 	%fd128, %fd126;
	setp.eq.f64 	%p104, %fd126, 0d0000000000000000;
	@%p104 bra 	$L__BB6_117;
	{ // callseq 17, 0
	.param .b64 param0;
	st.param.f64 	[param0], %fd128;
	.param .b64 param1;
	st.param.f64 	[param1], %fd127;
	.param .b64 retval0;
	call.uni (retval0), 
	__internal_accurate_pow, 
	(
	param0, 
	param1
	);
	ld.param.f64 	%fd239, [retval0];
	} // callseq 17
	setp.lt.s32 	%p105, %r49, 0;
	cvt.rzi.f64.f64 	%fd241, %fd127;
	setp.neu.f64 	%p106, %fd127, %fd241;
	neg.f64 	%fd243, %fd239;
	selp.f64 	%fd244, %fd243, %fd239, %p305;
	selp.f64 	%fd245, %fd244, %fd239, %p105;
	selp.f64 	%fd246, 0dFFF8000000000000, %fd245, %p106;
	selp.f64 	%fd484, %fd246, %fd245, %p105;
	bra.uni 	$L__BB6_118;
$L__BB6_117:
	setp.eq.s64 	%p107, %rd36, -9223372036854775808;
	abs.f64 	%fd247, %fd127;
	setp.neu.f64 	%p108, %fd247, 0d3FE0000000000000;
	and.pred  	%p305, %p108, %p107;
	selp.b32 	%r160, %r49, 0, %p305;
	setp.lt.s32 	%p109, %r50, 0;
	or.b32  	%r161, %r160, 2146435072;
	selp.b32 	%r162, %r161, %r160, %p109;
	mov.b32 	%r163, 0;
	mov.b64 	%fd484, {%r163, %r162};
$L__BB6_118:
	add.f64 	%fd248, %fd126, %fd127;
	{
	.reg .b32 %temp; 
	mov.b64 	{%temp, %r164}, %fd248;
	}
	and.b32  	%r165, %r164, 2146435072;
	setp.ne.s32 	%p110, %r165, 2146435072;
	@%p110 bra 	$L__BB6_125;
	setp.nan.f64 	%p111, %fd126, %fd126;
	setp.nan.f64 	%p112, %fd127, %fd127;
	or.pred  	%p113, %p111, %p112;
	@%p113 bra 	$L__BB6_124;
	abs.f64 	%fd249, %fd127;
	setp.eq.f64 	%p114, %fd249, 0d7FF0000000000000;
	@%p114 bra 	$L__BB6_123;
	setp.neu.f64 	%p115, %fd128, 0d7FF0000000000000;
	@%p115 bra 	$L__BB6_125;
	setp.lt.s32 	%p116, %r49, 0;
	setp.lt.s32 	%p117, %r50, 0;
	selp.b32 	%r166, 0, 2146435072, %p117;
	and.b32  	%r167, %r50, 2147483647;
	setp.ne.s32 	%p118, %r167, 1071644672;
	or.b32  	%r168, %r166, -2147483648;
	selp.b32 	%r169, %r168, %r166, %p118;
	selp.b32 	%r170, %r169, %r166, %p305;
	selp.b32 	%r171, %r170, %r166, %p116;
	mov.b32 	%r172, 0;
	mov.b64 	%fd484, {%r172, %r171};
	bra.uni 	$L__BB6_125;
$L__BB6_123:
	setp.gt.f64 	%p119, %fd128, 0d3FF0000000000000;
	selp.b32 	%r173, 2146435072, 0, %p119;
	setp.lt.s32 	%p120, %r50, 0;
	xor.b32  	%r174, %r173, 2146435072;
	selp.b32 	%r175, %r174, %r173, %p120;
	setp.eq.f64 	%p121, %fd126, 0dBFF0000000000000;
	selp.b32 	%r176, 1072693248, %r175, %p121;
	mov.b32 	%r177, 0;
	mov.b64 	%fd484, {%r177, %r176};
	bra.uni 	$L__BB6_125;
$L__BB6_124:
	add.rn.f64 	%fd484, %fd126, %fd127;
$L__BB6_125:
	setp.eq.f64 	%p122, %fd126, 0d3FF0000000000000;
	setp.eq.f64 	%p123, %fd127, 0d0000000000000000;
	selp.f64 	%fd250, 0d3FF0000000000000, %fd484, %p123;
	selp.f64 	%fd136, 0d3FF0000000000000, %fd250, %p122;
	ld.global.f64 	%fd137, [%rd30+2048];
	ld.global.f64 	%fd138, [%rd32+2048];
	{
	.reg .b32 %temp; 
	mov.b64 	{%temp, %r51}, %fd137;
	}
	{
	.reg .b32 %temp; 
	mov.b64 	{%temp, %r52}, %fd138;
	}
	shr.u32 	%r178, %r52, 20;
	and.b32  	%r179, %r178, 2047;
	add.s32 	%r180, %r179, -1012;
	mov.b64 	%rd72, %fd138;
	shl.b64 	%rd37, %rd72, %r180;
	setp.eq.s64 	%p306, %rd37, -9223372036854775808;
	abs.f64 	%fd139, %fd137;
	setp.eq.f64 	%p124, %fd137, 0d0000000000000000;
	@%p124 bra 	$L__BB6_127;
	{ // callseq 18, 0
	.param .b64 param0;
	st.param.f64 	[param0], %fd139;
	.param .b64 param1;
	st.param.f64 	[param1], %fd138;
	.param .b64 retval0;
	call.uni (retval0), 
	__internal_accurate_pow, 
	(
	param0, 
	param1
	);
	ld.param.f64 	%fd251, [retval0];
	} // callseq 18
	setp.lt.s32 	%p125, %r51, 0;
	cvt.rzi.f64.f64 	%fd253, %fd138;
	setp.neu.f64 	%p126, %fd138, %fd253;
	neg.f64 	%fd255, %fd251;
	selp.f64 	%fd256, %fd255, %fd251, %p306;
	selp.f64 	%fd257, %fd256, %fd251, %p125;
	selp.f64 	%fd258, 0dFFF8000000000000, %fd257, %p126;
	selp.f64 	%fd486, %fd258, %fd257, %p125;
	bra.uni 	$L__BB6_128;
$L__BB6_127:
	setp.eq.s64 	%p127, %rd37, -9223372036854775808;
	abs.f64 	%fd259, %fd138;
	setp.neu.f64 	%p128, %fd259, 0d3FE0000000000000;
	and.pred  	%p306, %p128, %p127;
	selp.b32 	%r181, %r51, 0, %p306;
	setp.lt.s32 	%p129, %r52, 0;
	or.b32  	%r182, %r181, 2146435072;
	selp.b32 	%r183, %r182, %r181, %p129;
	mov.b32 	%r184, 0;
	mov.b64 	%fd486, {%r184, %r183};
$L__BB6_128:
	add.f64 	%fd260, %fd137, %fd138;
	{
	.reg .b32 %temp; 
	mov.b64 	{%temp, %r185}, %fd260;
	}
	and.b32  	%r186, %r185, 2146435072;
	setp.ne.s32 	%p130, %r186, 2146435072;
	@%p130 bra 	$L__BB6_135;
	setp.nan.f64 	%p131, %fd137, %fd137;
	setp.nan.f64 	%p132, %fd138, %fd138;
	or.pred  	%p133, %p131, %p132;
	@%p133 bra 	$L__BB6_134;
	abs.f64 	%fd261, %fd138;
	setp.eq.f64 	%p134, %fd261, 0d7FF0000000000000;
	@%p134 bra 	$L__BB6_133;
	setp.neu.f64 	%p135, %fd139, 0d7FF0000000000000;
	@%p135 bra 	$L__BB6_135;
	setp.lt.s32 	%p136, %r51, 0;
	setp.lt.s32 	%p137, %r52, 0;
	selp.b32 	%r187, 0, 2146435072, %p137;
	and.b32  	%r188, %r52, 2147483647;
	setp.ne.s32 	%p138, %r188, 1071644672;
	or.b32  	%r189, %r187, -2147483648;
	selp.b32 	%r190, %r189, %r187, %p138;
	selp.b32 	%r191, %r190, %r187, %p306;
	selp.b32 	%r192, %r191, %r187, %p136;
	mov.b32 	%r193, 0;
	mov.b64 	%fd486, {%r193, %r192};
	bra.uni 	$L__BB6_135;
$L__BB6_133:
	setp.gt.f64 	%p139, %fd139, 0d3FF0000000000000;
	selp.b32 	%r194, 2146435072, 0, %p139;
	setp.lt.s32 	%p140, %r52, 0;
	xor.b32  	%r195, %r194, 2146435072;
	selp.b32 	%r196, %r195, %r194, %p140;
	setp.eq.f64 	%p141, %fd137, 0dBFF0000000000000;
	selp.b32 	%r197, 1072693248, %r196, %p141;
	mov.b32 	%r198, 0;
	mov.b64 	%fd486, {%r198, %r197};
	bra.uni 	$L__BB6_135;
$L__BB6_134:
	add.rn.f64 	%fd486, %fd137, %fd138;
$L__BB6_135:
	setp.eq.f64 	%p142, %fd137, 0d3FF0000000000000;
	setp.eq.f64 	%p143, %fd138, 0d0000000000000000;
	selp.f64 	%fd262, 0d3FF0000000000000, %fd486, %p143;
	selp.f64 	%fd263, 0d3FF0000000000000, %fd262, %p142;
	mul.f64 	%fd147, %fd136, %fd263;
	ld.global.f64 	%fd148, [%rd31+2048];
	ld.global.f64 	%fd149, [%rd33+2048];
	{
	.reg .b32 %temp; 
	mov.b64 	{%temp, %r53}, %fd148;
	}
	{
	.reg .b32 %temp; 
	mov.b64 	{%temp, %r54}, %fd149;
	}
	shr.u32 	%r199, %r54, 20;
	and.b32  	%r200, %r199, 2047;
	add.s32 	%r201, %r200, -1012;
	mov.b64 	%rd73, %fd149;
	shl.b64 	%rd38, %rd73, %r201;
	setp.eq.s64 	%p307, %rd38, -9223372036854775808;
	abs.f64 	%fd150, %fd148;
	setp.eq.f64 	%p144, %fd148, 0d0000000000000000;
	@%p144 bra 	$L__BB6_137;
	{ // callseq 19, 0
	.param .b64 param0;
	st.param.f64 	[param0], %fd150;
	.param .b64 param1;
	st.param.f64 	[param1], %fd149;
	.param .b64 retval0;
	call.uni (retval0), 
	__internal_accurate_pow, 
	(
	param0, 
	param1
	);
	ld.param.f64 	%fd264, [retval0];
	} // callseq 19
	setp.lt.s32 	%p145, %r53, 0;
	cvt.rzi.f64.f64 	%fd266, %fd149;
	setp.neu.f64 	%p146, %fd149, %fd266;
	neg.f64 	%fd268, %fd264;
	selp.f64 	%fd269, %fd268, %fd264, %p307;
	selp.f64 	%fd270, %fd269, %fd264, %p145;
	selp.f64 	%fd271, 0dFFF8000000000000, %fd270, %p146;
	selp.f64 	%fd488, %fd271, %fd270, %p145;
	bra.uni 	$L__BB6_138;
$L__BB6_137:
	setp.eq.s64 	%p147, %rd38, -9223372036854775808;
	abs.f64 	%fd272, %fd149;
	setp.neu.f64 	%p148, %fd272, 0d3FE0000000000000;
	and.pred  	%p307, %p148, %p147;
	selp.b32 	%r202, %r53, 0, %p307;
	setp.lt.s32 	%p149, %r54, 0;
	or.b32  	%r203, %r202, 2146435072;
	selp.b32 	%r204, %r203, %r202, %p149;
	mov.b32 	%r205, 0;
	mov.b64 	%fd488, {%r205, %r204};
$L__BB6_138:
	add.f64 	%fd273, %fd148, %fd149;
	{
	.reg .b32 %temp; 
	mov.b64 	{%temp, %r206}, %fd273;
	}
	and.b32  	%r207, %r206, 2146435072;
	setp.ne.s32 	%p150, %r207, 2146435072;
	@%p150 bra 	$L__BB6_145;
	setp.nan.f64 	%p151, %fd148, %fd148;
	setp.nan.f64 	%p152, %fd149, %fd149;
	or.pred  	%p153, %p151, %p152;
	@%p153 bra 	$L__BB6_144;
	abs.f64 	%fd274, %fd149;
	setp.eq.f64 	%p154, %fd274, 0d7FF0000000000000;
	@%p154 bra 	$L__BB6_143;
	setp.neu.f64 	%p155, %fd150, 0d7FF0000000000000;
	@%p155 bra 	$L__BB6_145;
	setp.lt.s32 	%p156, %r53, 0;
	setp.lt.s32 	%p157, %r54, 0;
	selp.b32 	%r208, 0, 2146435072, %p157;
	and.b32  	%r209, %r54, 2147483647;
	setp.ne.s32 	%p158, %r209, 1071644672;
	or.b32  	%r210, %r208, -2147483648;
	selp.b32 	%r211, %r210, %r208, %p158;
	selp.b32 	%r212, %r211, %r208, %p307;
	selp.b32 	%r213, %r212, %r208, %p156;
	mov.b32 	%r214, 0;
	mov.b64 	%fd488, {%r214, %r213};
	bra.uni 	$L__BB6_145;
$L__BB6_143:
	setp.gt.f64 	%p159, %fd150, 0d3FF0000000000000;
	selp.b32 	%r215, 2146435072, 0, %p159;
	setp.lt.s32 	%p160, %r54, 0;
	xor.b32  	%r216, %r215, 2146435072;
	selp.b32 	%r217, %r216, %r215, %p160;
	setp.eq.f64 	%p161, %fd148, 0dBFF0000000000000;
	selp.b32 	%r218, 1072693248, %r217, %p161;
	mov.b32 	%r219, 0;
	mov.b64 	%fd488, {%r219, %r218};
	bra.uni 	$L__BB6_145;
$L__BB6_144:
	add.rn.f64 	%fd488, %fd148, %fd149;
$L__BB6_145:
	setp.eq.f64 	%p162, %fd148, 0d3FF0000000000000;
	setp.eq.f64 	%p163, %fd149, 0d0000000000000000;
	selp.f64 	%fd275, 0d3FF0000000000000, %fd488, %p163;
	selp.f64 	%fd276, 0d3FF0000000000000, %fd275, %p162;
	mul.f64 	%fd277, %fd147, %fd276;
	ld.global.f64 	%fd278, [%rd34+2048];
	div.rn.f64 	%fd489, %fd277, %fd278;
	{
	.reg .b32 %temp; 
	mov.b64 	{%temp, %r400}, %fd489;
	}
	{
	.reg .b32 %temp; 
	mov.b64 	{%r401, %temp}, %fd489;
	}
	setp.gt.s32 	%p164, %r400, 1048575;
	mov.b32 	%r402, -1023;
	@%p164 bra 	$L__BB6_147;
	mul.f64 	%fd489, %fd489, 0d4350000000000000;
	{
	.reg .b32 %temp; 
	mov.b64 	{%temp, %r400}, %fd489;
	}
	{
	.reg .b32 %temp; 
	mov.b64 	{%r401, %temp}, %fd489;
	}
	mov.b32 	%r402, -1077;
$L__BB6_147:
	add.s32 	%r222, %r400, -1;
	setp.lt.u32 	%p165, %r222, 2146435071;
	@%p165 bra 	$L__BB6_149;
	fma.rn.f64 	%fd279, %fd489, 0d7FF0000000000000, 0d7FF0000000000000;
	{
	.reg .b32 %temp; 
	mov.b64 	{%temp, %r223}, %fd489;
	}
	and.b32  	%r224, %r223, 2147483647;
	setp.eq.s32 	%p166, %r224, 0;
	selp.f64 	%fd491, 0dFFF0000000000000, %fd279, %p166;
	bra.uni 	$L__BB6_152;
$L__BB6_149:
	shr.u32 	%r225, %r400, 20;
	add.s32 	%r403, %r402, %r225;
	and.b32  	%r226, %r400, 1048575;
	or.b32  	%r227, %r226, 1072693248;
	mov.b64 	%fd490, {%r401, %r227};
	setp.lt.u32 	%p167, %r227, 1073127583;
	@%p167 bra 	$L__BB6_151;
	{
	.reg .b32 %temp; 
	mov.b64 	{%r228, %temp}, %fd490;
	}
	{
	.reg .b32 %temp; 
	mov.b64 	{%temp, %r229}, %fd490;
	}
	add.s32 	%r230, %r229, -1048576;
	mov.b64 	%fd490, {%r228, %r230};
	add.s32 	%r403, %r403, 1;
$L__BB6_151:
	add.f64 	%fd280, %fd490, 0dBFF0000000000000;
	add.f64 	%fd281, %fd490, 0d3FF0000000000000;
	rcp.approx.ftz.f64 	%fd282, %fd281;
	neg.f64 	%fd283, %fd281;
	fma.rn.f64 	%fd284, %fd283, %fd282, 0d3FF0000000000000;
	fma.rn.f64 	%fd285, %fd284, %fd284, %fd284;
	fma.rn.f64 	%fd286, %fd285, %fd282, %fd282;
	mul.f64 	%fd287, %fd280, %fd286;
	fma.rn.f64 	%fd288, %fd280, %fd286, %fd287;
	mul.f64 	%fd289, %fd288, %fd288;
	fma.rn.f64 	%fd290, %fd289, 0d3EB1380B3AE80F1E, 0d3ED0EE258B7A8B04;
	fma.rn.f64 	%fd291, %fd290, %fd289, 0d3EF3B2669F02676F;
	fma.rn.f64 	%fd292, %fd291, %fd289, 0d3F1745CBA9AB0956;
	fma.rn.f64 	%fd293, %fd292, %fd289, 0d3F3C71C72D1B5154;
	fma.rn.f64 	%fd294, %fd293, %fd289, 0d3F624924923BE72D;
	fma.rn.f64 	%fd295, %fd294, %fd289, 0d3F8999999999A3C4;
	fma.rn.f64 	%fd296, %fd295, %fd289, 0d3FB5555555555554;
	sub.f64 	%fd297, %fd280, %fd288;
	add.f64 	%fd298, %fd297, %fd297;
	neg.f64 	%fd299, %fd288;
	fma.rn.f64 	%fd300, %fd299, %fd280, %fd298;
	mul.f64 	%fd301, %fd286, %fd300;
	mul.f64 	%fd302, %fd289, %fd296;
	fma.rn.f64 	%fd303, %fd302, %fd288, %fd301;
	xor.b32  	%r231, %r403, -2147483648;
	mov.b32 	%r232, 1127219200;
	mov.b64 	%fd304, {%r231, %r232};
	sub.f64 	%fd305, %fd304, %fd84;
	fma.rn.f64 	%fd306, %fd305, 0d3FE62E42FEFA39EF, %fd288;
	fma.rn.f64 	%fd307, %fd305, 0dBFE62E42FEFA39EF, %fd306;
	sub.f64 	%fd308, %fd307, %fd288;
	sub.f64 	%fd309, %fd303, %fd308;
	fma.rn.f64 	%fd310, %fd305, 0d3C7ABC9E3B39803F, %fd309;
	add.f64 	%fd491, %fd306, %fd310;
$L__BB6_152:
	st.global.f64 	[%rd35+2048], %fd491;
$L__BB6_153:
	ret;

}
	// .globl	_ZN3cub18CUB_300001_SM_10006detail6reduce28DeviceReduceSingleTileKernelINS2_10policy_hubIdjN4cuda3std3__44plusIdEEE10Policy1000EN6thrust24THRUST_300001_SM_1000_NS6detail15normal_iteratorINSD_10device_ptrIdEEEEPdjS9_ddNS7_10__identityEEEvT0_T1_T2_T3_T4_T6_
.visible .entry _ZN3cub18CUB_300001_SM_10006detail6reduce28DeviceReduceSingleTileKernelINS2_10policy_hubIdjN4cuda3std3__44plusIdEEE10Policy1000EN6thrust24THRUST_300001_SM_1000_NS6detail15normal_iteratorINSD_10device_ptrIdEEEEPdjS9_ddNS7_10__identityEEEvT0_T1_T2_T3_T4_T6_(
	.param .align 8 .b8 _ZN3cub18CUB_300001_SM_10006detail6reduce28DeviceReduceSingleTileKernelINS2_10policy_hubIdjN4cuda3std3__44plusIdEEE10Policy1000EN6thrust24THRUST_300001_SM_1000_NS6detail15normal_iteratorINSD_10device_ptrIdEEEEPdjS9_ddNS7_10__identityEEEvT0_T1_T2_T3_T4_T6__param_0[8],
	.param .u64 .ptr .align 1 _ZN3cub18CUB_300001_SM_10006detail6reduce28DeviceReduceSingleTileKernelINS2_10policy_hubIdjN4cuda3std3__44plusIdEEE10Policy1000EN6thrust24THRUST_300001_SM_1000_NS6detail15normal_iteratorINSD_10device_ptrIdEEEEPdjS9_ddNS7_10__identityEEEvT0_T1_T2_T3_T4_T6__param_1,
	.param .u32 _ZN3cub18CUB_300001_SM_10006detail6reduce28DeviceReduceSingleTileKernelINS2_10policy_hubIdjN4cuda3std3__44plusIdEEE10Policy1000EN6thrust24THRUST_300001_SM_1000_NS6detail15normal_iteratorINSD_10device_ptrIdEEEEPdjS9_ddNS7_10__identityEEEvT0_T1_T2_T3_T4_T6__param_2,
	.param .align 1 .b8 _ZN3cub18CUB_300001_SM_10006detail6reduce28DeviceReduceSingleTileKernelINS2_10policy_hubIdjN4cuda3std3__44plusIdEEE10Policy1000EN6thrust24THRUST_300001_SM_1000_NS6detail15normal_iteratorINSD_10device_ptrIdEEEEPdjS9_ddNS7_10__identityEEEvT0_T1_T2_T3_T4_T6__param_3[1],
	.param .f64 _ZN3cub18CUB_300001_SM_10006detail6reduce28DeviceReduceSingleTileKernelINS2_10policy_hubIdjN4cuda3std3__44plusIdEEE10Policy1000EN6thrust24THRUST_300001_SM_1000_NS6detail15normal_iteratorINSD_10device_ptrIdEEEEPdjS9_ddNS7_10__identityEEEvT0_T1_T2_T3_T4_T6__param_4,
	.param .align 1 .b8 _ZN3cub18CUB_300001_SM_10006detail6reduce28DeviceReduceSingleTileKernelINS2_10policy_hubIdjN4cuda3std3__44plusIdEEE10Policy1000EN6thrust24THRUST_300001_SM_1000_NS6detail15normal_iteratorINSD_10device_ptrIdEEEEPdjS9_ddNS7_10__identityEEEvT0_T1_T2_T3_T4_T6__param_5[1]
)
.maxntid 640
.minnctapersm 1
{
	.reg .pred 	%p<71>;
	.reg .b32 	%r<288>;
	.reg .b64 	%rd<114>;
	.reg .b64 	%fd<380>;
	// demoted variable
	.shared .align 8 .b8 _ZZN3cub18CUB_300001_SM_10006detail6reduce28DeviceReduceSingleTileKernelINS2_10policy_hubIdjN4cuda3std3__44plusIdEEE10Policy1000EN6thrust24THRUST_300001_SM_1000_NS6detail15normal_iteratorINSD_10device_ptrIdEEEEPdjS9_ddNS7_10__identityEEEvT0_T1_T2_T3_T4_T6_E12temp_storage[192];
	ld.param.u64 	%rd9, [_ZN3cub18CUB_300001_SM_10006detail6reduce28DeviceReduceSingleTileKernelINS2_10policy_hubIdjN4cuda3std3__44plusIdEEE10Policy1000EN6thrust24THRUST_300001_SM_1000_NS6detail15normal_iteratorINSD_10device_ptrIdEEEEPdjS9_ddNS7_10__identityEEEvT0_T1_T2_T3_T4_T6__param_0];
	ld.param.u64 	%rd10, [_ZN3cub18CUB_300001_SM_10006detail6reduce28DeviceReduceSingleTileKernelINS2_10policy_hubIdjN4cuda3std3__44plusIdEEE10Policy1000EN6thrust24THRUST_300001_SM_1000_NS6detail15normal_iteratorINSD_10device_ptrIdEEEEPdjS9_ddNS7_10__identityEEEvT0_T1_T2_T3_T4_T6__param_1];
	ld.param.u32 	%r51, [_ZN3cub18CUB_300001_SM_10006detail6reduce28DeviceReduceSingleTileKernelINS2_10policy_hubIdjN4cuda3std3__44plusIdEEE10Policy1000EN6thrust24THRUST_300001_SM_1000_NS6detail15normal_iteratorINSD_10device_ptrIdEEEEPdjS9_ddNS7_10__identityEEEvT0_T1_T2_T3_T4_T6__param_2];
	ld.param.f64 	%fd42, [_ZN3cub18CUB_300001_SM_10006detail6reduce28DeviceReduceSingleTileKernelINS2_10policy_hubIdjN4cuda3std3__44plusIdEEE10Policy1000EN6thrust24THRUST_300001_SM_1000_NS6detail15normal_iteratorINSD_10device_ptrIdEEEEPdjS9_ddNS7_10__identityEEEvT0_T1_T2_T3_T4_T6__param_4];
	cvta.to.global.u64 	%rd1, %rd10;
	setp.ne.s32 	%p1, %r51, 0;
	@%p1 bra 	$L__BB7_3;
	mov.u32 	%r270, %tid.x;
	setp.ne.s32 	%p70, %r270, 0;
	@%p70 bra 	$L__BB7_52;
	st.global.f64 	[%rd1], %fd42;
	bra.uni 	$L__BB7_52;
$L__BB7_3:
	cvta.to.global.u64 	%rd2, %rd9;
	setp.gt.u32 	%p2, %r51, 5119;
	@%p2 bra 	$L__BB7_28;
	mov.u32 	%r1, %tid.x;
	setp.ge.u32 	%p24, %r1, %r51;
	mov.f64 	%fd367, 0d0000000000000000;
	mov.u32 	%r274, %r1;
	@%p24 bra 	$L__BB7_6;
	mul.wide.u32 	%rd83, %r1, 8;
	add.s64 	%rd84, %rd2, %rd83;
	ld.global.f64 	%fd367, [%rd84];
	add.s32 	%r274, %r1, 640;
$L__BB7_6:
	setp.ge.u32 	%p25, %r274, %r51;
	@%p25 bra 	$L__BB7_19;
	not.b32 	%r146, %r274;
	add.s32 	%r147, %r51, %r146;
	mul.hi.u32 	%r148, %r147, -858993459;
	shr.u32 	%r149, %r148, 9;
	add.s32 	%r4, %r149, 1;
	and.b32  	%r5, %r4, 15;
	setp.lt.u32 	%p26, %r147, 9600;
	@%p26 bra 	$L__BB7_10;
	and.b32  	%r150, %r4, 16777200;
	neg.s32 	%r272, %r150;
	mul.wide.u32 	%rd85, %r274, 8;
	add.s64 	%rd86, %rd85, %rd2;
	add.s64 	%rd112, %rd86, 40960;
$L__BB7_9:
	.pragma "nounroll";
	ld.global.f64 	%fd181, [%rd112+-40960];
	add.f64 	%fd182, %fd367, %fd181;
	ld.global.f64 	%fd183, [%rd112+-35840];
	add.f64 	%fd184, %fd182, %fd183;
	ld.global.f64 	%fd185, [%rd112+-30720];
	add.f64 	%fd186, %fd184, %fd185;
	ld.global.f64 	%fd187, [%rd112+-25600];
	add.f64 	%fd188, %fd186, %fd187;
	ld.global.f64 	%fd189, [%rd112+-20480];
	add.f64 	%fd190, %fd188, %fd189;
	ld.global.f64 	%fd191, [%rd112+-15360];
	add.f64 	%fd192, %fd190, %fd191;
	ld.global.f64 	%fd193, [%rd112+-10240];
	add.f64 	%fd194, %fd192, %fd193;
	ld.global.f64 	%fd195, [%rd112+-5120];
	add.f64 	%fd196, %fd194, %fd195;
	ld.global.f64 	%fd197, [%rd112];
	add.f64 	%fd198, %fd196, %fd197;
	ld.global.f64 	%fd199, [%rd112+5120];
	add.f64 	%fd200, %fd198, %fd199;
	ld.global.f64 	%fd201, [%rd112+10240];
	add.f64 	%fd202, %fd200, %fd201;
	ld.global.f64 	%fd203, [%rd112+15360];
	add.f64 	%fd204, %fd202, %fd203;
	ld.global.f64 	%fd205, [%rd112+20480];
	add.f64 	%fd206, %fd204, %fd205;
	ld.global.f64 	%fd207, [%rd112+25600];
	add.f64 	%fd208, %fd206, %fd207;
	ld.global.f64 	%fd209, [%rd112+30720];
	add.f64 	%fd210, %fd208, %fd209;
	ld.global.f64 	%fd211, [%rd112+35840];
	add.f64 	%fd367, %fd210, %fd211;
	add.s32 	%r274, %r274, 10240;
	add.s32 	%r272, %r272, 16;
	add.s64 	%rd112, %rd112, 81920;
	setp.ne.s32 	%p27, %r272, 0;
	@%p27 bra 	$L__BB7_9;
$L__BB7_10:
	setp.eq.s32 	%p28, %r5, 0;
	@%p28 bra 	$L__BB7_19;
	and.b32  	%r12, %r4, 7;
	setp.lt.u32 	%p29, %r5, 8;
	@%p29 bra 	$L__BB7_13;
	mul.wide.u32 	%rd87, %r274, 8;
	add.s64 	%rd88, %rd2, %rd87;
	ld.global.f64 	%fd213, [%rd88];
	add.f64 	%fd214, %fd367, %fd213;
	ld.global.f64 	%fd215, [%rd88+5120];
	add.f64 	%fd216, %fd214, %fd215;
	ld.global.f64 	%fd217, [%rd88+10240];
	add.f64 	%fd218, %fd216, %fd217;
	ld.global.f64 	%fd219, [%rd88+15360];
	add.f64 	%fd220, %fd218, %fd219;
	ld.global.f64 	%fd221, [%rd88+20480];
	add.f64 	%fd222, %fd220, %fd221;
	ld.global.f64 	%fd223, [%rd88+25600];
	add.f64 	%fd224, %fd222, %fd223;
	ld.global.f64 	%fd225, [%rd88+30720];
	add.f64 	%fd226, %fd224, %fd225;
	ld.global.f64 	%fd227, [%rd88+35840];
	add.f64 	%fd367, %fd226, %fd227;
	add.s32 	%r274, %r274, 5120;
$L__BB7_13:
	setp.eq.s32 	%p30, %r12, 0;
	@%p30 bra 	$L__BB7_19;
	and.b32  	%r15, %r4, 3;
	setp.lt.u32 	%p31, %r12, 4;
	@%p31 bra 	$L__BB7_16;
	mul.wide.u32 	%rd89, %r274, 8;
	add.s64 	%rd90, %rd2, %rd89;
	ld.global.f64 	%fd229, [%rd90];
	add.f64 	%fd230, %fd367, %fd229;
	ld.global.f64 	%fd231, [%rd90+5120];
	add.f64 	%fd232, %fd230, %fd231;
	ld.global.f64 	%fd233, [%rd90+10240];
	add.f64 	%fd234, %fd232, %fd233;
	ld.global.f64 	%fd235, [%rd90+15360];
	add.f64 	%fd367, %fd234, %fd235;
	add.s32 	%r274, %r274, 2560;
$L__BB7_16:
	setp.eq.s32 	%p32, %r15, 0;
	@%p32 bra 	$L__BB7_19;
	mul.wide.u32 	%rd91, %r274, 8;
	add.s64 	%rd113, %rd2, %rd91;
	neg.s32 	%r277, %r15;
$L__BB7_18:
	.pragma "nounroll";
	ld.global.f64 	%fd236, [%rd113];
	add.f64 	%fd367, %fd367, %fd236;
	add.s64 	%rd113, %rd113, 5120;
	add.s32 	%r277, %r277, 1;
	setp.ne.s32 	%p33, %r277, 0;
	@%p33 bra 	$L__BB7_18;
$L__BB7_19:
	setp.lt.u32 	%p34, %r51, 640;
	@%p34 bra 	$L__BB7_24;
	// begin inline asm
	mov.u32 %r214, %laneid;
	// end inline asm
	mov.b64 	%rd102, %fd367;
	mov.b64 	{%r216, %r221}, %rd102;
	mov.b32 	%r222, 1;
	mov.b32 	%r263, 31;
	mov.b32 	%r264, -1;
	// begin inline asm
	shfl.sync.down.b32 %r215, %r216, %r222, %r263, %r264;
	// end inline asm
	// begin inline asm
	shfl.sync.down.b32 %r220, %r221, %r222, %r263, %r264;
	// end inline asm
	mov.b64 	%rd103, {%r215, %r220};
	mov.b64 	%fd307, %rd103;
	setp.gt.s32 	%p62, %r214, 30;
	add.f64 	%fd308, %fd367, %fd307;
	selp.f64 	%fd309, %fd367, %fd308, %p62;
	mov.b64 	%rd104, %fd309;
	mov.b64 	{%r226, %r231}, %rd104;
	mov.b32 	%r232, 2;
	// begin inline asm
	shfl.sync.down.b32 %r225, %r226, %r232, %r263, %r264;
	// end inline asm
	// begin inline asm
	shfl.sync.down.b32 %r230, %r231, %r232, %r263, %r264;
	// end inline asm
	mov.b64 	%rd105, {%r225, %r230};
	mov.b64 	%fd310, %rd105;
	setp.gt.s32 	%p63, %r214, 29;
	add.f64 	%fd311, %fd309, %fd310;
	selp.f64 	%fd312, %fd309, %fd311, %p63;
	mov.b64 	%rd106, %fd312;
	mov.b64 	{%r236, %r241}, %rd106;
	mov.b32 	%r242, 4;
	// begin inline asm
	shfl.sync.down.b32 %r235, %r236, %r242, %r263, %r264;
	// end inline asm
	// begin inline asm
	shfl.sync.down.b32 %r240, %r241, %r242, %r263, %r264;
	// end inline asm
	mov.b64 	%rd107, {%r235, %r240};
	mov.b64 	%fd313, %rd107;
	setp.gt.s32 	%p64, %r214, 27;
	add.f64 	%fd314, %fd312, %fd313;
	selp.f64 	%fd315, %fd312, %fd314, %p64;
	mov.b64 	%rd108, %fd315;
	mov.b64 	{%r246, %r251}, %rd108;
	mov.b32 	%r252, 8;
	// begin inline asm
	shfl.sync.down.b32 %r245, %r246, %r252, %r263, %r264;
	// end inline asm
	// begin inline asm
	shfl.sync.down.b32 %r250, %r251, %r252, %r263, %r264;
	// end inline asm
	mov.b64 	%rd109, {%r245, %r250};
	mov.b64 	%fd316, %rd109;
	setp.gt.s32 	%p65, %r214, 23;
	add.f64 	%fd317, %fd315, %fd316;
	selp.f64 	%fd318, %fd315, %fd317, %p65;
	mov.b64 	%rd110, %fd318;
	mov.b64 	{%r256, %r261}, %rd110;
	mov.b32 	%r262, 16;
	// begin inline asm
	shfl.sync.down.b32 %r255, %r256, %r262, %r263, %r264;
	// end inline asm
	// begin inline asm
	shfl.sync.down.b32 %r260, %r261, %r262, %r263, %r264;
	// end inline asm
	mov.b64 	%rd111, {%r255, %r260};
	mov.b64 	%fd319, %rd111;
	setp.gt.s32 	%p66, %r214, 15;
	add.f64 	%fd16, %fd318, %fd319;
	selp.f64 	%fd379, %fd318, %fd16, %p66;
	setp.ne.s32 	%p67, %r214, 0;
	@%p67 bra 	$L__BB7_22;
	shr.u32 	%r265, %r1, 2;
	and.b32  	%r266, %r265, 248;
	mov.u32 	%r267, _ZZN3cub18CUB_300001_SM_10006detail6reduce28DeviceReduceSingleTileKernelINS2_10policy_hubIdjN4cuda3std3__44plusIdEEE10Policy1000EN6thrust24THRUST_300001_SM_1000_NS6detail15normal_iteratorINSD_10device_ptrIdEEEEPdjS9_ddNS7_10__identityEEEvT0_T1_T2_T3_T4_T6_E12temp_storage;
	add.s32 	%r268, %r267, %r266;
	st.shared.f64 	[%r268+24], %fd16;
$L__BB7_22:
	bar.sync 	0;
	setp.ne.s32 	%p68, %r1, 0;
	@%p68 bra 	$L__BB7_50;
	ld.shared.f64 	%fd320, [_ZZN3cub18CUB_300001_SM_10006detail6reduce28DeviceReduceSingleTileKernelINS2_10policy_hubIdjN4cuda3std3__44plusIdEEE10Policy1000EN6thrust24THRUST_300001_SM_1000_NS6detail15normal_iteratorINSD_10device_ptrIdEEEEPdjS9_ddNS7_10__identityEEEvT0_T1_T2_T3_T4_T6_E12temp_storage+32];
	add.f64 	%fd321, %fd379, %fd320;
	ld.shared.f64 	%fd322, [_ZZN3cub18CUB_300001_SM_10006detail6reduce28DeviceReduceSingleTileKernelINS2_10policy_hubIdjN4cuda3std3__44plusIdEEE10Policy1000EN6thrust24THRUST_300001_SM_1000_NS6detail15normal_iteratorINSD_10device_ptrIdEEEEPdjS9_ddNS7_10__identityEEEvT0_T1_T2_T3_T4_T6_E12temp_storage+40];
	add.f64 	%fd323, %fd321, %fd322;
	ld.shared.f64 	%fd324, [_ZZN3cub18CUB_300001_SM_10006detail6reduce28DeviceReduceSingleTileKernelINS2_10policy_hubIdjN4cuda3std3__44plusIdEEE10Policy1000EN6thrust24THRUST_300001_SM_1000_NS6detail15normal_iteratorINSD_10device_ptrIdEEEEPdjS9_ddNS7_10__identityEEEvT0_T1_T2_T3_T4_T6_E12temp_storage+48];
	add.f64 	%fd325, %fd323, %fd324;
	ld.shared.f64 	%fd326, [_ZZN3cub18CUB_300001_SM_10006detail6reduce28DeviceReduceSingleTileKernelINS2_10policy_hubIdjN4cuda3std3__44plusIdEEE10Policy1000EN6thrust24THRUST_300001_SM_1000_NS6detail15normal_iteratorINSD_10device_ptrIdEEEEPdjS9_ddNS7_10__identityEEEvT0_T1_T2_T3_T4_T6_E12temp_storage+56];
	add.f64 	%fd327, %fd325, %fd326;
	ld.shared.f64 	%fd328, [_ZZN3cub18CUB_300001_SM_10006detail6reduce28DeviceReduceSingleTileKernelINS2_10policy_hubIdjN4cuda3std3__44plusIdEEE10Policy1000EN6thrust24THRUST_300001_SM_1000_NS6detail15normal_iteratorINSD_10device_ptrIdEEEEPdjS9_ddNS7_10__identityEEEvT0_T1_T2_T3_T4_T6_E12temp_storage+64];
	add.f64 	%fd329, %fd327, %fd328;
	ld.shared.f64 	%fd330, [_ZZN3cub18CUB_300001_SM_10006detail6reduce28DeviceReduceSingleTileKernelINS2_10policy_hubIdjN4cuda3std3__44plusIdEEE10Policy1000EN6thrust24THRUST_300001_SM_1000_NS6detail15normal_iteratorINSD_10device_ptrIdEEEEPdjS9_ddNS7_10__identityEEEvT0_T1_T2_T3_T4_T6_E12temp_storage+72];
	add.f64 	%fd331, %fd329, %fd330;
	ld.shared.f64 	%fd332, [_ZZN3cub18CUB_300001_SM_10006detail6reduce28DeviceReduceSingleTileKernelINS2_10policy_hubIdjN4cuda3std3__44plusIdEEE10Policy1000EN6thrust24THRUST_300001_SM_1000_NS6detail15normal_iteratorINSD_10device_ptrIdEEEEPdjS9_ddNS7_10__identityEEEvT0_T1_T2_T3_T4_T6_E12temp_storage+80];
	add.f64 	%fd333, %fd331, %fd332;
	ld.shared.f64 	%fd334, [_ZZN3cub18CUB_300001_SM_10006detail6reduce28DeviceReduceSingleTileKernelINS2_10policy_hubIdjN4cuda3std3__44plusIdEEE10Policy1000EN6thrust24THRUST_300001_SM_1000_NS6detail15normal_iteratorINSD_10device_ptrIdEEEEPdjS9_ddNS7_10__identityEEEvT0_T1_T2_T3_T4_T6_E12temp_storage+88];
	add.f64 	%fd335, %fd333, %fd334;
	ld.shared.f64 	%fd336, [_ZZN3cub18CUB_300001_SM_10006detail6reduce28DeviceReduceSingleTileKernelINS2_10policy_hubIdjN4cuda3std3__44plusIdEEE10Policy1000EN6thrust24THRUST_300001_SM_1000_NS6detail15normal_iteratorINSD_10device_ptrIdEEEEPdjS9_ddNS7_10__identityEEEvT0_T1_T2_T3_T4_T6_E12temp_storage+96];
	add.f64 	%fd337, %fd335, %fd336;
	ld.shared.f64 	%fd338, [_ZZN3cub18CUB_300001_SM_10006detail6reduce28DeviceReduceSingleTileKernelINS2_10policy_hubIdjN4cuda3std3__44plusIdEEE10Policy1000EN6thrust24THRUST_300001_SM_1000_NS6detail15normal_iteratorINSD_10device_ptrIdEEEEPdjS9_ddNS7_10__identityEEEvT0_T1_T2_T3_T4_T6_E12temp_storage+104];
	add.f64 	%fd339, %fd337, %fd338;
	ld.shared.f64 	%fd340, [_ZZN3cub18CUB_300001_SM_10006detail6reduce28DeviceReduceSingleTileKernelINS2_10policy_hubIdjN4cuda3std3__44plusIdEEE10Policy1000EN6thrust24THRUST_300001_SM_1000_NS6detail15normal_iteratorINSD_10device_ptrIdEEEEPdjS9_ddNS7_10__identityEEEvT0_T1_T2_T3_T4_T6_E12temp_storage+112];
	add.f64 	%fd341, %fd339, %fd340;
	ld.shared.f64 	%fd342, [_ZZN3cub18CUB_300001_SM_10006detail6reduce28DeviceReduceSingleTileKernelINS2_10policy_hubIdjN4cuda3std3__44plusIdEEE10Policy1000EN6thrust24THRUST_300001_SM_1000_NS6detail15normal_iteratorINSD_10device_ptrIdEEEEPdjS9_ddNS7_10__identityEEEvT0_T1_T2_T3_T4_T6_E12temp_storage+120];
	add.f64 	%fd343, %fd341, %fd342;
	ld.shared.f64 	%fd344, [_ZZN3cub18CUB_300001_SM_10006detail6reduce28DeviceReduceSingleTileKernelINS2_10policy_hubIdjN4cuda3std3__44plusIdEEE10Policy1000EN6thrust24THRUST_300001_SM_1000_NS6detail15normal_iteratorINSD_10device_ptrIdEEEEPdjS9_ddNS7_10__identityEEEvT0_T1_T2_T3_T4_T6_E12temp_storage+128];
	add.f64 	%fd345, %fd343, %fd344;
	ld.shared.f64 	%fd346, [_ZZN3cub18CUB_300001_SM_10006detail6reduce28DeviceReduceSingleTileKernelINS2_10policy_hubIdjN4cuda3std3__44plusIdEEE10Policy1000EN6thrust24THRUST_300001_SM_1000_NS6detail15normal_iteratorINSD_10device_ptrIdEEEEPdjS9_ddNS7_10__identityEEEvT0_T1_T2_T3_T4_T6_E12temp_storage+136];
	add.f64 	%fd347, %fd345, %fd346;
	ld.shared.f64 	%fd348, [_ZZN3cub18CUB_300001_SM_10006detail6reduce28DeviceReduceSingleTileKernelINS2_10policy_hubIdjN4cuda3std3__44plusIdEEE10Policy1000EN6thrust24THRUST_300001_SM_1000_NS6detail15normal_iteratorINSD_10device_ptrIdEEEEPdjS9_ddNS7_10__identityEEEvT0_T1_T2_T3_T4_T6_E12temp_storage+144];
	add.f64 	%fd349, %fd347, %fd348;
	ld.shared.f64 	%fd350, [_ZZN3cub18CUB_300001_SM_10006detail6reduce28DeviceReduceSingleTileKernelINS2_10policy_hubIdjN4cuda3std3__44plusIdEEE10Policy1000EN6thrust24THRUST_300001_SM_1000_NS6detail15normal_iteratorINSD_10device_ptrIdEEEEPdjS9_ddNS7_10__identityEEEvT0_T1_T2_T3_T4_T6_E12temp_storage+152];
	add.f64 	%fd351, %fd349, %fd350;
	ld.shared.f64 	%fd352, [_ZZN3cub18CUB_300001_SM_10006detail6reduce28DeviceReduceSingleTileKernelINS2_10policy_hubIdjN4cuda3std3__44plusIdEEE10Policy1000EN6thrust24THRUST_300001_SM_1000_NS6detail15normal_iteratorINSD_10device_ptrIdEEEEPdjS9_ddNS7_10__identityEEEvT0_T1_T2_T3_T4_T6_E12temp_storage+160];
	add.f64 	%fd353, %fd351, %fd352;
	ld.shared.f64 	%fd354, [_ZZN3cub18CUB_300001_SM_10006detail6reduce28DeviceReduceSingleTileKernelINS2_10policy_hubIdjN4cuda3std3__44plusIdEEE10Policy1000EN6thrust24THRUST_300001_SM_1000_NS6detail15normal_iteratorINSD_10device_ptrIdEEEEPdjS9_ddNS7_10__identityEEEvT0_T1_T2_T3_T4_T6_E12temp_storage+168];
	add.f64 	%fd355, %fd353, %fd354;
	ld.shared.f64 	%fd356, [_ZZN3cub18CUB_300001_SM_10006detail6reduce28DeviceReduceSingleTileKernelINS2_10policy_hubIdjN4cuda3std3__44plusIdEEE10Policy1000EN6thrust24THRUST_300001_SM_1000_NS6detail15normal_iteratorINSD_10device_ptrIdEEEEPdjS9_ddNS7_10__identityEEEvT0_T1_T2_T3_T4_T6_E12temp_storage+176];
	add.f64 	%fd379, %fd355, %fd356;
	bra.uni 	$L__BB7_50;
$L__BB7_24:
	// begin inline asm
	mov.u32 %r151, %laneid;
	// end inline asm
	and.b32  	%r202, %r1, 992;
	add.s32 	%r203, %r202, 32;
	setp.gt.u32 	%p35, %r203, %r51;
	not.b32 	%r204, %r202;
	add.s32 	%r205, %r51, %r204;
	selp.b32 	%r200, %r205, 31, %p35;
	mov.b64 	%rd92, %fd367;
	mov.b64 	{%r153, %r158}, %rd92;
	mov.b32 	%r159, 1;
	mov.b32 	%r201, -1;
	// begin inline asm
	shfl.sync.down.b32 %r152, %r153, %r159, %r200, %r201;
	// end inline asm
	// begin inline asm
	shfl.sync.down.b32 %r157, %r158, %r159, %r200, %r201;
	// end inline asm
	mov.b64 	%rd93, {%r152, %r157};
	mov.b64 	%fd237, %rd93;
	setp.lt.s32 	%p36, %r151, %r200;
	add.f64 	%fd238, %fd367, %fd237;
	selp.f64 	%fd239, %fd238, %fd367, %p36;
	mov.b64 	%rd94, %fd239;
	mov.b64 	{%r163, %r168}, %rd94;
	mov.b32 	%r169, 2;
	// begin inline asm
	shfl.sync.down.b32 %r162, %r163, %r169, %r200, %r201;
	// end inline asm
	// begin inline asm
	shfl.sync.down.b32 %r167, %r168, %r169, %r200, %r201;
	// end inline asm
	mov.b64 	%rd95, {%r162, %r167};
	mov.b64 	%fd240, %rd95;
	add.s32 	%r206, %r151, 2;
	setp.gt.s32 	%p37, %r206, %r200;
	add.f64 	%fd241, %fd239, %fd240;
	selp.f64 	%fd242, %fd239, %fd241, %p37;
	mov.b64 	%rd96, %fd242;
	mov.b64 	{%r173, %r178}, %rd96;
	mov.b32 	%r179, 4;
	// begin inline asm
	shfl.sync.down.b32 %r172, %r173, %r179, %r200, %r201;
	// end inline asm
	// begin inline asm
	shfl.sync.down.b32 %r177, %r178, %r179, %r200, %r201;
	// end inline asm
	mov.b64 	%rd97, {%r172, %r177};
	mov.b64 	%fd243, %rd97;
	add.s32 	%r207, %r151, 4;
	setp.gt.s32 	%p38, %r207, %r200;
	add.f64 	%fd244, %fd242, %fd243;
	selp.f64 	%fd245, %fd242, %fd244, %p38;
	mov.b64 	%rd98, %fd245;
	mov.b64 	{%r183, %r188}, %rd98;
	mov.b32 	%r189, 8;
	// begin inline asm
	shfl.sync.down.b32 %r182, %r183, %r189, %r200, %r201;
	// end inline asm
	// begin inline asm
	shfl.sync.down.b32 %r187, %r188, %r189, %r200, %r201;
	// end inline asm
	mov.b64 	%rd99, {%r182, %r187};
	mov.b64 	%fd246, %rd99;
	add.s32 	%r208, %r151, 8;
	setp.gt.s32 	%p39, %r208, %r200;
	add.f64 	%fd247, %fd245, %fd246;
	selp.f64 	%fd248, %fd245, %fd247, %p39;
	mov.b64 	%rd100, %fd248;
	mov.b64 	{%r193, %r198}, %rd100;
	mov.b32 	%r199, 16;
	// begin inline asm
	shfl.sync.down.b32 %r192, %r193, %r199, %r200, %r201;
	// end inline asm
	// begin inline asm
	shfl.sync.down.b32 %r197, %r198, %r199, %r200, %r201;
	// end inline asm
	mov.b64 	%rd101, {%r192, %r197};
	mov.b64 	%fd249, %rd101;
	add.s32 	%r209, %r151, 16;
	setp.gt.s32 	%p40, %r209, %r200;
	add.f64 	%fd250, %fd248, %fd249;
	selp.f64 	%fd379, %fd248, %fd250, %p40;
	setp.ne.s32 	%p41, %r151, 0;
	@%p41 bra 	$L__BB7_26;
	shr.u32 	%r210, %r1, 2;
	and.b32  	%r211, %r210, 248;
	mov.u32 	%r212, _ZZN3cub18CUB_300001_SM_10006detail6reduce28DeviceReduceSingleTileKernelINS2_10policy_hubIdjN4cuda3std3__44plusIdEEE10Policy1000EN6thrust24THRUST_300001_SM_1000_NS6detail15normal_iteratorINSD_10device_ptrIdEEEEPdjS9_ddNS7_10__identityEEEvT0_T1_T2_T3_T4_T6_E12temp_storage;
	add.s32 	%r213, %r212, %r211;
	st.shared.f64 	[%r213+24], %fd379;
$L__BB7_26:
	bar.sync 	0;
	setp.ne.s32 	%p42, %r1, 0;
	@%p42 bra 	$L__BB7_50;
	setp.gt.u32 	%p43, %r51, 32;
	ld.shared.f64 	%fd251, [_ZZN3cub18CUB_300001_SM_10006detail6reduce28DeviceReduceSingleTileKernelINS2_10policy_hubIdjN4cuda3std3__44plusIdEEE10Policy1000EN6thrust24THRUST_300001_SM_1000_NS6detail15normal_iteratorINSD_10device_ptrIdEEEEPdjS9_ddNS7_10__identityEEEvT0_T1_T2_T3_T4_T6_E12temp_storage+32];
	add.f64 	%fd252, %fd379, %fd251;
	selp.f64 	%fd253, %fd252, %fd379, %p43;
	setp.gt.u32 	%p44, %r51, 64;
	ld.shared.f64 	%fd254, [_ZZN3cub18CUB_300001_SM_10006detail6reduce28DeviceReduceSingleTileKernelINS2_10policy_hubIdjN4cuda3std3__44plusIdEEE10Policy1000EN6thrust24THRUST_300001_SM_1000_NS6detail15normal_iteratorINSD_10device_ptrIdEEEEPdjS9_ddNS7_10__identityEEEvT0_T1_T2_T3_T4_T6_E12temp_storage+40];
	add.f64 	%fd255, %fd254, %fd253;
	selp.f64 	%fd256, %fd255, %fd253, %p44;
	setp.gt.u32 	%p45, %r51, 96;
	ld.shared.f64 	%fd257, [_ZZN3cub18CUB_300001_SM_10006detail6reduce28DeviceReduceSingleTileKernelINS2_10policy_hubIdjN4cuda3std3__44plusIdEEE10Policy1000EN6thrust24THRUST_300001_SM_1000_NS6detail15normal_iteratorINSD_10device_ptrIdEEEEPdjS9_ddNS7_10__identityEEEvT0_T1_T2_T3_T4_T6_E12temp_storage+48];
	add.f64 	%fd258, %fd257, %fd256;
	selp.f64 	%fd259, %fd258, %fd256, %p45;
	setp.gt.u32 	%p46, %r51, 128;
	ld.shared.f64 	%fd260, [_ZZN3cub18CUB_300001_SM_10006detail6reduce28DeviceReduceSingleTileKernelINS2_10policy_hubIdjN4cuda3std3__44plusIdEEE10Policy1000EN6thrust24THRUST_300001_SM_1000_NS6detail15normal_iteratorINSD_10device_ptrIdEEEEPdjS9_ddNS7_10__identityEEEvT0_T1_T2_T3_T4_T6_E12temp_storage+56];
	add.f64 	%fd261, %fd260, %fd259;
	selp.f64 	%fd262, %fd261, %fd259, %p46;
	setp.gt.u32 	%p47, %r51, 160;
	ld.shared.f64 	%fd263, [_ZZN3cub18CUB_300001_SM_10006detail6reduce28DeviceReduceSingleTileKernelINS2_10policy_hubIdjN4cuda3std3__44plusIdEEE10Policy1000EN6thrust24THRUST_300001_SM_1000_NS6detail15normal_iteratorINSD_10device_ptrIdEEEEPdjS9_ddNS7_10__identityEEEvT0_T1_T2_T3_T4_T6_E12temp_storage+64];
	add.f64 	%fd264, %fd263, %fd262;
	selp.f64 	%fd265, %fd264, %fd262, %p47;
	setp.gt.u32 	%p48, %r51, 192;
	ld.shared.f64 	%fd266, [_ZZN3cub18CUB_300001_SM_10006detail6reduce28DeviceReduceSingleTileKernelINS2_10policy_hubIdjN4cuda3std3__44plusIdEEE10Policy1000EN6thrust24THRUST_300001_SM_1000_NS6detail15normal_iteratorINSD_10device_ptrIdEEEEPdjS9_ddNS7_10__identityEEEvT0_T1_T2_T3_T4_T6_E12temp_storage+72];
	add.f64 	%fd267, %fd266, %fd265;
	selp.f64 	%fd268, %fd267, %fd265, %p48;
	setp.gt.u32 	%p49, %r51, 224;
	ld.shared.f64 	%fd269, [_ZZN3cub18CUB_300001_SM_10006detail6reduce28DeviceReduceSingleTileKernelINS2_10policy_hubIdjN4cuda3std3__44plusIdEEE10Policy1000EN6thrust24THRUST_300001_SM_1000_NS6detail15normal_iteratorINSD_10device_ptrIdEEEEPdjS9_ddNS7_10__identityEEEvT0_T1_T2_T3_T4_T6_E12temp_storage+80];
	add.f64 	%fd270, %fd269, %fd268;
	selp.f64 	%fd271, %fd270, %fd268, %p49;
	setp.gt.u32 	%p50, %r51, 256;
	ld.shared.f64 	%fd272, [_ZZN3cub18CUB_300001_SM_10006detail6reduce28DeviceReduceSingleTileKernelINS2_10policy_hubIdjN4cuda3std3__44plusIdEEE10Policy1000EN6thrust24THRUST_300001_SM_1000_NS6detail15normal_iteratorINSD_10device_ptrIdEEEEPdjS9_ddNS7_10__identityEEEvT0_T1_T2_T3_T4_T6_E12temp_storage+88];
	add.f64 	%fd273, %fd272, %fd271;
	selp.f64 	%fd274, %fd273, %fd271, %p50;
	setp.gt.u32 	%p51, %r51, 288;
	ld.shared.f64 	%fd275, [_ZZN3cub18CUB_300001_SM_10006detail6reduce28DeviceReduceSingleTileKernelINS2_10policy_hubIdjN4cuda3std3__44plusIdEEE10Policy1000EN6thrust24THRUST_300001_SM_1000_NS6detail15normal_iteratorINSD_10device_ptrIdEEEEPdjS9_ddNS7_10__identityEEEvT0_T1_T2_T3_T4_T6_E12temp_storage+96];
	add.f64 	%fd276, %fd275, %fd274;
	selp.f64 	%fd277, %fd276, %fd274, %p51;
	setp.gt.u32 	%p52, %r51, 320;
	ld.shared.f64 	%fd278, [_ZZN3cub18CUB_300001_SM_10006detail6reduce28DeviceReduceSingleTileKernelINS2_10policy_hubIdjN4cuda3std3__44plusIdEEE10Policy1000EN6thrust24THRUST_300001_SM_1000_NS6detail15normal_iteratorINSD_10device_ptrIdEEEEPdjS9_ddNS7_10__identityEEEvT0_T1_T2_T3_T4_T6_E12temp_storage+104];
	add.f64 	%fd279, %fd278, %fd277;
	selp.f64 	%fd280, %fd279, %fd277, %p52;
	setp.gt.u32 	%p53, %r51, 352;
	ld.shared.f64 	%fd281, [_ZZN3cub18CUB_300001_SM_10006detail6reduce28DeviceReduceSingleTileKernelINS2_10policy_hubIdjN4cuda3std3__44plusIdEEE10Policy1000EN6thrust24THRUST_300001_SM_1000_NS6detail15normal_iteratorINSD_10device_ptrIdEEEEPdjS9_ddNS7_10__identityEEEvT0_T1_T2_T3_T4_T6_E12temp_storage+112];
	add.f64 	%fd282, %fd281, %fd280;
	selp.f64 	%fd283, %fd282, %fd280, %p53;
	setp.gt.u32 	%p54, %r51, 384;
	ld.shared.f64 	%fd284, [_ZZN3cub18CUB_300001_SM_10006detail6reduce28DeviceReduceSingleTileKernelINS2_10policy_hubIdjN4cuda3std3__44plusIdEEE10Policy1000EN6thrust24THRUST_300001_SM_1000_NS6detail15normal_iteratorINSD_10device_ptrIdEEEEPdjS9_ddNS7_10__identityEEEvT0_T1_T2_T3_T4_T6_E12temp_storage+120];
	add.f64 	%fd285, %fd284, %fd283;
	selp.f64 	%fd286, %fd285, %fd283, %p54;
	setp.gt.u32 	%p55, %r51, 416;
	ld.shared.f64 	%fd287, [_ZZN3cub18CUB_300001_SM_10006detail6reduce28DeviceReduceSingleTileKernelINS2_10policy_hubIdjN4cuda3std3__44plusIdEEE10Policy1000EN6thrust24THRUST_300001_SM_1000_NS6detail15normal_iteratorINSD_10device_ptrIdEEEEPdjS9_ddNS7_10__identityEEEvT0_T1_T2_T3_T4_T6_E12temp_storage+128];
	add.f64 	%fd288, %fd287, %fd286;
	selp.f64 	%fd289, %fd288, %fd286, %p55;
	setp.gt.u32 	%p56, %r51, 448;
	ld.shared.f64 	%fd290, [_ZZN3cub18CUB_300001_SM_10006detail6reduce28DeviceReduceSingleTileKernelINS2_10policy_hubIdjN4cuda3std3__44plusIdEEE10Policy1000EN6thrust24THRUST_300001_SM_1000_NS6detail15normal_iteratorINSD_10device_ptrIdEEEEPdjS9_ddNS7_10__identityEEEvT0_T1_T2_T3_T4_T6_E12temp_storage+136];
	add.f64 	%fd291, %fd290, %fd289;
	selp.f64 	%fd292, %fd291, %fd289, %p56;
	setp.gt.u32 	%p57, %r51, 480;
	ld.shared.f64 	%fd293, [_ZZN3cub18CUB_300001_SM_10006detail6reduce28DeviceReduceSingleTileKernelINS2_10policy_hubIdjN4cuda3std3__44plusIdEEE10Policy1000EN6thrust24THRUST_300001_SM_1000_NS6detail15normal_iteratorINSD_10device_ptrIdEEEEPdjS9_ddNS7_10__identityEEEvT0_T1_T2_T3_T4_T6_E12temp_storage+144];
	add.f64 	%fd294, %fd293, %fd292;
	selp.f64 	%fd295, %fd294, %fd292, %p57;
	setp.gt.u32 	%p58, %r51, 512;
	ld.shared.f64 	%fd296, [_ZZN3cub18CUB_300001_SM_10006detail6reduce28DeviceReduceSingleTileKernelINS2_10policy_hubIdjN4cuda3std3__44plusIdEEE10Policy1000EN6thrust24THRUST_300001_SM_1000_NS6detail15normal_iteratorINSD_10device_ptrIdEEEEPdjS9_ddNS7_10__identityEEEvT0_T1_T2_T3_T4_T6_E12temp_storage+152];
	add.f64 	%fd297, %fd296, %fd295;
	selp.f64 	%fd298, %fd297, %fd295, %p58;
	setp.gt.u32 	%p59, %r51, 544;
	ld.shared.f64 	%fd299, [_ZZN3cub18CUB_300001_SM_10006detail6reduce28DeviceReduceSingleTileKernelINS2_10policy_hubIdjN4cuda3std3__44plusIdEEE10Policy1000EN6thrust24THRUST_300001_SM_1000_NS6detail15normal_iteratorINSD_10device_ptrIdEEEEPdjS9_ddNS7_10__identityEEEvT0_T1_T2_T3_T4_T6_E12temp_storage+160];
	add.f64 	%fd300, %fd299, %fd298;
	selp.f64 	%fd301, %fd300, %fd298, %p59;
	setp.gt.u32 	%p60, %r51, 576;
	ld.shared.f64 	%fd302, [_ZZN3cub18CUB_300001_SM_10006detail6reduce28DeviceReduceSingleTileKernelINS2_10policy_hubIdjN4cuda3std3__44plusIdEEE10Policy1000EN6thrust24THRUST_300001_SM_1000_NS6detail15normal_iteratorINSD_10device_ptrIdEEEEPdjS9_ddNS7_10__identityEEEvT0_T1_T2_T3_T4_T6_E12temp_storage+168];
	add.f64 	%fd303, %fd302, %fd301;
	selp.f64 	%fd304, %fd303, %fd301, %p60;
	setp.gt.u32 	%p61, %r51, 608;
	ld.shared.f64 	%fd305, [_ZZN3cub18CUB_300001_SM_10006detail6reduce28DeviceReduceSingleTileKernelINS2_10policy_hubIdjN4cuda3std3__44plusIdEEE10Policy1000EN6thrust24THRUST_300001_SM_1000_NS6detail15normal_iteratorINSD_10device_ptrIdEEEEPdjS9_ddNS7_10__identityEEEvT0_T1_T2_T3_T4_T6_E12temp_storage+176];
	add.f64 	%fd306, %fd305, %fd304;
	selp.f64 	%fd379, %fd306, %fd304, %p61;
	bra.uni 	$L__BB7_50;
$L__BB7_28:
	mov.u32 	%r21, %tid.x;
	mul.wide.u32 	%rd11, %r21, 8;
	add.s64 	%rd12, %rd2, %rd11;
	ld.global.f64 	%fd43, [%rd12];
	ld.global.f64 	%fd44, [%rd12+5120];
	ld.global.f64 	%fd45, [%rd12+10240];
	ld.global.f64 	%fd46, [%rd12+15360];
	ld.global.f64 	%fd47, [%rd12+20480];
	ld.global.f64 	%fd48, [%rd12+25600];
	ld.global.f64 	%fd49, [%rd12+30720];
	ld.global.f64 	%fd50, [%rd12+35840];
	add.f64 	%fd51, %fd43, %fd44;
	add.f64 	%fd52, %fd51, %fd45;
	add.f64 	%fd53, %fd52, %fd46;
	add.f64 	%fd54, %fd53, %fd47;
	add.f64 	%fd55, %fd54, %fd48;
	add.f64 	%fd56, %fd55, %fd49;
	add.f64 	%fd378, %fd56, %fd50;
	add.s32 	%r22, %r51, -5120;
	setp.lt.u32 	%p3, %r22, 5120;
	mov.b32 	%r279, 5120;
	@%p3 bra 	$L__BB7_32;
	mov.b32 	%r279, 5120;
$L__BB7_30:
	add.s32 	%r54, %r21, %r279;
	mul.wide.u32 	%rd13, %r54, 8;
	add.s64 	%rd14, %rd2, %rd13;
	ld.global.f64 	%fd57, [%rd14];
	ld.global.f64 	%fd58, [%rd14+5120];
	ld.global.f64 	%fd59, [%rd14+10240];
	ld.global.f64 	%fd60, [%rd14+15360];
	ld.global.f64 	%fd61, [%rd14+20480];
	ld.global.f64 	%fd62, [%rd14+25600];
	ld.global.f64 	%fd63, [%rd14+30720];
	ld.global.f64 	%fd64, [%rd14+35840];
	add.f64 	%fd65, %fd378, %fd57;
	add.f64 	%fd66, %fd65, %fd58;
	add.f64 	%fd67, %fd66, %fd59;
	add.f64 	%fd68, %fd67, %fd60;
	add.f64 	%fd69, %fd68, %fd61;
	add.f64 	%fd70, %fd69, %fd62;
	add.f64 	%fd71, %fd70, %fd63;
	add.f64 	%fd378, %fd71, %fd64;
	sub.s32 	%r55, %r51, %r279;
	setp.lt.u32 	%p4, %r55, 5120;
	@%p4 bra 	$L__BB7_46;
	add.s32 	%r279, %r279, 5120;
	setp.le.u32 	%p5, %r279, %r22;
	@%p5 bra 	$L__BB7_30;
$L__BB7_32:
	setp.le.u32 	%p6, %r51, %r279;
	sub.s32 	%r56, %r51, %r279;
	setp.ge.s32 	%p7, %r21, %r56;
	or.pred  	%p8, %p6, %p7;
	@%p8 bra 	$L__BB7_46;
	not.b32 	%r58, %r21;
	add.s32 	%r59, %r51, %r58;
	sub.s32 	%r60, %r59, %r279;
	mul.hi.u32 	%r61, %r60, -858993459;
	shr.u32 	%r62, %r61, 9;
	add.s32 	%r26, %r62, 1;
	and.b32  	%r27, %r26, 15;
	setp.lt.u32 	%p9, %r60, 9600;
	mov.u32 	%r284, %r21;
	@%p9 bra 	$L__BB7_37;
	or.b32  	%r282, %r21, 5120;
	add.s32 	%r281, %r21, %r279;
	and.b32  	%r63, %r26, 16777200;
	neg.s32 	%r280, %r63;
$L__BB7_35:
	.pragma "nounroll";
	mul.wide.u32 	%rd15, %r281, 8;
	add.s64 	%rd16, %rd2, %rd15;
	ld.global.f64 	%fd73, [%rd16];
	add.f64 	%fd74, %fd378, %fd73;
	add.s32 	%r64, %r281, 640;
	mul.wide.u32 	%rd17, %r64, 8;
	add.s64 	%rd18, %rd2, %rd17;
	ld.global.f64 	%fd75, [%rd18];
	add.f64 	%fd76, %fd74, %fd75;
	add.s32 	%r65, %r281, 1280;
	mul.wide.u32 	%rd19, %r65, 8;
	add.s64 	%rd20, %rd2, %rd19;
	ld.global.f64 	%fd77, [%rd20];
	add.f64 	%fd78, %fd76, %fd77;
	add.s32 	%r66, %r281, 1920;
	mul.wide.u32 	%rd21, %r66, 8;
	add.s64 	%rd22, %rd2, %rd21;
	ld.global.f64 	%fd79, [%rd22];
	add.f64 	%fd80, %fd78, %fd79;
	add.s32 	%r67, %r281, 2560;
	mul.wide.u32 	%rd23, %r67, 8;
	add.s64 	%rd24, %rd2, %rd23;
	ld.global.f64 	%fd81, [%rd24];
	add.f64 	%fd82, %fd80, %fd81;
	add.s32 	%r68, %r281, 3200;
	mul.wide.u32 	%rd25, %r68, 8;
	add.s64 	%rd26, %rd2, %rd25;
	ld.global.f64 	%fd83, [%rd26];
	add.f64 	%fd84, %fd82, %fd83;
	add.s32 	%r69, %r281, 3840;
	mul.wide.u32 	%rd27, %r69, 8;
	add.s64 	%rd28, %rd2, %rd27;
	ld.global.f64 	%fd85, [%rd28];
	add.f64 	%fd86, %fd84, %fd85;
	add.s32 	%r70, %r281, 4480;
	mul.wide.u32 	%rd29, %r70, 8;
	add.s64 	%rd30, %rd2, %rd29;
	ld.global.f64 	%fd87, [%rd30];
	add.f64 	%fd88, %fd86, %fd87;
	add.s32 	%r71, %r281, 5120;
	mul.wide.u32 	%rd31, %r71, 8;
	add.s64 	%rd32, %rd2, %rd31;
	ld.global.f64 	%fd89, [%rd32];
	add.f64 	%fd90, %fd88, %fd89;
	add.s32 	%r72, %r281, 5760;
	mul.wide.u32 	%rd33, %r72, 8;
	add.s64 	%rd34, %rd2, %rd33;
	ld.global.f64 	%fd91, [%rd34];
	add.f64 	%fd92, %fd90, %fd91;
	add.s32 	%r73, %r281, 6400;
	mul.wide.u32 	%rd35, %r73, 8;
	add.s64 	%rd36, %rd2, %rd35;
	ld.global.f64 	%fd93, [%rd36];
	add.f64 	%fd94, %fd92, %fd93;
	add.s32 	%r74, %r281, 7040;
	mul.wide.u32 	%rd37, %r74, 8;
	add.s64 	%rd38, %rd2, %rd37;
	ld.global.f64 	%fd95, [%rd38];
	add.f64 	%fd96, %fd94, %fd95;
	add.s32 	%r75, %r281, 7680;
	mul.wide.u32 	%rd39, %r75, 8;
	add.s64 	%rd40, %rd2, %rd39;
	ld.global.f64 	%fd97, [%rd40];
	add.f64 	%fd98, %fd96, %fd97;
	add.s32 	%r76, %r281, 8320;
	mul.wide.u32 	%rd41, %r76, 8;
	add.s64 	%rd42, %rd2, %rd41;
	ld.global.f64 	%fd99, [%rd42];
	add.f64 	%fd100, %fd98, %fd99;
	add.s32 	%r77, %r281, 8960;
	mul.wide.u32 	%rd43, %r77, 8;
	add.s64 	%rd44, %rd2, %rd43;
	ld.global.f64 	%fd101, [%rd44];
	add.f64 	%fd102, %fd100, %fd101;
	add.s32 	%r78, %r281, 9600;
	mul.wide.u32 	%rd45, %r78, 8;
	add.s64 	%rd46, %rd2, %rd45;
	ld.global.f64 	%fd103, [%rd46];
	add.f64 	%fd378, %fd102, %fd103;
	add.s32 	%r282, %r282, 10240;
	add.s32 	%r281, %r281, 10240;
	add.s32 	%r280, %r280, 16;
	setp.ne.s32 	%p10, %r280, 0;
	@%p10 bra 	$L__BB7_35;
	add.s32 	%r284, %r282, -5120;
$L__BB7_37:
	setp.eq.s32 	%p11, %r27, 0;
	@%p11 bra 	$L__BB7_46;
	and.b32  	%r39, %r26, 7;
	setp.lt.u32 	%p12, %r27, 8;
	@%p12 bra 	$L__BB7_40;
	add.s32 	%r79, %r284, %r279;
	mul.wide.u32 	%rd47, %r79, 8;
	add.s64 	%rd48, %rd2, %rd47;
	ld.global.f64 	%fd105, [%rd48];
	add.f64 	%fd106, %fd378, %fd105;
	add.s32 	%r80, %r79, 640;
	mul.wide.u32 	%rd49, %r80, 8;
	add.s64 	%rd50, %rd2, %rd49;
	ld.global.f64 	%fd107, [%rd50];
	add.f64 	%fd108, %fd106, %fd107;
	add.s32 	%r81, %r79, 1280;
	mul.wide.u32 	%rd51, %r81, 8;
	add.s64 	%rd52, %rd2, %rd51;
	ld.global.f64 	%fd109, [%rd52];
	add.f64 	%fd110, %fd108, %fd109;
	add.s32 	%r82, %r79, 1920;
	mul.wide.u32 	%rd53, %r82, 8;
	add.s64 	%rd54, %rd2, %rd53;
	ld.global.f64 	%fd111, [%rd54];
	add.f64 	%fd112, %fd110, %fd111;
	add.s32 	%r83, %r79, 2560;
	mul.wide.u32 	%rd55, %r83, 8;
	add.s64 	%rd56, %rd2, %rd55;
	ld.global.f64 	%fd113, [%rd56];
	add.f64 	%fd114, %fd112, %fd113;
	add.s32 	%r84, %r79, 3200;
	mul.wide.u32 	%rd57, %r84, 8;
	add.s64 	%rd58, %rd2, %rd57;
	ld.global.f64 	%fd115, [%rd58];
	add.f64 	%fd116, %fd114, %fd115;
	add.s32 	%r85, %r79, 3840;
	mul.wide.u32 	%rd59, %r85, 8;
	add.s64 	%rd60, %rd2, %rd59;
	ld.global.f64 	%fd117, [%rd60];
	add.f64 	%fd118, %fd116, %fd117;
	add.s32 	%r86, %r79, 4480;
	mul.wide.u32 	%rd61, %r86, 8;
	add.s64 	%rd62, %rd2, %rd61;
	ld.global.f64 	%fd119, [%rd62];
	add.f64 	%fd378, %fd118, %fd119;
	add.s32 	%r284, %r284, 5120;
$L__BB7_40:
	setp.eq.s32 	%p13, %r39, 0;
	@%p13 bra 	$L__BB7_46;
	and.b32  	%r42, %r26, 3;
	setp.lt.u32 	%p14, %r39, 4;
	@%p14 bra 	$L__BB7_43;
	add.s32 	%r87, %r284, %r279;
	mul.wide.u32 	%rd63, %r87, 8;
	add.s64 	%rd64, %rd2, %rd63;
	ld.global.f64 	%fd121, [%rd64];
	add.f64 	%fd122, %fd378, %fd121;
	add.s32 	%r88, %r87, 640;
	mul.wide.u32 	%rd65, %r88, 8;
	add.s64 	%rd66, %rd2, %rd65;
	ld.global.f64 	%fd123, [%rd66];
	add.f64 	%fd124, %fd122, %fd123;
	add.s32 	%r89, %r87, 1280;
	mul.wide.u32 	%rd67, %r89, 8;
	add.s64 	%rd68, %rd2, %rd67;
	ld.global.f64 	%fd125, [%rd68];
	add.f64 	%fd126, %fd124, %fd125;
	add.s32 	%r90, %r87, 1920;
	mul.wide.u32 	%rd69, %r90, 8;
	add.s64 	%rd70, %rd2, %rd69;
	ld.global.f64 	%fd127, [%rd70];
	add.f64 	%fd378, %fd126, %fd127;
	add.s32 	%r284, %r284, 2560;
$L__BB7_43:
	setp.eq.s32 	%p15, %r42, 0;
	@%p15 bra 	$L__BB7_46;
	add.s32 	%r287, %r284, %r279;
	neg.s32 	%r286, %r42;
$L__BB7_45:
	.pragma "nounroll";
	mul.wide.u32 	%rd71, %r287, 8;
	add.s64 	%rd72, %rd2, %rd71;
	ld.global.f64 	%fd128, [%rd72];
	add.f64 	%fd378, %fd378, %fd128;
	add.s32 	%r287, %r287, 640;
	add.s32 	%r286, %r286, 1;
	setp.ne.s32 	%p16, %r286, 0;
	@%p16 bra 	$L__BB7_45;
$L__BB7_46:
	// begin inline asm
	mov.u32 %r91, %laneid;
	// end inline asm
	mov.b64 	%rd73, %fd378;
	mov.b64 	{%r93, %r98}, %rd73;
	mov.b32 	%r99, 1;
	mov.b32 	%r140, 31;
	mov.b32 	%r141, -1;
	// begin inline asm
	shfl.sync.down.b32 %r92, %r93, %r99, %r140, %r141;
	// end inline asm
	// begin inline asm
	shfl.sync.down.b32 %r97, %r98, %r99, %r140, %r141;
	// end inline asm
	mov.b64 	%rd74, {%r92, %r97};
	mov.b64 	%fd129, %rd74;
	setp.gt.s32 	%p17, %r91, 30;
	add.f64 	%fd130, %fd378, %fd129;
	selp.f64 	%fd131, %fd378, %fd130, %p17;
	mov.b64 	%rd75, %fd131;
	mov.b64 	{%r103, %r108}, %rd75;
	mov.b32 	%r109, 2;
	// begin inline asm
	shfl.sync.down.b32 %r102, %r103, %r109, %r140, %r141;
	// end inline asm
	// begin inline asm
	shfl.sync.down.b32 %r107, %r108, %r109, %r140, %r141;
	// end inline asm
	mov.b64 	%rd76, {%r102, %r107};
	mov.b64 	%fd132, %rd76;
	setp.gt.s32 	%p18, %r91, 29;
	add.f64 	%fd133, %fd131, %fd132;
	selp.f64 	%fd134, %fd131, %fd133, %p18;
	mov.b64 	%rd77, %fd134;
	mov.b64 	{%r113, %r118}, %rd77;
	mov.b32 	%r119, 4;
	// begin inline asm
	shfl.sync.down.b32 %r112, %r113, %r119, %r140, %r141;
	// end inline asm
	// begin inline asm
	shfl.sync.down.b32 %r117, %r118, %r119, %r140, %r141;
	// end inline asm
	mov.b64 	%rd78, {%r112, %r117};
	mov.b64 	%fd135, %rd78;
	setp.gt.s32 	%p19, %r91, 27;
	add.f64 	%fd136, %fd134, %fd135;
	selp.f64 	%fd137, %fd134, %fd136, %p19;
	mov.b64 	%rd79, %fd137;
	mov.b64 	{%r123, %r128}, %rd79;
	mov.b32 	%r129, 8;
	// begin inline asm
	shfl.sync.down.b32 %r122, %r123, %r129, %r140, %r141;
	// end inline asm
	// begin inline asm
	shfl.sync.down.b32 %r127, %r128, %r129, %r140, %r141;
	// end inline asm
	mov.b64 	%rd80, {%r122, %r127};
	mov.b64 	%fd138, %rd80;
	setp.gt.s32 	%p20, %r91, 23;
	add.f64 	%fd139, %fd137, %fd138;
	selp.f64 	%fd140, %fd137, %fd139, %p20;
	mov.b64 	%rd81, %fd140;
	mov.b64 	{%r133, %r138}, %rd81;
	mov.b32 	%r139, 16;
	// begin inline asm
	shfl.sync.down.b32 %r132, %r133, %r139, %r140, %r141;
	// end inline asm
	// begin inline asm
	shfl.sync.down.b32 %r137, %r138, %r139, %r140, %r141;
	// end inline asm
	mov.b64 	%rd82, {%r132, %r137};
	mov.b64 	%fd141, %rd82;
	setp.gt.s32 	%p21, %r91, 15;
	add.f64 	%fd38, %fd140, %fd141;
	selp.f64 	%fd379, %fd140, %fd38, %p21;
	setp.ne.s32 	%p22, %r91, 0;
	@%p22 bra 	$L__BB7_48;
	shr.u32 	%r142, %r21, 2;
	and.b32  	%r143, %r142, 248;
	mov.u32 	%r144, _ZZN3cub18CUB_300001_SM_10006detail6reduce28DeviceReduceSingleTileKernelINS2_10policy_hubIdjN4cuda3std3__44plusIdEEE10Policy1000EN6thrust24THRUST_300001_SM_1000_NS6detail15normal_iteratorINSD_10device_ptrIdEEEEPdjS9_ddNS7_10__identityEEEvT0_T1_T2_T3_T4_T6_E12temp_storage;
	add.s32 	%r145, %r144, %r143;
	st.shared.f64 	[%r145+24], %fd38;
$L__BB7_48:
	bar.sync 	0;
	setp.ne.s32 	%p23, %r21, 0;
	@%p23 bra 	$L__BB7_50;
	ld.shared.f64 	%fd142, [_ZZN3cub18CUB_300001_SM_10006detail6reduce28DeviceReduceSingleTileKernelINS2_10policy_hubIdjN4cuda3std3__44plusIdEEE10Policy1000EN6thrust24THRUST_300001_SM_1000_NS6detail15normal_iteratorINSD_10device_ptrIdEEEEPdjS9_ddNS7_10__identityEEEvT0_T1_T2_T3_T4_T6_E12temp_storage+32];
	add.f64 	%fd143, %fd379, %fd142;
	ld.shared.f64 	%fd144, [_ZZN3cub18CUB_300001_SM_10006detail6reduce28DeviceReduceSingleTileKernelINS2_10policy_hubIdjN4cuda3std3__44plusIdEEE10Policy1000EN6thrust24THRUST_300001_SM_1000_NS6detail15normal_iteratorINSD_10device_ptrIdEEEEPdjS9_ddNS7_10__identityEEEvT0_T1_T2_T3_T4_T6_E12temp_storage+40];
	add.f64 	%fd145, %fd143, %fd144;
	ld.shared.f64 	%fd146, [_ZZN3cub18CUB_300001_SM_10006detail6reduce28DeviceReduceSingleTileKernelINS2_10policy_hubIdjN4cuda3std3__44plusIdEEE10Policy1000EN6thrust24THRUST_300001_SM_1000_NS6detail15normal_iteratorINSD_10device_ptrIdEEEEPdjS9_ddNS7_10__identityEEEvT0_T1_T2_T3_T4_T6_E12temp_storage+48];
	add.f64 	%fd147, %fd145, %fd146;
	ld.shared.f64 	%fd148, [_ZZN3cub18CUB_300001_SM_10006detail6reduce28DeviceReduceSingleTileKernelINS2_10policy_hubIdjN4cuda3std3__44plusIdEEE10Policy1000EN6thrust24THRUST_300001_SM_1000_NS6detail15normal_iteratorINSD_10device_ptrIdEEEEPdjS9_ddNS7_10__identityEEEvT0_T1_T2_T3_T4_T6_E12temp_storage+56];
	add.f64 	%fd149, %fd147, %fd148;
	ld.shared.f64 	%fd150, [_ZZN3cub18CUB_300001_SM_10006detail6reduce28DeviceReduceSingleTileKernelINS2_10policy_hubIdjN4cuda3std3__44plusIdEEE10Policy1000EN6thrust24THRUST_300001_SM_1000_NS6detail15normal_iteratorINSD_10device_ptrIdEEEEPdjS9_ddNS7_10__identityEEEvT0_T1_T2_T3_T4_T6_E12temp_storage+64];
	add.f64 	%fd151, %fd149, %fd150;
	ld.shared.f64 	%fd152, [_ZZN3cub18CUB_300001_SM_10006detail6reduce28DeviceReduceSingleTileKernelINS2_10policy_hubIdjN4cuda3std3__44plusIdEEE10Policy1000EN6thrust24THRUST_300001_SM_1000_NS6detail15normal_iteratorINSD_10device_ptrIdEEEEPdjS9_ddNS7_10__identityEEEvT0_T1_T2_T3_T4_T6_E12temp_storage+72];
	add.f64 	%fd153, %fd151, %fd152;
	ld.shared.f64 	%fd154, [_ZZN3cub18CUB_300001_SM_10006detail6reduce28DeviceReduceSingleTileKernelINS2_10policy_hubIdjN4cuda3std3__44plusIdEEE10Policy1000EN6thrust24THRUST_300001_SM_1000_NS6detail15normal_iteratorINSD_10device_ptrIdEEEEPdjS9_ddNS7_10__identityEEEvT0_T1_T2_T3_T4_T6_E12temp_storage+80];
	add.f64 	%fd155, %fd153, %fd154;
	ld.shared.f64 	%fd156, [_ZZN3cub18CUB_300001_SM_10006detail6reduce28DeviceReduceSingleTileKernelINS2_10policy_hubIdjN4cuda3std3__44plusIdEEE10Policy1000EN6thrust24THRUST_300001_SM_1000_NS6detail15normal_iteratorINSD_10device_ptrIdEEEEPdjS9_ddNS7_10__identityEEEvT0_T1_T2_T3_T4_T6_E12temp_storage+88];
	add.f64 	%fd157, %fd155, %fd156;
	ld.shared.f64 	%fd158, [_ZZN3cub18CUB_300001_SM_10006detail6reduce28DeviceReduceSingleTileKernelINS2_10policy_hubIdjN4cuda3std3__44plusIdEEE10Policy1000EN6thrust24THRUST_300001_SM_1000_NS6detail15normal_iteratorINSD_10device_ptrIdEEEEPdjS9_ddNS7_10__identityEEEvT0_T1_T2_T3_T4_T6_E12temp_storage+96];
	add.f64 	%fd159, %fd157, %fd158;
	ld.shared.f64 	%fd160, [_ZZN3cub18CUB_300001_SM_10006detail6reduce28DeviceReduceSingleTileKernelINS2_10policy_hubIdjN4cuda3std3__44plusIdEEE10Policy1000EN6thrust24THRUST_300001_SM_1000_NS6detail15normal_iteratorINSD_10device_ptrIdEEEEPdjS9_ddNS7_10__identityEEEvT0_T1_T2_T3_T4_T6_E12temp_storage+104];
	add.f64 	%fd161, %fd159, %fd160;
	ld.shared.f64 	%fd162, [_ZZN3cub18CUB_300001_SM_10006detail6reduce28DeviceReduceSingleTileKernelINS2_10policy_hubIdjN4cuda3std3__44plusIdEEE10Policy1000EN6thrust24THRUST_300001_SM_1000_NS6detail15normal_iteratorINSD_10device_ptrIdEEEEPdjS9_ddNS7_10__identityEEEvT0_T1_T2_T3_T4_T6_E12temp_storage+112];
	add.f64 	%fd163, %fd161, %fd162;
	ld.shared.f64 	%fd164, [_ZZN3cub18CUB_300001_SM_10006detail6reduce28DeviceReduceSingleTileKernelINS2_10policy_hubIdjN4cuda3std3__44plusIdEEE10Policy1000EN6thrust24THRUST_300001_SM_1000_NS6detail15normal_iteratorINSD_10device_ptrIdEEEEPdjS9_ddNS7_10__identityEEEvT0_T1_T2_T3_T4_T6_E12temp_storage+120];
	add.f64 	%fd165, %fd163, %fd164;
	ld.shared.f64 	%fd166, [_ZZN3cub18CUB_300001_SM_10006detail6reduce28DeviceReduceSingleTileKernelINS2_10policy_hubIdjN4cuda3std3__44plusIdEEE10Policy1000EN6thrust24THRUST_300001_SM_1000_NS6detail15normal_iteratorINSD_10device_ptrIdEEEEPdjS9_ddNS7_10__identityEEEvT0_T1_T2_T3_T4_T6_E12temp_storage+128];
	add.f64 	%fd167, %fd165, %fd166;
	ld.shared.f64 	%fd168, [_ZZN3cub18CUB_300001_SM_10006detail6reduce28DeviceReduceSingleTileKernelINS2_10policy_hubIdjN4cuda3std3__44plusIdEEE10Policy1000EN6thrust24THRUST_300001_SM_1000_NS6detail15normal_iteratorINSD_10device_ptrIdEEEEPdjS9_ddNS7_10__identityEEEvT0_T1_T2_T3_T4_T6_E12temp_storage+136];
	add.f64 	%fd169, %fd167, %fd168;
	ld.shared.f64 	%fd170, [_ZZN3cub18CUB_300001_SM_10006detail6reduce28DeviceReduceSingleTileKernelINS2_10policy_hubIdjN4cuda3std3__44plusIdEEE10Policy1000EN6thrust24THRUST_300001_SM_1000_NS6detail15normal_iteratorINSD_10device_ptrIdEEEEPdjS9_ddNS7_10__identityEEEvT0_T1_T2_T3_T4_T6_E12temp_storage+144];
	add.f64 	%fd171, %fd169, %fd170;
	ld.shared.f64 	%fd172, [_ZZN3cub18CUB_300001_SM_10006detail6reduce28DeviceReduceSingleTileKernelINS2_10policy_hubIdjN4cuda3std3__44plusIdEEE10Policy1000EN6thrust24THRUST_300001_SM_1000_NS6detail15normal_iteratorINSD_10device_ptrIdEEEEPdjS9_ddNS7_10__identityEEEvT0_T1_T2_T3_T4_T6_E12temp_storage+152];
	add.f64 	%fd173, %fd171, %fd172;
	ld.shared.f64 	%fd174, [_ZZN3cub18CUB_300001_SM_10006detail6reduce28DeviceReduceSingleTileKernelINS2_10policy_hubIdjN4cuda3std3__44plusIdEEE10Policy1000EN6thrust24THRUST_300001_SM_1000_NS6detail15normal_iteratorINSD_10device_ptrIdEEEEPdjS9_ddNS7_10__identityEEEvT0_T1_T2_T3_T4_T6_E12temp_storage+160];
	add.f64 	%fd175, %fd173, %fd174;
	ld.shared.f64 	%fd176, [_ZZN3cub18CUB_300001_SM_10006detail6reduce28DeviceReduceSingleTileKernelINS2_10policy_hubIdjN4cuda3std3__44plusIdEEE10Policy1000EN6thrust24THRUST_300001_SM_1000_NS6detail15normal_iteratorINSD_10device_ptrIdEEEEPdjS9_ddNS7_10__identityEEEvT0_T1_T2_T3_T4_T6_E12temp_storage+168];
	add.f64 	%fd177, %fd175, %fd176;
	ld.shared.f64 	%fd178, [_ZZN3cub18CUB_300001_SM_10006detail6reduce28DeviceReduceSingleTileKernelINS2_10policy_hubIdjN4cuda3std3__44plusIdEEE10Policy1000EN6thrust24THRUST_300001_SM_1000_NS6detail15normal_iteratorINSD_10device_ptrIdEEEEPdjS9_ddNS7_10__identityEEEvT0_T1_T2_T3_T4_T6_E12temp_storage+176];
	add.f64 	%fd379, %fd177, %fd178;
$L__BB7_50:
	mov.u32 	%r269, %tid.x;
	setp.ne.s32 	%p69, %r269, 0;
	@%p69 bra 	$L__BB7_52;
	add.f64 	%fd357, %fd42, %fd379;
	st.global.f64 	[%rd1], %fd357;
$L__BB7_52:
	ret;

}
	// .globl	_ZN3cub18CUB_300001_SM_10006detail6reduce18DeviceReduceKernelINS2_10policy_hubIdjN4cuda3std3__44plusIdEEE10Policy1000EN6thrust24THRUST_300001_SM_1000_NS6detail15normal_iteratorINSD_10device_ptrIdEEEEjS9_dNS7_10__identityEEEvT0_PT3_T1_NS0_13GridEvenShareISN_EET2_T4_
.visible .entry _ZN3cub18CUB_300001_SM_10006detail6reduce18DeviceReduceKernelINS2_10policy_hubIdjN4cuda3std3__44plusIdEEE10Policy1000EN6thrust24THRUST_300001_SM_1000_NS6detail15normal_iteratorINSD_10device_ptrIdEEEEjS9_dNS7_10__identityEEEvT0_PT3_T1_NS0_13GridEvenShareISN_EET2_T4_(
	.param .align 8 .b8 _ZN3cub18CUB_300001_SM_10006detail6reduce18DeviceReduceKernelINS2_10policy_hubIdjN4cuda3std3__44plusIdEEE10Policy1000EN6thrust24THRUST_300001_SM_1000_NS6detail15normal_iteratorINSD_10device_ptrIdEEEEjS9_dNS7_10__identityEEEvT0_PT3_T1_NS0_13GridEvenShareISN_EET2_T4__param_0[8],
	.param .u64 .ptr .align 1 _ZN3cub18CUB_300001_SM_10006detail6reduce18DeviceReduceKernelINS2_10policy_hubIdjN4cuda3std3__44plusIdEEE10Policy1000EN6thrust24THRUST_300001_SM_1000_NS6detail15normal_iteratorINSD_10device_ptrIdEEEEjS9_dNS7_10__identityEEEvT0_PT3_T1_NS0_13GridEvenShareISN_EET2_T4__param_1,
	.param .u32 _ZN3cub18CUB_300001_SM_10006detail6reduce18DeviceReduceKernelINS2_10policy_hubIdjN4cuda3std3__44plusIdEEE10Policy1000EN6thrust24THRUST_300001_SM_1000_NS6detail15normal_iteratorINSD_10device_ptrIdEEEEjS9_dNS7_10__identityEEEvT0_PT3_T1_NS0_13GridEvenShareISN_EET2_T4__param_2,
	.param .align 4 .b8 _ZN3cub18CUB_300001_SM_10006detail6reduce18DeviceReduceKernelINS2_10policy_hubIdjN4cuda3std3__44plusIdEEE10Policy1000EN6thrust24THRUST_300001_SM_1000_NS6detail15normal_iteratorINSD_10device_ptrIdEEEEjS9_dNS7_10__identityEEEvT0_PT3_T1_NS0_13GridEvenShareISN_EET2_T4__param_3[40],
	.param .align 1 .b8 _ZN3cub18CUB_300001_SM_10006detail6reduce18DeviceReduceKernelINS2_10policy_hubIdjN4cuda3std3__44plusIdEEE10Policy1000EN6thrust24THRUST_300001_SM_1000_NS6detail15normal_iteratorINSD_10device_ptrIdEEEEjS9_dNS7_10__identityEEEvT0_PT3_T1_NS0_13GridEvenShareISN_EET2_T4__param_4[1],
	.param .align 1 .b8 _ZN3cub18CUB_300001_SM_10006detail6reduce18DeviceReduceKernelINS2_10policy_hubIdjN4cuda3std3__44plusIdEEE10Policy1000EN6thrust24THRUST_300001_SM_1000_NS6detail15normal_iteratorINSD_10device_ptrIdEEEEjS9_dNS7_10__identityEEEvT0_PT3_T1_NS0_13GridEvenShareISN_EET2_T4__param_5[1]
)
.maxntid 640
{
	.reg .pred 	%p<69>;
	.reg .b16 	%rs<4>;
	.reg .b32 	%r<356>;
	.reg .b64 	%rd<160>;
	.reg .b64 	%fd<376>;
	// demoted variable
	.shared .align 8 .b8 _ZZN3cub18CUB_300001_SM_10006detail6reduce18DeviceReduceKernelINS2_10policy_hubIdjN4cuda3std3__44plusIdEEE10Policy1000EN6thrust24THRUST_300001_SM_1000_NS6detail15normal_iteratorINSD_10device_ptrIdEEEEjS9_dNS7_10__identityEEEvT0_PT3_T1_NS0_13GridEvenShareISN_EET2_T4_E12temp_storage[192];
	ld.param.u32 	%r1, [_ZN3cub18CUB_300001_SM_10006detail6reduce18DeviceReduceKernelINS2_10policy_hubIdjN4cuda3std3__44plusIdEEE10Policy1000EN6thrust24THRUST_300001_SM_1000_NS6detail15normal_iteratorINSD_10device_ptrIdEEEEjS9_dNS7_10__identityEEEvT0_PT3_T1_NS0_13GridEvenShareISN_EET2_T4__param_3+20];
	ld.param.u32 	%r2, [_ZN3cub18CUB_300001_SM_10006detail6reduce18DeviceReduceKernelINS2_10policy_hubIdjN4cuda3std3__44plusIdEEE10Policy1000EN6thrust24THRUST_300001_SM_1000_NS6detail15normal_iteratorINSD_10device_ptrIdEEEEjS9_dNS7_10__identityEEEvT0_PT3_T1_NS0_13GridEvenShareISN_EET2_T4__param_3+24];
	ld.param.u64 	%rd3, [_ZN3cub18CUB_300001_SM_10006detail6reduce18DeviceReduceKernelINS2_10policy_hubIdjN4cuda3std3__44plusIdEEE10Policy1000EN6thrust24THRUST_300001_SM_1000_NS6detail15normal_iteratorINSD_10device_ptrIdEEEEjS9_dNS7_10__identityEEEvT0_PT3_T1_NS0_13GridEvenShareISN_EET2_T4__param_0];
	cvta.to.global.u64 	%rd1, %rd3;
	mov.u32 	%r3, %ctaid.x;
	mul.lo.s32 	%r4, %r2, 5120;
	mul.lo.s32 	%r347, %r3, 5120;
	sub.s32 	%r6, %r1, %r347;
	setp.gt.u32 	%p1, %r6, 5119;
	@%p1 bra 	$L__BB8_26;
	mov.u32 	%r7, %tid.x;
	setp.ge.u32 	%p23, %r7, %r6;
	mov.f64 	%fd364, 0d0000000000000000;
	mov.u32 	%r338, %r7;
	@%p23 bra 	$L__BB8_3;
	add.s32 	%r181, %r347, %r7;
	mul.wide.u32 	%rd76, %r181, 8;
	add.s64 	%rd77, %rd1, %rd76;
	ld.global.f64 	%fd364, [%rd77];
	add.s32 	%r338, %r7, 640;
$L__BB8_3:
	setp.ge.u32 	%p24, %r338, %r6;
	@%p24 bra 	$L__BB8_17;
	not.b32 	%r182, %r338;
	add.s32 	%r183, %r1, %r182;
	sub.s32 	%r184, %r183, %r347;
	mul.hi.u32 	%r185, %r184, -858993459;
	shr.u32 	%r186, %r185, 9;
	add.s32 	%r10, %r186, 1;
	and.b32  	%r11, %r10, 15;
	setp.lt.u32 	%p25, %r184, 9600;
	@%p25 bra 	$L__BB8_8;
	add.s32 	%r337, %r338, 5120;
	add.s32 	%r336, %r338, %r347;
	and.b32  	%r187, %r10, 16777200;
	neg.s32 	%r335, %r187;
$L__BB8_6:
	.pragma "nounroll";
	mul.wide.u32 	%rd78, %r336, 8;
	add.s64 	%rd79, %rd1, %rd78;
	ld.global.f64 	%fd179, [%rd79];
	add.f64 	%fd180, %fd364, %fd179;
	add.s32 	%r188, %r336, 640;
	mul.wide.u32 	%rd80, %r188, 8;
	add.s64 	%rd81, %rd1, %rd80;
	ld.global.f64 	%fd181, [%rd81];
	add.f64 	%fd182, %fd180, %fd181;
	add.s32 	%r189, %r336, 1280;
	mul.wide.u32 	%rd82, %r189, 8;
	add.s64 	%rd83, %rd1, %rd82;
	ld.global.f64 	%fd183, [%rd83];
	add.f64 	%fd184, %fd182, %fd183;
	add.s32 	%r190, %r336, 1920;
	mul.wide.u32 	%rd84, %r190, 8;
	add.s64 	%rd85, %rd1, %rd84;
	ld.global.f64 	%fd185, [%rd85];
	add.f64 	%fd186, %fd184, %fd185;
	add.s32 	%r191, %r336, 2560;
	mul.wide.u32 	%rd86, %r191, 8;
	add.s64 	%rd87, %rd1, %rd86;
	ld.global.f64 	%fd187, [%rd87];
	add.f64 	%fd188, %fd186, %fd187;
	add.s32 	%r192, %r336, 3200;
	mul.wide.u32 	%rd88, %r192, 8;
	add.s64 	%rd89, %rd1, %rd88;
	ld.global.f64 	%fd189, [%rd89];
	add.f64 	%fd190, %fd188, %fd189;
	add.s32 	%r193, %r336, 3840;
	mul.wide.u32 	%rd90, %r193, 8;
	add.s64 	%rd91, %rd1, %rd90;
	ld.global.f64 	%fd191, [%rd91];
	add.f64 	%fd192, %fd190, %fd191;
	add.s32 	%r194, %r336, 4480;
	mul.wide.u32 	%rd92, %r194, 8;
	add.s64 	%rd93, %rd1, %rd92;
	ld.global.f64 	%fd193, [%rd93];
	add.f64 	%fd194, %fd192, %fd193;
	add.s32 	%r195, %r336, 5120;
	mul.wide.u32 	%rd94, %r195, 8;
	add.s64 	%rd95, %rd1, %rd94;
	ld.global.f64 	%fd195, [%rd95];
	add.f64 	%fd196, %fd194, %fd195;
	add.s32 	%r196, %r336, 5760;
	mul.wide.u32 	%rd96, %r196, 8;
	add.s64 	%rd97, %rd1, %rd96;
	ld.global.f64 	%fd197, [%rd97];
	add.f64 	%fd198, %fd196, %fd197;
	add.s32 	%r197, %r336, 6400;
	mul.wide.u32 	%rd98, %r197, 8;
	add.s64 	%rd99, %rd1, %rd98;
	ld.global.f64 	%fd199, [%rd99];
	add.f64 	%fd200, %fd198, %fd199;
	add.s32 	%r198, %r336, 7040;
	mul.wide.u32 	%rd100, %r198, 8;
	add.s64 	%rd101, %rd1, %rd100;
	ld.global.f64 	%fd201, [%rd101];
	add.f64 	%fd202, %fd200, %fd201;
	add.s32 	%r199, %r336, 7680;
	mul.wide.u32 	%rd102, %r199, 8;
	add.s64 	%rd103, %rd1, %rd102;
	ld.global.f64 	%fd203, [%rd103];
	add.f64 	%fd204, %fd202, %fd203;
	add.s32 	%r200, %r336, 8320;
	mul.wide.u32 	%rd104, %r200, 8;
	add.s64 	%rd105, %rd1, %rd104;
	ld.global.f64 	%fd205, [%rd105];
	add.f64 	%fd206, %fd204, %fd205;
	add.s32 	%r201, %r336, 8960;
	mul.wide.u32 	%rd106, %r201, 8;
	add.s64 	%rd107, %rd1, %rd106;
	ld.global.f64 	%fd207, [%rd107];
	add.f64 	%fd208, %fd206, %fd207;
	add.s32 	%r202, %r336, 9600;
	mul.wide.u32 	%rd108, %r202, 8;
	add.s64 	%rd109, %rd1, %rd108;
	ld.global.f64 	%fd209, [%rd109];
	add.f64 	%fd364, %fd208, %fd209;
	add.s32 	%r337, %r337, 10240;
	add.s32 	%r336, %r336, 10240;
	add.s32 	%r335, %r335, 16;
	setp.ne.s32 	%p26, %r335, 0;
	@%p26 bra 	$L__BB8_6;
	add.s32 	%r338, %r337, -5120;
$L__BB8_8:
	setp.eq.s32 	%p27, %r11, 0;
	@%p27 bra 	$L__BB8_17;
	and.b32  	%r23, %r10, 7;
	setp.lt.u32 	%p28, %r11, 8;
	@%p28 bra 	$L__BB8_11;
	add.s32 	%r203, %r338, %r347;
	mul.wide.u32 	%rd110, %r203, 8;
	add.s64 	%rd111, %rd1, %rd110;
	ld.global.f64 	%fd211, [%rd111];
	add.f64 	%fd212, %fd364, %fd211;
	add.s32 	%r204, %r203, 640;
	mul.wide.u32 	%rd112, %r204, 8;
	add.s64 	%rd113, %rd1, %rd112;
	ld.global.f64 	%fd213, [%rd113];
	add.f64 	%fd214, %fd212, %fd213;
	add.s32 	%r205, %r203, 1280;
	mul.wide.u32 	%rd114, %r205, 8;
	add.s64 	%rd115, %rd1, %rd114;
	ld.global.f64 	%fd215, [%rd115];
	add.f64 	%fd216, %fd214, %fd215;
	add.s32 	%r206, %r203, 1920;
	mul.wide.u32 	%rd116, %r206, 8;
	add.s64 	%rd117, %rd1, %rd116;
	ld.global.f64 	%fd217, [%rd117];
	add.f64 	%fd218, %fd216, %fd217;
	add.s32 	%r207, %r203, 2560;
	mul.wide.u32 	%rd118, %r207, 8;
	add.s64 	%rd119, %rd1, %rd118;
	ld.global.f64 	%fd219, [%rd119];
	add.f64 	%fd220, %fd218, %fd219;
	add.s32 	%r208, %r203, 3200;
	mul.wide.u32 	%rd120, %r208, 8;
	add.s64 	%rd121, %rd1, %rd120;
	ld.global.f64 	%fd221, [%rd121];
	add.f64 	%fd222, %fd220, %fd221;
	add.s32 	%r209, %r203, 3840;
	mul.wide.u32 	%rd122, %r209, 8;
	add.s64 	%rd123, %rd1, %rd122;
	ld.global.f64 	%fd223, [%rd123];
	add.f64 	%fd224, %fd222, %fd223;
	add.s32 	%r210, %r203, 4480;
	mul.wide.u32 	%rd124, %r210, 8;
	add.s64 	%rd125, %rd1, %rd124;
	ld.global.f64 	%fd225, [%rd125];
	add.f64 	%fd364, %fd224, %fd225;
	add.s32 	%r338, %r338, 5120;
$L__BB8_11:
	setp.eq.s32 	%p29, %r23, 0;
	@%p29 bra 	$L__BB8_17;
	and.b32  	%r26, %r10, 3;
	setp.lt.u32 	%p30, %r23, 4;
	@%p30 bra 	$L__BB8_14;
	add.s32 	%r211, %r338, %r347;
	mul.wide.u32 	%rd126, %r211, 8;
	add.s64 	%rd127, %rd1, %rd126;
	ld.global.f64 	%fd227, [%rd127];
	add.f64 	%fd228, %fd364, %fd227;
	add.s32 	%r212, %r211, 640;
	mul.wide.u32 	%rd128, %r212, 8;
	add.s64 	%rd129, %rd1, %rd128;
	ld.global.f64 	%fd229, [%rd129];
	add.f64 	%fd230, %fd228, %fd229;
	add.s32 	%r213, %r211, 1280;
	mul.wide.u32 	%rd130, %r213, 8;
	add.s64 	%rd131, %rd1, %rd130;
	ld.global.f64 	%fd231, [%rd131];
	add.f64 	%fd232, %fd230, %fd231;
	add.s32 	%r214, %r211, 1920;
	mul.wide.u32 	%rd132, %r214, 8;
	add.s64 	%rd133, %rd1, %rd132;
	ld.global.f64 	%fd233, [%rd133];
	add.f64 	%fd364, %fd232, %fd233;
	add.s32 	%r338, %r338, 2560;
$L__BB8_14:
	setp.eq.s32 	%p31, %r26, 0;
	@%p31 bra 	$L__BB8_17;
	add.s32 	%r342, %r338, %r347;
	neg.s32 	%r341, %r26;
$L__BB8_16:
	.pragma "nounroll";
	mul.wide.u32 	%rd134, %r342, 8;
	add.s64 	%rd135, %rd1, %rd134;
	ld.global.f64 	%fd234, [%rd135];
	add.f64 	%fd364, %fd364, %fd234;
	add.s32 	%r342, %r342, 640;
	add.s32 	%r341, %r341, 1;
	setp.ne.s32 	%p32, %r341, 0;
	@%p32 bra 	$L__BB8_16;
$L__BB8_17:
	setp.lt.u32 	%p33, %r6, 640;
	@%p33 bra 	$L__BB8_22;
	// begin inline asm
	mov.u32 %r278, %laneid;
	// end inline asm
	mov.b64 	%rd146, %fd364;
	mov.b64 	{%r280, %r285}, %rd146;
	mov.b32 	%r286, 1;
	mov.b32 	%r327, 31;
	mov.b32 	%r328, -1;
	// begin inline asm
	shfl.sync.down.b32 %r279, %r280, %r286, %r327, %r328;
	// end inline asm
	// begin inline asm
	shfl.sync.down.b32 %r284, %r285, %r286, %r327, %r328;
	// end inline asm
	mov.b64 	%rd147, {%r279, %r284};
	mov.b64 	%fd305, %rd147;
	setp.gt.s32 	%p61, %r278, 30;
	add.f64 	%fd306, %fd364, %fd305;
	selp.f64 	%fd307, %fd364, %fd306, %p61;
	mov.b64 	%rd148, %fd307;
	mov.b64 	{%r290, %r295}, %rd148;
	mov.b32 	%r296, 2;
	// begin inline asm
	shfl.sync.down.b32 %r289, %r290, %r296, %r327, %r328;
	// end inline asm
	// begin inline asm
	shfl.sync.down.b32 %r294, %r295, %r296, %r327, %r328;
	// end inline asm
	mov.b64 	%rd149, {%r289, %r294};
	mov.b64 	%fd308, %rd149;
	setp.gt.s32 	%p62, %r278, 29;
	add.f64 	%fd309, %fd307, %fd308;
	selp.f64 	%fd310, %fd307, %fd309, %p62;
	mov.b64 	%rd150, %fd310;
	mov.b64 	{%r300, %r305}, %rd150;
	mov.b32 	%r306, 4;
	// begin inline asm
	shfl.sync.down.b32 %r299, %r300, %r306, %r327, %r328;
	// end inline asm
	// begin inline asm
	shfl.sync.down.b32 %r304, %r305, %r306, %r327, %r328;
	// end inline asm
	mov.b64 	%rd151, {%r299, %r304};
	mov.b64 	%fd311, %rd151;
	setp.gt.s32 	%p63, %r278, 27;
	add.f64 	%fd312, %fd310, %fd311;
	selp.f64 	%fd313, %fd310, %fd312, %p63;
	mov.b64 	%rd152, %fd313;
	mov.b64 	{%r310, %r315}, %rd152;
	mov.b32 	%r316, 8;
	// begin inline asm
	shfl.sync.down.b32 %r309, %r310, %r316, %r327, %r328;
	// end inline asm
	// begin inline asm
	shfl.sync.down.b32 %r314, %r315, %r316, %r327, %r328;
	// end inline asm
	mov.b64 	%rd153, {%r309, %r314};
	mov.b64 	%fd314, %rd153;
	setp.gt.s32 	%p64, %r278, 23;
	add.f64 	%fd315, %fd313, %fd314;
	selp.f64 	%fd316, %fd313, %fd315, %p64;
	mov.b64 	%rd154, %fd316;
	mov.b64 	{%r320, %r325}, %rd154;
	mov.b32 	%r326, 16;
	// begin inline asm
	shfl.sync.down.b32 %r319, %r320, %r326, %r327, %r328;
	// end inline asm
	// begin inline asm
	shfl.sync.down.b32 %r324, %r325, %r326, %r327, %r328;
	// end inline asm
	mov.b64 	%rd155, {%r319, %r324};
	mov.b64 	%fd317, %rd155;
	setp.gt.s32 	%p65, %r278, 15;
	add.f64 	%fd16, %fd316, %fd317;
	selp.f64 	%fd375, %fd316, %fd16, %p65;
	setp.ne.s32 	%p66, %r278, 0;
	@%p66 bra 	$L__BB8_20;
	shr.u32 	%r329, %r7, 2;
	and.b32  	%r330, %r329, 248;
	mov.u32 	%r331, _ZZN3cub18CUB_300001_SM_10006detail6reduce18DeviceReduceKernelINS2_10policy_hubIdjN4cuda3std3__44plusIdEEE10Policy1000EN6thrust24THRUST_300001_SM_1000_NS6detail15normal_iteratorINSD_10device_ptrIdEEEEjS9_dNS7_10__identityEEEvT0_PT3_T1_NS0_13GridEvenShareISN_EET2_T4_E12temp_storage;
	add.s32 	%r332, %r331, %r330;
	st.shared.f64 	[%r332+24], %fd16;
$L__BB8_20:
	bar.sync 	0;
	setp.ne.s32 	%p67, %r7, 0;
	@%p67 bra 	$L__BB8_48;
	ld.shared.f64 	%fd318, [_ZZN3cub18CUB_300001_SM_10006detail6reduce18DeviceReduceKernelINS2_10policy_hubIdjN4cuda3std3__44plusIdEEE10Policy1000EN6thrust24THRUST_300001_SM_1000_NS6detail15normal_iteratorINSD_10device_ptrIdEEEEjS9_dNS7_10__identityEEEvT0_PT3_T1_NS0_13GridEvenShareISN_EET2_T4_E12temp_storage+32];
	add.f64 	%fd319, %fd375, %fd318;
	ld.shared.f64 	%fd320, [_ZZN3cub18CUB_300001_SM_10006detail6reduce18DeviceReduceKernelINS2_10policy_hubIdjN4cuda3std3__44plusIdEEE10Policy1000EN6thrust24THRUST_300001_SM_1000_NS6detail15normal_iteratorINSD_10device_ptrIdEEEEjS9_dNS7_10__identityEEEvT0_PT3_T1_NS0_13GridEvenShareISN_EET2_T4_E12temp_storage+40];
	add.f64 	%fd321, %fd319, %fd320;
	ld.shared.f64 	%fd322, [_ZZN3cub18CUB_300001_SM_10006detail6reduce18DeviceReduceKernelINS2_10policy_hubIdjN4cuda3std3__44plusIdEEE10Policy1000EN6thrust24THRUST_300001_SM_1000_NS6detail15normal_iteratorINSD_10device_ptrIdEEEEjS9_dNS7_10__identityEEEvT0_PT3_T1_NS0_13GridEvenShareISN_EET2_T4_E12temp_storage+48];
	add.f64 	%fd323, %fd321, %fd322;
	ld.shared.f64 	%fd324, [_ZZN3cub18CUB_300001_SM_10006detail6reduce18DeviceReduceKernelINS2_10policy_hubIdjN4cuda3std3__44plusIdEEE10Policy1000EN6thrust24THRUST_300001_SM_1000_NS6detail15normal_iteratorINSD_10device_ptrIdEEEEjS9_dNS7_10__identityEEEvT0_PT3_T1_NS0_13GridEvenShareISN_EET2_T4_E12temp_storage+56];
	add.f64 	%fd325, %fd323, %fd324;
	ld.shared.f64 	%fd326, [_ZZN3cub18CUB_300001_SM_10006detail6reduce18DeviceReduceKernelINS2_10policy_hubIdjN4cuda3std3__44plusIdEEE10Policy1000EN6thrust24THRUST_300001_SM_1000_NS6detail15normal_iteratorINSD_10device_ptrIdEEEEjS9_dNS7_10__identityEEEvT0_PT3_T1_NS0_13GridEvenShareISN_EET2_T4_E12temp_storage+64];
	add.f64 	%fd327, %fd325, %fd326;
	ld.shared.f64 	%fd328, [_ZZN3cub18CUB_300001_SM_10006detail6reduce18DeviceReduceKernelINS2_10policy_hubIdjN4cuda3std3__44plusIdEEE10Policy1000EN6thrust24THRUST_300001_SM_1000_NS6detail15normal_iteratorINSD_10device_ptrIdEEEEjS9_dNS7_10__identityEEEvT0_PT3_T1_NS0_13GridEvenShareISN_EET2_T4_E12temp_storage+72];
	add.f64 	%fd329, %fd327, %fd328;
	ld.shared.f64 	%fd330, [_ZZN3cub18CUB_300001_SM_10006detail6reduce18DeviceReduceKernelINS2_10policy_hubIdjN4cuda3std3__44plusIdEEE10Policy1000EN6thrust24THRUST_300001_SM_1000_NS6detail15normal_iteratorINSD_10device_ptrIdEEEEjS9_dNS7_10__identityEEEvT0_PT3_T1_NS0_13GridEvenShareISN_EET2_T4_E12temp_storage+80];
	add.f64 	%fd331, %fd329, %fd330;
	ld.shared.f64 	%fd332, [_ZZN3cub18CUB_300001_SM_10006detail6reduce18DeviceReduceKernelINS2_10policy_hubIdjN4cuda3std3__44plusIdEEE10Policy1000EN6thrust24THRUST_300001_SM_1000_NS6detail15normal_iteratorINSD_10device_ptrIdEEEEjS9_dNS7_10__identityEEEvT0_PT3_T1_NS0_13GridEvenShareISN_EET2_T4_E12temp_storage+88];
	add.f64 	%fd333, %fd331, %fd332;
	ld.shared.f64 	%fd334, [_ZZN3cub18CUB_300001_SM_10006detail6reduce18DeviceReduceKernelINS2_10policy_hubIdjN4cuda3std3__44plusIdEEE10Policy1000EN6thrust24THRUST_300001_SM_1000_NS6detail15normal_iteratorINSD_10device_ptrIdEEEEjS9_dNS7_10__identityEEEvT0_PT3_T1_NS0_13GridEvenShareISN_EET2_T4_E12temp_storage+96];
	add.f64 	%fd335, %fd333, %fd334;
	ld.shared.f64 	%fd336, [_ZZN3cub18CUB_300001_SM_10006detail6reduce18DeviceReduceKernelINS2_10policy_hubIdjN4cuda3std3__44plusIdEEE10Policy1000EN6thrust24THRUST_300001_SM_1000_NS6detail15normal_iteratorINSD_10device_ptrIdEEEEjS9_dNS7_10__identityEEEvT0_PT3_T1_NS0_13GridEvenShareISN_EET2_T4_E12temp_storage+104];
	add.f64 	%fd337, %fd335, %fd336;
	ld.shared.f64 	%fd338, [_ZZN3cub18CUB_300001_SM_10006detail6reduce18DeviceReduceKernelINS2_10policy_hubIdjN4cuda3std3__44plusIdEEE10Policy1000EN6thrust24THRUST_300001_SM_1000_NS6detail15normal_iteratorINSD_10device_ptrIdEEEEjS9_dNS7_10__identityEEEvT0_PT3_T1_NS0_13GridEvenShareISN_EET2_T4_E12temp_storage+112];
	add.f64 	%fd339, %fd337, %fd338;
	ld.shared.f64 	%fd340, [_ZZN3cub18CUB_300001_SM_10006detail6reduce18DeviceReduceKernelINS2_10policy_hubIdjN4cuda3std3__44plusIdEEE10Policy1000EN6thrust24THRUST_300001_SM_1000_NS6detail15normal_iteratorINSD_10device_ptrIdEEEEjS9_dNS7_10__identityEEEvT0_PT3_T1_NS0_13GridEvenShareISN_EET2_T4_E12temp_storage+120];
	add.f64 	%fd341, %fd339, %fd340;
	ld.shared.f64 	%fd342, [_ZZN3cub18CUB_300001_SM_10006detail6reduce18DeviceReduceKernelINS2_10policy_hubIdjN4cuda3std3__44plusIdEEE10Policy1000EN6thrust24THRUST_300001_SM_1000_NS6detail15normal_iteratorINSD_10device_ptrIdEEEEjS9_dNS7_10__identityEEEvT0_PT3_T1_NS0_13GridEvenShareISN_EET2_T4_E12temp_storage+128];
	add.f64 	%fd343, %fd341, %fd342;
	ld.shared.f64 	%fd344, [_ZZN3cub18CUB_300001_SM_10006detail6reduce18DeviceReduceKernelINS2_10policy_hubIdjN4cuda3std3__44plusIdEEE10Policy1000EN6thrust24THRUST_300001_SM_1000_NS6detail15normal_iteratorINSD_10device_ptrIdEEEEjS9_dNS7_10__identityEEEvT0_PT3_T1_NS0_13GridEvenShareISN_EET2_T4_E12temp_storage+136];
	add.f64 	%fd345, %fd343, %fd344;
	ld.shared.f64 	%fd346, [_ZZN3cub18CUB_300001_SM_10006detail6reduce18DeviceReduceKernelINS2_10policy_hubIdjN4cuda3std3__44plusIdEEE10Policy1000EN6thrust24THRUST_300001_SM_1000_NS6detail15normal_iteratorINSD_10device_ptrIdEEEEjS9_dNS7_10__identityEEEvT0_PT3_T1_NS0_13GridEvenShareISN_EET2_T4_E12temp_storage+144];
	add.f64 	%fd347, %fd345, %fd346;
	ld.shared.f64 	%fd348, [_ZZN3cub18CUB_300001_SM_10006detail6reduce18DeviceReduceKernelINS2_10policy_hubIdjN4cuda3std3__44plusIdEEE10Policy1000EN6thrust24THRUST_300001_SM_1000_NS6detail15normal_iteratorINSD_10device_ptrIdEEEEjS9_dNS7_10__identityEEEvT0_PT3_T1_NS0_13GridEvenShareISN_EET2_T4_E12temp_storage+152];
	add.f64 	%fd349, %fd347, %fd348;
	ld.shared.f64 	%fd350, [_ZZN3cub18CUB_300001_SM_10006detail6reduce18DeviceReduceKernelINS2_10policy_hubIdjN4cuda3std3__44plusIdEEE10Policy1000EN6thrust24THRUST_300001_SM_1000_NS6detail15normal_iteratorINSD_10device_ptrIdEEEEjS9_dNS7_10__identityEEEvT0_PT3_T1_NS0_13GridEvenShareISN_EET2_T4_E12temp_storage+160];
	add.f64 	%fd351, %fd349, %fd350;
	ld.shared.f64 	%fd352, [_ZZN3cub18CUB_300001_SM_10006detail6reduce18DeviceReduceKernelINS2_10policy_hubIdjN4cuda3std3__44plusIdEEE10Policy1000EN6thrust24THRUST_300001_SM_1000_NS6detail15normal_iteratorINSD_10device_ptrIdEEEEjS9_dNS7_10__identityEEEvT0_PT3_T1_NS0_13GridEvenShareISN_EET2_T4_E12temp_storage+168];
	add.f64 	%fd353, %fd351, %fd352;
	ld.shared.f64 	%fd354, [_ZZN3cub18CUB_300001_SM_10006detail6reduce18DeviceReduceKernelINS2_10policy_hubIdjN4cuda3std3__44plusIdEEE10Policy1000EN6thrust24THRUST_300001_SM_1000_NS6detail15normal_iteratorINSD_10device_ptrIdEEEEjS9_dNS7_10__identityEEEvT0_PT3_T1_NS0_13GridEvenShareISN_EET2_T4_E12temp_storage+176];
	add.f64 	%fd375, %fd353, %fd354;
	bra.uni 	$L__BB8_48;
$L__BB8_22:
	// begin inline asm
	mov.u32 %r215, %laneid;
	// end inline asm
	and.b32  	%r266, %r7, 992;
	add.s32 	%r267, %r266, 32;
	setp.gt.u32 	%p34, %r267, %r6;
	not.b32 	%r268, %r266;
	add.s32 	%r269, %r6, %r268;
	selp.b32 	%r264, %r269, 31, %p34;
	mov.b64 	%rd136, %fd364;
	mov.b64 	{%r217, %r222}, %rd136;
	mov.b32 	%r223, 1;
	mov.b32 	%r265, -1;
	// begin inline asm
	shfl.sync.down.b32 %r216, %r217, %r223, %r264, %r265;
	// end inline asm
	// begin inline asm
	shfl.sync.down.b32 %r221, %r222, %r223, %r264, %r265;
	// end inline asm
	mov.b64 	%rd137, {%r216, %r221};
	mov.b64 	%fd235, %rd137;
	setp.lt.s32 	%p35, %r215, %r264;
	add.f64 	%fd236, %fd364, %fd235;
	selp.f64 	%fd237, %fd236, %fd364, %p35;
	mov.b64 	%rd138, %fd237;
	mov.b64 	{%r227, %r232}, %rd138;
	mov.b32 	%r233, 2;
	// begin inline asm
	shfl.sync.down.b32 %r226, %r227, %r233, %r264, %r265;
	// end inline asm
	// begin inline asm
	shfl.sync.down.b32 %r231, %r232, %r233, %r264, %r265;
	// end inline asm
	mov.b64 	%rd139, {%r226, %r231};
	mov.b64 	%fd238, %rd139;
	add.s32 	%r270, %r215, 2;
	setp.gt.s32 	%p36, %r270, %r264;
	add.f64 	%fd239, %fd237, %fd238;
	selp.f64 	%fd240, %fd237, %fd239, %p36;
	mov.b64 	%rd140, %fd240;
	mov.b64 	{%r237, %r242}, %rd140;
	mov.b32 	%r243, 4;
	// begin inline asm
	shfl.sync.down.b32 %r236, %r237, %r243, %r264, %r265;
	// end inline asm
	// begin inline asm
	shfl.sync.down.b32 %r241, %r242, %r243, %r264, %r265;
	// end inline asm
	mov.b64 	%rd141, {%r236, %r241};
	mov.b64 	%fd241, %rd141;
	add.s32 	%r271, %r215, 4;
	setp.gt.s32 	%p37, %r271, %r264;
	add.f64 	%fd242, %fd240, %fd241;
	selp.f64 	%fd243, %fd240, %fd242, %p37;
	mov.b64 	%rd142, %fd243;
	mov.b64 	{%r247, %r252}, %rd142;
	mov.b32 	%r253, 8;
	// begin inline asm
	shfl.sync.down.b32 %r246, %r247, %r253, %r264, %r265;
	// end inline asm
	// begin inline asm
	shfl.sync.down.b32 %r251, %r252, %r253, %r264, %r265;
	// end inline asm
	mov.b64 	%rd143, {%r246, %r251};
	mov.b64 	%fd244, %rd143;
	add.s32 	%r272, %r215, 8;
	setp.gt.s32 	%p38, %r272, %r264;
	add.f64 	%fd245, %fd243, %fd244;
	selp.f64 	%fd246, %fd243, %fd245, %p38;
	mov.b64 	%rd144, %fd246;
	mov.b64 	{%r257, %r262}, %rd144;
	mov.b32 	%r263, 16;
	// begin inline asm
	shfl.sync.down.b32 %r256, %r257, %r263, %r264, %r265;
	// end inline asm
	// begin inline asm
	shfl.sync.down.b32 %r261, %r262, %r263, %r264, %r265;
	// end inline asm
	mov.b64 	%rd145, {%r256, %r261};
	mov.b64 	%fd247, %rd145;
	add.s32 	%r273, %r215, 16;
	setp.gt.s32 	%p39, %r273, %r264;
	add.f64 	%fd248, %fd246, %fd247;
	selp.f64 	%fd375, %fd246, %fd248, %p39;
	setp.ne.s32 	%p40, %r215, 0;
	@%p40 bra 	$L__BB8_24;
	shr.u32 	%r274, %r7, 2;
	and.b32  	%r275, %r274, 248;
	mov.u32 	%r276, _ZZN3cub18CUB_300001_SM_10006detail6reduce18DeviceReduceKernelINS2_10policy_hubIdjN4cuda3std3__44plusIdEEE10Policy1000EN6thrust24THRUST_300001_SM_1000_NS6detail15normal_iteratorINSD_10device_ptrIdEEEEjS9_dNS7_10__identityEEEvT0_PT3_T1_NS0_13GridEvenShareISN_EET2_T4_E12temp_storage;
	add.s32 	%r277, %r276, %r275;
	st.shared.f64 	[%r277+24], %fd375;
$L__BB8_24:
	bar.sync 	0;
	setp.ne.s32 	%p41, %r7, 0;
	@%p41 bra 	$L__BB8_48;
	setp.gt.u32 	%p42, %r6, 32;
	ld.shared.f64 	%fd249, [_ZZN3cub18CUB_300001_SM_10006detail6reduce18DeviceReduceKernelINS2_10policy_hubIdjN4cuda3std3__44plusIdEEE10Policy1000EN6thrust24THRUST_300001_SM_1000_NS6detail15normal_iteratorINSD_10device_ptrIdEEEEjS9_dNS7_10__identityEEEvT0_PT3_T1_NS0_13GridEvenShareISN_EET2_T4_E12temp_storage+32];
	add.f64 	%fd250, %fd375, %fd249;
	selp.f64 	%fd251, %fd250, %fd375, %p42;
	setp.gt.u32 	%p43, %r6, 64;
	ld.shared.f64 	%fd252, [_ZZN3cub18CUB_300001_SM_10006detail6reduce18DeviceReduceKernelINS2_10policy_hubIdjN4cuda3std3__44plusIdEEE10Policy1000EN6thrust24THRUST_300001_SM_1000_NS6detail15normal_iteratorINSD_10device_ptrIdEEEEjS9_dNS7_10__identityEEEvT0_PT3_T1_NS0_13GridEvenShareISN_EET2_T4_E12temp_storage+40];
	add.f64 	%fd253, %fd252, %fd251;
	selp.f64 	%fd254, %fd253, %fd251, %p43;
	setp.gt.u32 	%p44, %r6, 96;
	ld.shared.f64 	%fd255, [_ZZN3cub18CUB_300001_SM_10006detail6reduce18DeviceReduceKernelINS2_10policy_hubIdjN4cuda3std3__44plusIdEEE10Policy1000EN6thrust24THRUST_300001_SM_1000_NS6detail15normal_iteratorINSD_10device_ptrIdEEEEjS9_dNS7_10__identityEEEvT0_PT3_T1_NS0_13GridEvenShareISN_EET2_T4_E12temp_storage+48];
	add.f64 	%fd256, %fd255, %fd254;
	selp.f64 	%fd257, %fd256, %fd254, %p44;
	setp.gt.u32 	%p45, %r6, 128;
	ld.shared.f64 	%fd258, [_ZZN3cub18CUB_300001_SM_10006detail6reduce18DeviceReduceKernelINS2_10policy_hubIdjN4cuda3std3__44plusIdEEE10Policy1000EN6thrust24THRUST_300001_SM_1000_NS6detail15normal_iteratorINSD_10device_ptrIdEEEEjS9_dNS7_10__identityEEEvT0_PT3_T1_NS0_13GridEvenShareISN_EET2_T4_E12temp_storage+56];
	add.f64 	%fd259, %fd258, %fd257;
	selp.f64 	%fd260, %fd259, %fd257, %p45;
	setp.gt.u32 	%p46, %r6, 160;
	ld.shared.f64 	%fd261, [_ZZN3cub18CUB_300001_SM_10006detail6reduce18DeviceReduceKernelINS2_10policy_hubIdjN4cuda3std3__44plusIdEEE10Policy1000EN6thrust24THRUST_300001_SM_1000_NS6detail15normal_iteratorINSD_10device_ptrIdEEEEjS9_dNS7_10__identityEEEvT0_PT3_T1_NS0_13GridEvenShareISN_EET2_T4_E12temp_storage+64];
	add.f64 	%fd262, %fd261, %fd260;
	selp.f64 	%fd263, %fd262, %fd260, %p46;
	setp.gt.u32 	%p47, %r6, 192;
	ld.shared.f64 	%fd264, [_ZZN3cub18CUB_300001_SM_10006detail6reduce18DeviceReduceKernelINS2_10policy_hubIdjN4cuda3std3__44plusIdEEE10Policy1000EN6thrust24THRUST_300001_SM_1000_NS6detail15normal_iteratorINSD_10device_ptrIdEEEEjS9_dNS7_10__identityEEEvT0_PT3_T1_NS0_13GridEvenShareISN_EET2_T4_E12temp_storage+72];
	add.f64 	%fd265, %fd264, %fd263;
	selp.f64 	%fd266, %fd265, %fd263, %p47;
	setp.gt.u32 	%p48, %r6, 224;
	ld.shared.f64 	%fd267, [_ZZN3cub18CUB_300001_SM_10006detail6reduce18DeviceReduceKernelINS2_10policy_hubIdjN4cuda3std3__44plusIdEEE10Policy1000EN6thrust24THRUST_300001_SM_1000_NS6detail15normal_iteratorINSD_10device_ptrIdEEEEjS9_dNS7_10__identityEEEvT0_PT3_T1_NS0_13GridEvenShareISN_EET2_T4_E12temp_storage+80];
	add.f64 	%fd268, %fd267, %fd266;
	selp.f64 	%fd269, %fd268, %fd266, %p48;
	setp.gt.u32 	%p49, %r6, 256;
	ld.shared.f64 	%fd270, [_ZZN3cub18CUB_300001_SM_10006detail6reduce18DeviceReduceKernelINS2_10policy_hubIdjN4cuda3std3__44plusIdEEE10Policy1000EN6thrust24THRUST_300001_SM_1000_NS6detail15normal_iteratorINSD_10device_ptrIdEEEEjS9_dNS7_10__identityEEEvT0_PT3_T1_NS0_13GridEvenShareISN_EET2_T4_E12temp_storage+88];
	add.f64 	%fd271, %fd270, %fd269;
	selp.f64 	%fd272, %fd271, %fd269, %p49;
	setp.gt.u32 	%p50, %r6, 288;
	ld.shared.f64 	%fd273, [_ZZN3cub18CUB_300001_SM_10006detail6reduce18DeviceReduceKernelINS2_10policy_hubIdjN4cuda3std3__44plusIdEEE10Policy1000EN6thrust24THRUST_300001_SM_1000_NS6detail15normal_iteratorINSD_10device_ptrIdEEEEjS9_dNS7_10__identityEEEvT0_PT3_T1_NS0_13GridEvenShareISN_EET2_T4_E12temp_storage+96];
	add.f64 	%fd274, %fd273, %fd272;
	selp.f64 	%fd275, %fd274, %fd272, %p50;
	setp.gt.u32 	%p51, %r6, 320;
	ld.shared.f64 	%fd276, [_ZZN3cub18CUB_300001_SM_10006detail6reduce18DeviceReduceKernelINS2_10policy_hubIdjN4cuda3std3__44plusIdEEE10Policy1000EN6thrust24THRUST_300001_SM_1000_NS6detail15normal_iteratorINSD_10device_ptrIdEEEEjS9_dNS7_10__identityEEEvT0_PT3_T1_NS0_13GridEvenShareISN_EET2_T4_E12temp_storage+104];
	add.f64 	%fd277, %fd276, %fd275;
	selp.f64 	%fd278, %fd277, %fd275, %p51;
	setp.gt.u32 	%p52, %r6, 352;
	ld.shared.f64 	%fd279, [_ZZN3cub18CUB_300001_SM_10006detail6reduce18DeviceReduceKernelINS2_10policy_hubIdjN4cuda3std3__44plusIdEEE10Policy1000EN6thrust24THRUST_300001_SM_1000_NS6detail15normal_iteratorINSD_10device_ptrIdEEEEjS9_dNS7_10__identityEEEvT0_PT3_T1_NS0_13GridEvenShareISN_EET2_T4_E12temp_storage+112];
	add.f64 	%fd280, %fd279, %fd278;
	selp.f64 	%fd281, %fd280, %fd278, %p52;
	setp.gt.u32 	%p53, %r6, 384;
	ld.shared.f64 	%fd282, [_ZZN3cub18CUB_300001_SM_10006detail6reduce18DeviceReduceKernelINS2_10policy_hubIdjN4cuda3std3__44plusIdEEE10Policy1000EN6thrust24THRUST_300001_SM_1000_NS6detail15normal_iteratorINSD_10device_ptrIdEEEEjS9_dNS7_10__identityEEEvT0_PT3_T1_NS0_13GridEvenShareISN_EET2_T4_E12temp_storage+120];
	add.f64 	%fd283, %fd282, %fd281;
	selp.f64 	%fd284, %fd283, %fd281, %p53;
	setp.gt.u32 	%p54, %r6, 416;
	ld.shared.f64 	%fd285, [_ZZN3cub18CUB_300001_SM_10006detail6reduce18DeviceReduceKernelINS2_10policy_hubIdjN4cuda3std3__44plusIdEEE10Policy1000EN6thrust24THRUST_300001_SM_1000_NS6detail15normal_iteratorINSD_10device_ptrIdEEEEjS9_dNS7_10__identityEEEvT0_PT3_T1_NS0_13GridEvenShareISN_EET2_T4_E12temp_storage+128];
	add.f64 	%fd286, %fd285, %fd284;
	selp.f64 	%fd287, %fd286, %fd284, %p54;
	setp.gt.u32 	%p55, %r6, 448;
	ld.shared.f64 	%fd288, [_ZZN3cub18CUB_300001_SM_10006detail6reduce18DeviceReduceKernelINS2_10policy_hubIdjN4cuda3std3__44plusIdEEE10Policy1000EN6thrust24THRUST_300001_SM_1000_NS6detail15normal_iteratorINSD_10device_ptrIdEEEEjS9_dNS7_10__identityEEEvT0_PT3_T1_NS0_13GridEvenShareISN_EET2_T4_E12temp_storage+136];
	add.f64 	%fd289, %fd288, %fd287;
	selp.f64 	%fd290, %fd289, %fd287, %p55;
	setp.gt.u32 	%p56, %r6, 480;
	ld.shared.f64 	%fd291, [_ZZN3cub18CUB_300001_SM_10006detail6reduce18DeviceReduceKernelINS2_10policy_hubIdjN4cuda3std3__44plusIdEEE10Policy1000EN6thrust24THRUST_300001_SM_1000_NS6detail15normal_iteratorINSD_10device_ptrIdEEEEjS9_dNS7_10__identityEEEvT0_PT3_T1_NS0_13GridEvenShareISN_EET2_T4_E12temp_storage+144];
	add.f64 	%fd292, %fd291, %fd290;
	selp.f64 	%fd293, %fd292, %fd290, %p56;
	setp.gt.u32 	%p57, %r6, 512;
	ld.shared.f64 	%fd294, [_ZZN3cub18CUB_300001_SM_10006detail6reduce18DeviceReduceKernelINS2_10policy_hubIdjN4cuda3std3__44plusIdEEE10Policy1000EN6thrust24THRUST_300001_SM_1000_NS6detail15normal_iteratorINSD_10device_ptrIdEEEEjS9_dNS7_10__identityEEEvT0_PT3_T1_NS0_13GridEvenShareISN_EET2_T4_E12temp_storage+152];
	add.f64 	%fd295, %fd294, %fd293;
	selp.f64 	%fd296, %fd295, %fd293, %p57;
	setp.gt.u32 	%p58, %r6, 544;
	ld.shared.f64 	%fd297, [_ZZN3cub18CUB_300001_SM_10006detail6reduce18DeviceReduceKernelINS2_10policy_hubIdjN4cuda3std3__44plusIdEEE10Policy1000EN6thrust24THRUST_300001_SM_1000_NS6detail15normal_iteratorINSD_10device_ptrIdEEEEjS9_dNS7_10__identityEEEvT0_PT3_T1_NS0_13GridEvenShareISN_EET2_T4_E12temp_storage+160];
	add.f64 	%fd298, %fd297, %fd296;
	selp.f64 	%fd299, %fd298, %fd296, %p58;
	setp.gt.u32 	%p59, %r6, 576;
	ld.shared.f64 	%fd300, [_ZZN3cub18CUB_300001_SM_10006detail6reduce18DeviceReduceKernelINS2_10policy_hubIdjN4cuda3std3__44plusIdEEE10Policy1000EN6thrust24THRUST_300001_SM_1000_NS6detail15normal_iteratorINSD_10device_ptrIdEEEEjS9_dNS7_10__identityEEEvT0_PT3_T1_NS0_13GridEvenShareISN_EET2_T4_E12temp_storage+168];
	add.f64 	%fd301, %fd300, %fd299;
	selp.f64 	%fd302, %fd301, %fd299, %p59;
	setp.gt.u32 	%p60, %r6, 608;
	ld.shared.f64 	%fd303, [_ZZN3cub18CUB_300001_SM_10006detail6reduce18DeviceReduceKernelINS2_10policy_hubIdjN4cuda3std3__44plusIdEEE10Policy1000EN6thrust24THRUST_300001_SM_1000_NS6detail15normal_iteratorINSD_10device_ptrIdEEEEjS9_dNS7_10__identityEEEvT0_PT3_T1_NS0_13GridEvenShareISN_EET2_T4_E12temp_storage+176];
	add.f64 	%fd304, %fd303, %fd302;
	selp.f64 	%fd375, %fd304, %fd302, %p60;
	bra.uni 	$L__BB8_48;
$L__BB8_26:
	mov.u32 	%r35, %tid.x;
	add.s32 	%r72, %r347, %r35;
	mul.wide.u32 	%rd4, %r72, 8;
	add.s64 	%rd5, %rd1, %rd4;
	ld.global.f64 	%fd41, [%rd5];
	ld.global.f64 	%fd42, [%rd5+5120];
	ld.global.f64 	%fd43, [%rd5+10240];
	ld.global.f64 	%fd44, [%rd5+15360];
	ld.global.f64 	%fd45, [%rd5+20480];
	ld.global.f64 	%fd46, [%rd5+25600];
	ld.global.f64 	%fd47, [%rd5+30720];
	ld.global.f64 	%fd48, [%rd5+35840];
	add.f64 	%fd49, %fd41, %fd42;
	add.f64 	%fd50, %fd49, %fd43;
	add.f64 	%fd51, %fd50, %fd44;
	add.f64 	%fd52, %fd51, %fd45;
	add.f64 	%fd53, %fd52, %fd46;
	add.f64 	%fd54, %fd53, %fd47;
	add.f64 	%fd374, %fd54, %fd48;
	setp.lt.u32 	%p2, %r6, %r4;
	@%p2 bra 	$L__BB8_44;
	add.s32 	%r36, %r4, %r347;
	not.b32 	%r74, %r35;
	add.s32 	%r75, %r74, %r1;
	sub.s32 	%r76, %r75, %r4;
	sub.s32 	%r344, %r76, %r347;
	add.s32 	%r77, %r36, %r35;
	add.s32 	%r343, %r77, 5120;
	mov.b32 	%r346, 0;
	mov.u32 	%r345, %r36;
$L__BB8_28:
	mad.lo.s32 	%r347, %r2, 5120, %r347;
	add.s32 	%r78, %r1, -5120;
	setp.gt.u32 	%p3, %r347, %r78;
	@%p3 bra 	$L__BB8_30;
	add.s32 	%r79, %r35, %r347;
	mul.wide.u32 	%rd6, %r79, 8;
	add.s64 	%rd7, %rd1, %rd6;
	ld.global.f64 	%fd55, [%rd7];
	ld.global.f64 	%fd56, [%rd7+5120];
	ld.global.f64 	%fd57, [%rd7+10240];
	ld.global.f64 	%fd58, [%rd7+15360];
	ld.global.f64 	%fd59, [%rd7+20480];
	ld.global.f64 	%fd60, [%rd7+25600];
	ld.global.f64 	%fd61, [%rd7+30720];
	ld.global.f64 	%fd62, [%rd7+35840];
	add.f64 	%fd63, %fd374, %fd55;
	add.f64 	%fd64, %fd63, %fd56;
	add.f64 	%fd65, %fd64, %fd57;
	add.f64 	%fd66, %fd65, %fd58;
	add.f64 	%fd67, %fd66, %fd59;
	add.f64 	%fd68, %fd67, %fd60;
	add.f64 	%fd69, %fd68, %fd61;
	add.f64 	%fd374, %fd69, %fd62;
	sub.s32 	%r80, %r1, %r347;
	mul.lo.s32 	%r81, %r2, 5120;
	setp.lt.u32 	%p4, %r80, %r81;
	add.s32 	%r346, %r346, 1;
	add.s32 	%r345, %r345, %r81;
	sub.s32 	%r344, %r344, %r81;
	add.s32 	%r343, %r343, %r81;
	@%p4 bra 	$L__BB8_44;
	bra.uni 	$L__BB8_28;
$L__BB8_30:
	setp.le.u32 	%p5, %r1, %r347;
	sub.s32 	%r82, %r1, %r347;
	setp.ge.s32 	%p6, %r35, %r82;
	or.pred  	%p7, %p5, %p6;
	@%p7 bra 	$L__BB8_44;
	not.b32 	%r84, %r35;
	add.s32 	%r85, %r1, %r84;
	sub.s32 	%r86, %r85, %r36;
	mul.lo.s32 	%r87, %r2, %r346;
	mad.lo.s32 	%r88, %r87, -5120, %r86;
	mul.hi.u32 	%r89, %r88, -858993459;
	shr.u32 	%r90, %r89, 9;
	add.s32 	%r49, %r90, 1;
	and.b32  	%r50, %r49, 15;
	setp.lt.u32 	%p8, %r88, 9600;
	mov.u32 	%r352, %r35;
	@%p8 bra 	$L__BB8_35;
	or.b32  	%r350, %r35, 5120;
	mul.hi.u32 	%r91, %r344, -858993459;
	shr.u32 	%r92, %r91, 9;
	add.s32 	%r93, %r92, 1;
	and.b32  	%r94, %r93, 16777200;
	neg.s32 	%r348, %r94;
$L__BB8_33:
	.pragma "nounroll";
	add.s32 	%r95, %r343, -5120;
	mul.wide.u32 	%rd8, %r95, 8;
	add.s64 	%rd9, %rd1, %rd8;
	ld.global.f64 	%fd71, [%rd9];
	add.f64 	%fd72, %fd374, %fd71;
	add.s32 	%r96, %r343, -4480;
	mul.wide.u32 	%rd10, %r96, 8;
	add.s64 	%rd11, %rd1, %rd10;
	ld.global.f64 	%fd73, [%rd11];
	add.f64 	%fd74, %fd72, %fd73;
	add.s32 	%r97, %r343, -3840;
	mul.wide.u32 	%rd12, %r97, 8;
	add.s64 	%rd13, %rd1, %rd12;
	ld.global.f64 	%fd75, [%rd13];
	add.f64 	%fd76, %fd74, %fd75;
	add.s32 	%r98, %r343, -3200;
	mul.wide.u32 	%rd14, %r98, 8;
	add.s64 	%rd15, %rd1, %rd14;
	ld.global.f64 	%fd77, [%rd15];
	add.f64 	%fd78, %fd76, %fd77;
	add.s32 	%r99, %r343, -2560;
	mul.wide.u32 	%rd16, %r99, 8;
	add.s64 	%rd17, %rd1, %rd16;
	ld.global.f64 	%fd79, [%rd17];
	add.f64 	%fd80, %fd78, %fd79;
	add.s32 	%r100, %r343, -1920;
	mul.wide.u32 	%rd18, %r100, 8;
	add.s64 	%rd19, %rd1, %rd18;
	ld.global.f64 	%fd81, [%rd19];
	add.f64 	%fd82, %fd80, %fd81;
	add.s32 	%r101, %r343, -1280;
	mul.wide.u32 	%rd20, %r101, 8;
	add.s64 	%rd21, %rd1, %rd20;
	ld.global.f64 	%fd83, [%rd21];
	add.f64 	%fd84, %fd82, %fd83;
	add.s32 	%r102, %r343, 4480;
	add.s32 	%r103, %r343, -640;
	mul.wide.u32 	%rd22, %r103, 8;
	add.s64 	%rd23, %rd1, %rd22;
	ld.global.f64 	%fd85, [%rd23];
	add.f64 	%fd86, %fd84, %fd85;
	mul.wide.u32 	%rd24, %r343, 8;
	add.s64 	%rd25, %rd1, %rd24;
	ld.global.f64 	%fd87, [%rd25];
	add.f64 	%fd88, %fd86, %fd87;
	add.s32 	%r104, %r343, 640;
	mul.wide.u32 	%rd26, %r104, 8;
	add.s64 	%rd27, %rd1, %rd26;
	ld.global.f64 	%fd89, [%rd27];
	add.f64 	%fd90, %fd88, %fd89;
	add.s32 	%r105, %r343, 1280;
	mul.wide.u32 	%rd28, %r105, 8;
	add.s64 	%rd29, %rd1, %rd28;
	ld.global.f64 	%fd91, [%rd29];
	add.f64 	%fd92, %fd90, %fd91;
	add.s32 	%r106, %r343, 1920;
	mul.wide.u32 	%rd30, %r106, 8;
	add.s64 	%rd31, %rd1, %rd30;
	ld.global.f64 	%fd93, [%rd31];
	add.f64 	%fd94, %fd92, %fd93;
	add.s32 	%r107, %r343, 2560;
	mul.wide.u32 	%rd32, %r107, 8;
	add.s64 	%rd33, %rd1, %rd32;
	ld.global.f64 	%fd95, [%rd33];
	add.f64 	%fd96, %fd94, %fd95;
	add.s32 	%r108, %r343, 3200;
	mul.wide.u32 	%rd34, %r108, 8;
	add.s64 	%rd35, %rd1, %rd34;
	ld.global.f64 	%fd97, [%rd35];
	add.f64 	%fd98, %fd96, %fd97;
	add.s32 	%r109, %r343, 3840;
	mul.wide.u32 	%rd36, %r109, 8;
	add.s64 	%rd37, %rd1, %rd36;
	ld.global.f64 	%fd99, [%rd37];
	add.f64 	%fd100, %fd98, %fd99;
	mul.wide.u32 	%rd38, %r102, 8;
	add.s64 	%rd39, %rd1, %rd38;
	ld.global.f64 	%fd101, [%rd39];
	add.f64 	%fd374, %fd100, %fd101;
	add.s32 	%r350, %r350, 10240;
	add.s32 	%r343, %r343, 10240;
	add.s32 	%r348, %r348, 16;
	setp.ne.s32 	%p9, %r348, 0;
	@%p9 bra 	$L__BB8_33;
	add.s32 	%r352, %r350, -5120;
$L__BB8_35:
	setp.eq.s32 	%p10, %r50, 0;
	@%p10 bra 	$L__BB8_44;
	and.b32  	%r61, %r49, 7;
	setp.lt.u32 	%p11, %r50, 8;
	@%p11 bra 	$L__BB8_38;
	add.s32 	%r110, %r352, %r347;
	mul.wide.u32 	%rd40, %r110, 8;
	add.s64 	%rd41, %rd1, %rd40;
	ld.global.f64 	%fd103, [%rd41];
	add.f64 	%fd104, %fd374, %fd103;
	add.s32 	%r111, %r110, 640;
	mul.wide.u32 	%rd42, %r111, 8;
	add.s64 	%rd43, %rd1, %rd42;
	ld.global.f64 	%fd105, [%rd43];
	add.f64 	%fd106, %fd104, %fd105;
	add.s32 	%r112, %r110, 1280;
	mul.wide.u32 	%rd44, %r112, 8;
	add.s64 	%rd45, %rd1, %rd44;
	ld.global.f64 	%fd107, [%rd45];
	add.f64 	%fd108, %fd106, %fd107;
	add.s32 	%r113, %r110, 1920;
	mul.wide.u32 	%rd46, %r113, 8;
	add.s64 	%rd47, %rd1, %rd46;
	ld.global.f64 	%fd109, [%rd47];
	add.f64 	%fd110, %fd108, %fd109;
	add.s32 	%r114, %r110, 2560;
	mul.wide.u32 	%rd48, %r114, 8;
	add.s64 	%rd49, %rd1, %rd48;
	ld.global.f64 	%fd111, [%rd49];
	add.f64 	%fd112, %fd110, %fd111;
	add.s32 	%r115, %r110, 3200;
	mul.wide.u32 	%rd50, %r115, 8;
	add.s64 	%rd51, %rd1, %rd50;
	ld.global.f64 	%fd113, [%rd51];
	add.f64 	%fd114, %fd112, %fd113;
	add.s32 	%r116, %r110, 3840;
	mul.wide.u32 	%rd52, %r116, 8;
	add.s64 	%rd53, %rd1, %rd52;
	ld.global.f64 	%fd115, [%rd53];
	add.f64 	%fd116, %fd114, %fd115;
	add.s32 	%r117, %r110, 4480;
	mul.wide.u32 	%rd54, %r117, 8;
	add.s64 	%rd55, %rd1, %rd54;
	ld.global.f64 	%fd117, [%rd55];
	add.f64 	%fd374, %fd116, %fd117;
	add.s32 	%r352, %r352, 5120;
$L__BB8_38:
	setp.eq.s32 	%p12, %r61, 0;
	@%p12 bra 	$L__BB8_44;
	setp.lt.u32 	%p13, %r61, 4;
	@%p13 bra 	$L__BB8_41;
	add.s32 	%r118, %r352, %r347;
	mul.wide.u32 	%rd56, %r118, 8;
	add.s64 	%rd57, %rd1, %rd56;
	ld.global.f64 	%fd119, [%rd57];
	add.f64 	%fd120, %fd374, %fd119;
	add.s32 	%r119, %r118, 640;
	mul.wide.u32 	%rd58, %r119, 8;
	add.s64 	%rd59, %rd1, %rd58;
	ld.global.f64 	%fd121, [%rd59];
	add.f64 	%fd122, %fd120, %fd121;
	add.s32 	%r120, %r118, 1280;
	mul.wide.u32 	%rd60, %r120, 8;
	add.s64 	%rd61, %rd1, %rd60;
	ld.global.f64 	%fd123, [%rd61];
	add.f64 	%fd124, %fd122, %fd123;
	add.s32 	%r121, %r118, 1920;
	mul.wide.u32 	%rd62, %r121, 8;
	add.s64 	%rd63, %rd1, %rd62;
	ld.global.f64 	%fd125, [%rd63];
	add.f64 	%fd374, %fd124, %fd125;
	add.s32 	%r352, %r352, 2560;
$L__BB8_41:
	and.b32  	%r122, %r49, 3;
	setp.eq.s32 	%p14, %r122, 0;
	@%p14 bra 	$L__BB8_44;
	add.s32 	%r355, %r352, %r345;
	mul.hi.u32 	%r123, %r344, -858993459;
	cvt.u16.u32 	%rs1, %r123;
	shr.u16 	%rs2, %rs1, 9;
	add.s16 	%rs3, %rs2, 1;
	cvt.u32.u16 	%r124, %rs3;
	and.b32  	%r125, %r124, 3;
	neg.s32 	%r354, %r125;
$L__BB8_43:
	.pragma "nounroll";
	mul.wide.u32 	%rd64, %r355, 8;
	add.s64 	%rd65, %rd1, %rd64;
	ld.global.f64 	%fd126, [%rd65];
	add.f64 	%fd374, %fd374, %fd126;
	add.s32 	%r355, %r355, 640;
	add.s32 	%r354, %r354, 1;
	setp.ne.s32 	%p15, %r354, 0;
	@%p15 bra 	$L__BB8_43;
$L__BB8_44:
	// begin inline asm
	mov.u32 %r126, %laneid;
	// end inline asm
	mov.b64 	%rd66, %fd374;
	mov.b64 	{%r128, %r133}, %rd66;
	mov.b32 	%r134, 1;
	mov.b32 	%r175, 31;
	mov.b32 	%r176, -1;
	// begin inline asm
	shfl.sync.down.b32 %r127, %r128, %r134, %r175, %r176;
	// end inline asm
	// begin inline asm
	shfl.sync.down.b32 %r132, %r133, %r134, %r175, %r176;
	// end inline asm
	mov.b64 	%rd67, {%r127, %r132};
	mov.b64 	%fd127, %rd67;
	setp.gt.s32 	%p16, %r126, 30;
	add.f64 	%fd128, %fd374, %fd127;
	selp.f64 	%fd129, %fd374, %fd128, %p16;
	mov.b64 	%rd68, %fd129;
	mov.b64 	{%r138, %r143}, %rd68;
	mov.b32 	%r144, 2;
	// begin inline asm
	shfl.sync.down.b32 %r137, %r138, %r144, %r175, %r176;
	// end inline asm
	// begin inline asm
	shfl.sync.down.b32 %r142, %r143, %r144, %r175, %r176;
	// end inline asm
	mov.b64 	%rd69, {%r137, %r142};
	mov.b64 	%fd130, %rd69;
	setp.gt.s32 	%p17, %r126, 29;
	add.f64 	%fd131, %fd129, %fd130;
	selp.f64 	%fd132, %fd129, %fd131, %p17;
	mov.b64 	%rd70, %fd132;
	mov.b64 	{%r148, %r153}, %rd70;
	mov.b32 	%r154, 4;
	// begin inline asm
	shfl.sync.down.b32 %r147, %r148, %r154, %r175, %r176;
	// end inline asm
	// begin inline asm
	shfl.sync.down.b32 %r152, %r153, %r154, %r175, %r176;
	// end inline asm
	mov.b64 	%rd71, {%r147, %r152};
	mov.b64 	%fd133, %rd71;
	setp.gt.s32 	%p18, %r126, 27;
	add.f64 	%fd134, %fd132, %fd133;
	selp.f64 	%fd135, %fd132, %fd134, %p18;
	mov.b64 	%rd72, %fd135;
	mov.b64 	{%r158, %r163}, %rd72;
	mov.b32 	%r164, 8;
	// begin inline asm
	shfl.sync.down.b32 %r157, %r158, %r164, %r175, %r176;
	// end inline asm
	// begin inline asm
	shfl.sync.down.b32 %r162, %r163, %r164, %r175, %r176;
	// end inline asm
	mov.b64 	%rd73, {%r157, %r162};
	mov.b64 	%fd136, %rd73;
	setp.gt.s32 	%p19, %r126, 23;
	add.f64 	%fd137, %fd135, %fd136;
	selp.f64 	%fd138, %fd135, %fd137, %p19;
	mov.b64 	%rd74, %fd138;
	mov.b64 	{%r168, %r173}, %rd74;
	mov.b32 	%r174, 16;
	// begin inline asm
	shfl.sync.down.b32 %r167, %r168, %r174, %r175, %r176;
	// end inline asm
	// begin inline asm
	shfl.sync.down.b32 %r172, %r173, %r174, %r175, %r176;
	// end inline asm
	mov.b64 	%rd75, {%r167, %r172};
	mov.b64 	%fd139, %rd75;
	setp.gt.s32 	%p20, %r126, 15;
	add.f64 	%fd37, %fd138, %fd139;
	selp.f64 	%fd375, %fd138, %fd37, %p20;
	setp.ne.s32 	%p21, %r126, 0;
	@%p21 bra 	$L__BB8_46;
	shr.u32 	%r177, %r35, 2;
	and.b32  	%r178, %r177, 248;
	mov.u32 	%r179, _ZZN3cub18CUB_300001_SM_10006detail6reduce18DeviceReduceKernelINS2_10policy_hubIdjN4cuda3std3__44plusIdEEE10Policy1000EN6thrust24THRUST_300001_SM_1000_NS6detail15normal_iteratorINSD_10device_ptrIdEEEEjS9_dNS7_10__identityEEEvT0_PT3_T1_NS0_13GridEvenShareISN_EET2_T4_E12temp_storage;
	add.s32 	%r180, %r179, %r178;
	st.shared.f64 	[%r180+24], %fd37;
$L__BB8_46:
	bar.sync 	0;
	setp.ne.s32 	%p22, %r35, 0;
	@%p22 bra 	$L__BB8_48;
	ld.shared.f64 	%fd140, [_ZZN3cub18CUB_300001_SM_10006detail6reduce18DeviceReduceKernelINS2_10policy_hubIdjN4cuda3std3__44plusIdEEE10Policy1000EN6thrust24THRUST_300001_SM_1000_NS6detail15normal_iteratorINSD_10device_ptrIdEEEEjS9_dNS7_10__identityEEEvT0_PT3_T1_NS0_13GridEvenShareISN_EET2_T4_E12temp_storage+32];
	add.f64 	%fd141, %fd375, %fd140;
	ld.shared.f64 	%fd142, [_ZZN3cub18CUB_300001_SM_10006detail6reduce18DeviceReduceKernelINS2_10policy_hubIdjN4cuda3std3__44plusIdEEE10Policy1000EN6thrust24THRUST_300001_SM_1000_NS6detail15normal_iteratorINSD_10device_ptrIdEEEEjS9_dNS7_10__identityEEEvT0_PT3_T1_NS0_13GridEvenShareISN_EET2_T4_E12temp_storage+40];
	add.f64 	%fd143, %fd141, %fd142;
	ld.shared.f64 	%fd144, [_ZZN3cub18CUB_300001_SM_10006detail6reduce18DeviceReduceKernelINS2_10policy_hubIdjN4cuda3std3__44plusIdEEE10Policy1000EN6thrust24THRUST_300001_SM_1000_NS6detail15normal_iteratorINSD_10device_ptrIdEEEEjS9_dNS7_10__identityEEEvT0_PT3_T1_NS0_13GridEvenShareISN_EET2_T4_E12temp_storage+48];
	add.f64 	%fd145, %fd143, %fd144;
	ld.shared.f64 	%fd146, [_ZZN3cub18CUB_300001_SM_10006detail6reduce18DeviceReduceKernelINS2_10policy_hubIdjN4cuda3std3__44plusIdEEE10Policy1000EN6thrust24THRUST_300001_SM_1000_NS6detail15normal_iteratorINSD_10device_ptrIdEEEEjS9_dNS7_10__identityEEEvT0_PT3_T1_NS0_13GridEvenShareISN_EET2_T4_E12temp_storage+56];
	add.f64 	%fd147, %fd145, %fd146;
	ld.shared.f64 	%fd148, [_ZZN3cub18CUB_300001_SM_10006detail6reduce18DeviceReduceKernelINS2_10policy_hubIdjN4cuda3std3__44plusIdEEE10Policy1000EN6thrust24THRUST_300001_SM_1000_NS6detail15normal_iteratorINSD_10device_ptrIdEEEEjS9_dNS7_10__identityEEEvT0_PT3_T1_NS0_13GridEvenShareISN_EET2_T4_E12temp_storage+64];
	add.f64 	%fd149, %fd147, %fd148;
	ld.shared.f64 	%fd150, [_ZZN3cub18CUB_300001_SM_10006detail6reduce18DeviceReduceKernelINS2_10policy_hubIdjN4cuda3std3__44plusIdEEE10Policy1000EN6thrust24THRUST_300001_SM_1000_NS6detail15normal_iteratorINSD_10device_ptrIdEEEEjS9_dNS7_10__identityEEEvT0_PT3_T1_NS0_13GridEvenShareISN_EET2_T4_E12temp_storage+72];
	add.f64 	%fd151, %fd149, %fd150;
	ld.shared.f64 	%fd152, [_ZZN3cub18CUB_300001_SM_10006detail6reduce18DeviceReduceKernelINS2_10policy_hubIdjN4cuda3std3__44plusIdEEE10Policy1000EN6thrust24THRUST_300001_SM_1000_NS6detail15normal_iteratorINSD_10device_ptrIdEEEEjS9_dNS7_10__identityEEEvT0_PT3_T1_NS0_13GridEvenShareISN_EET2_T4_E12temp_storage+80];
	add.f64 	%fd153, %fd151, %fd152;
	ld.shared.f64 	%fd154, [_ZZN3cub18CUB_300001_SM_10006detail6reduce18DeviceReduceKernelINS2_10policy_hubIdjN4cuda3std3__44plusIdEEE10Policy1000EN6thrust24THRUST_300001_SM_1000_NS6detail15normal_iteratorINSD_10device_ptrIdEEEEjS9_dNS7_10__identityEEEvT0_PT3_T1_NS0_13GridEvenShareISN_EET2_T4_E12temp_storage+88];
	add.f64 	%fd155, %fd153, %fd154;
	ld.shared.f64 	%fd156, [_ZZN3cub18CUB_300001_SM_10006detail6reduce18DeviceReduceKernelINS2_10policy_hubIdjN4cuda3std3__44plusIdEEE10Policy1000EN6thrust24THRUST_300001_SM_1000_NS6detail15normal_iteratorINSD_10device_ptrIdEEEEjS9_dNS7_10__identityEEEvT0_PT3_T1_NS0_13GridEvenShareISN_EET2_T4_E12temp_storage+96];
	add.f64 	%fd157, %fd155, %fd156;
	ld.shared.f64 	%fd158, [_ZZN3cub18CUB_300001_SM_10006detail6reduce18DeviceReduceKernelINS2_10policy_hubIdjN4cuda3std3__44plusIdEEE10Policy1000EN6thrust24THRUST_300001_SM_1000_NS6detail15normal_iteratorINSD_10device_ptrIdEEEEjS9_dNS7_10__identityEEEvT0_PT3_T1_NS0_13GridEvenShareISN_EET2_T4_E12temp_storage+104];
	add.f64 	%fd159, %fd157, %fd158;
	ld.shared.f64 	%fd160, [_ZZN3cub18CUB_300001_SM_10006detail6reduce18DeviceReduceKernelINS2_10policy_hubIdjN4cuda3std3__44plusIdEEE10Policy1000EN6thrust24THRUST_300001_SM_1000_NS6detail15normal_iteratorINSD_10device_ptrIdEEEEjS9_dNS7_10__identityEEEvT0_PT3_T1_NS0_13GridEvenShareISN_EET2_T4_E12temp_storage+112];
	add.f64 	%fd161, %fd159, %fd160;
	ld.shared.f64 	%fd162, [_ZZN3cub18CUB_300001_SM_10006detail6reduce18DeviceReduceKernelINS2_10policy_hubIdjN4cuda3std3__44plusIdEEE10Policy1000EN6thrust24THRUST_300001_SM_1000_NS6detail15normal_iteratorINSD_10device_ptrIdEEEEjS9_dNS7_10__identityEEEvT0_PT3_T1_NS0_13GridEvenShareISN_EET2_T4_E12temp_storage+120];
	add.f64 	%fd163, %fd161, %fd162;
	ld.shared.f64 	%fd164, [_ZZN3cub18CUB_300001_SM_10006detail6reduce18DeviceReduceKernelINS2_10policy_hubIdjN4cuda3std3__44plusIdEEE10Policy1000EN6thrust24THRUST_300001_SM_1000_NS6detail15normal_iteratorINSD_10device_ptrIdEEEEjS9_dNS7_10__identityEEEvT0_PT3_T1_NS0_13GridEvenShareISN_EET2_T4_E12temp_storage+128];
	add.f64 	%fd165, %fd163, %fd164;
	ld.shared.f64 	%fd166, [_ZZN3cub18CUB_300001_SM_10006detail6reduce18DeviceReduceKernelINS2_10policy_hubIdjN4cuda3std3__44plusIdEEE10Policy1000EN6thrust24THRUST_300001_SM_1000_NS6detail15normal_iteratorINSD_10device_ptrIdEEEEjS9_dNS7_10__identityEEEvT0_PT3_T1_NS0_13GridEvenShareISN_EET2_T4_E12temp_storage+136];
	add.f64 	%fd167, %fd165, %fd166;
	ld.shared.f64 	%fd168, [_ZZN3cub18CUB_300001_SM_10006detail6reduce18DeviceReduceKernelINS2_10policy_hubIdjN4cuda3std3__44plusIdEEE10Policy1000EN6thrust24THRUST_300001_SM_1000_NS6detail15normal_iteratorINSD_10device_ptrIdEEEEjS9_dNS7_10__identityEEEvT0_PT3_T1_NS0_13GridEvenShareISN_EET2_T4_E12temp_storage+144];
	add.f64 	%fd169, %fd167, %fd168;
	ld.shared.f64 	%fd170, [_ZZN3cub18CUB_300001_SM_10006detail6reduce18DeviceReduceKernelINS2_10policy_hubIdjN4cuda3std3__44plusIdEEE10Policy1000EN6thrust24THRUST_300001_SM_1000_NS6detail15normal_iteratorINSD_10device_ptrIdEEEEjS9_dNS7_10__identityEEEvT0_PT3_T1_NS0_13GridEvenShareISN_EET2_T4_E12temp_storage+152];
	add.f64 	%fd171, %fd169, %fd170;
	ld.shared.f64 	%fd172, [_ZZN3cub18CUB_300001_SM_10006detail6reduce18DeviceReduceKernelINS2_10policy_hubIdjN4cuda3std3__44plusIdEEE10Policy1000EN6thrust24THRUST_300001_SM_1000_NS6detail15normal_iteratorINSD_10device_ptrIdEEEEjS9_dNS7_10__identityEEEvT0_PT3_T1_NS0_13GridEvenShareISN_EET2_T4_E12temp_storage+160];
	add.f64 	%fd173, %fd171, %fd172;
	ld.shared.f64 	%fd174, [_ZZN3cub18CUB_300001_SM_10006detail6reduce18DeviceReduceKernelINS2_10policy_hubIdjN4cuda3std3__44plusIdEEE10Policy1000EN6thrust24THRUST_300001_SM_1000_NS6detail15normal_iteratorINSD_10device_ptrIdEEEEjS9_dNS7_10__identityEEEvT0_PT3_T1_NS0_13GridEvenShareISN_EET2_T4_E12temp_storage+168];
	add.f64 	%fd175, %fd173, %fd174;
	ld.shared.f64 	%fd176, [_ZZN3cub18CUB_300001_SM_10006detail6reduce18DeviceReduceKernelINS2_10policy_hubIdjN4cuda3std3__44plusIdEEE10Policy1000EN6thrust24THRUST_300001_SM_1000_NS6detail15normal_iteratorINSD_10device_ptrIdEEEEjS9_dNS7_10__identityEEEvT0_PT3_T1_NS0_13GridEvenShareISN_EET2_T4_E12temp_storage+176];
	add.f64 	%fd375, %fd175, %fd176;
$L__BB8_48:
	mov.u32 	%r333, %tid.x;
	setp.ne.s32 	%p68, %r333, 0;
	@%p68 bra 	$L__BB8_50;
	ld.param.u64 	%rd159, [_ZN3cub18CUB_300001_SM_10006detail6reduce18DeviceReduceKernelINS2_10policy_hubIdjN4cuda3std3__44plusIdEEE10Policy1000EN6thrust24THRUST_300001_SM_1000_NS6detail15normal_iteratorINSD_10device_ptrIdEEEEjS9_dNS7_10__identityEEEvT0_PT3_T1_NS0_13GridEvenShareISN_EET2_T4__param_1];
	cvta.to.global.u64 	%rd156, %rd159;
	mul.wide.u32 	%rd157, %r3, 8;
	add.s64 	%rd158, %rd156, %rd157;
	st.global.f64 	[%rd158], %fd375;
$L__BB8_50:
	ret;

}
	// .globl	_ZN3cub18CUB_300001_SM_10006detail6reduce28DeviceReduceSingleTileKernelINS2_10policy_hubIdjN4cuda3std3__44plusIdEEE10Policy1000EPdSC_iS9_ddNS7_10__identityEEEvT0_T1_T2_T3_T4_T6_
.visible .entry _ZN3cub18CUB_300001_SM_10006detail6reduce28DeviceReduceSingleTileKernelINS2_10policy_hubIdjN4cuda3std3__44plusIdEEE10Policy1000EPdSC_iS9_ddNS7_10__identityEEEvT0_T1_T2_T3_T4_T6_(
	.param .u64 .ptr .align 1 _ZN3cub18CUB_300001_SM_10006detail6reduce28DeviceReduceSingleTileKernelINS2_10policy_hubIdjN4cuda3std3__44plusIdEEE10Policy1000EPdSC_iS9_ddNS7_10__identityEEEvT0_T1_T2_T3_T4_T6__param_0,
	.param .u64 .ptr .align 1 _ZN3cub18CUB_300001_SM_10006detail6reduce28DeviceReduceSingleTileKernelINS2_10policy_hubIdjN4cuda3std3__44plusIdEEE10Policy1000EPdSC_iS9_ddNS7_10__identityEEEvT0_T1_T2_T3_T4_T6__param_1,
	.param .u32 _ZN3cub18CUB_300001_SM_10006detail6reduce28DeviceReduceSingleTileKernelINS2_10policy_hubIdjN4cuda3std3__44plusIdEEE10Policy1000EPdSC_iS9_ddNS7_10__identityEEEvT0_T1_T2_T3_T4_T6__param_2,
	.param .align 1 .b8 _ZN3cub18CUB_300001_SM_10006detail6reduce28DeviceReduceSingleTileKernelINS2_10policy_hubIdjN4cuda3std3__44plusIdEEE10Policy1000EPdSC_iS9_ddNS7_10__identityEEEvT0_T1_T2_T3_T4_T6__param_3[1],
	.param .f64 _ZN3cub18CUB_300001_SM_10006detail6reduce28DeviceReduceSingleTileKernelINS2_10policy_hubIdjN4cuda3std3__44plusIdEEE10Policy1000EPdSC_iS9_ddNS7_10__identityEEEvT0_T1_T2_T3_T4_T6__param_4,
	.param .align 1 .b8 _ZN3cub18CUB_300001_SM_10006detail6reduce28DeviceReduceSingleTileKernelINS2_10policy_hubIdjN4cuda3std3__44plusIdEEE10Policy1000EPdSC_iS9_ddNS7_10__identityEEEvT0_T1_T2_T3_T4_T6__param_5[1]
)
.maxntid 640
.minnctapersm 1
{
	.reg .pred 	%p<62>;
	.reg .b32 	%r<239>;
	.reg .b64 	%rd<109>;
	.reg .b64 	%fd<264>;
	// demoted variable
	.shared .align 8 .b8 _ZZN3cub18CUB_300001_SM_10006detail6reduce28DeviceReduceSingleTileKernelINS2_10policy_hubIdjN4cuda3std3__44plusIdEEE10Policy1000EPdSC_iS9_ddNS7_10__identityEEEvT0_T1_T2_T3_T4_T6_E12temp_storage[192];
	ld.param.u64 	%rd9, [_ZN3cub18CUB_300001_SM_10006detail6reduce28DeviceReduceSingleTileKernelINS2_10policy_hubIdjN4cuda3std3__44plusIdEEE10Policy1000EPdSC_iS9_ddNS7_10__identityEEEvT0_T1_T2_T3_T4_T6__param_0];
	ld.param.u64 	%rd10, [_ZN3cub18CUB_300001_SM_10006detail6reduce28DeviceReduceSingleTileKernelINS2_10policy_hubIdjN4cuda3std3__44plusIdEEE10Policy1000EPdSC_iS9_ddNS7_10__identityEEEvT0_T1_T2_T3_T4_T6__param_1];
	ld.param.u32 	%r36, [_ZN3cub18CUB_300001_SM_10006detail6reduce28DeviceReduceSingleTileKernelINS2_10policy_hubIdjN4cuda3std3__44plusIdEEE10Policy1000EPdSC_iS9_ddNS7_10__identityEEEvT0_T1_T2_T3_T4_T6__param_2];
	ld.param.f64 	%fd30, [_ZN3cub18CUB_300001_SM_10006detail6reduce28DeviceReduceSingleTileKernelINS2_10policy_hubIdjN4cuda3std3__44plusIdEEE10Policy1000EPdSC_iS9_ddNS7_10__identityEEEvT0_T1_T2_T3_T4_T6__param_4];
	cvta.to.global.u64 	%rd1, %rd10;
	setp.ne.s32 	%p1, %r36, 0;
	@%p1 bra 	$L__BB9_3;
	mov.u32 	%r225, %tid.x;
	setp.ne.s32 	%p61, %r225, 0;
	@%p61 bra 	$L__BB9_39;
	st.global.f64 	[%rd1], %fd30;
	bra.uni 	$L__BB9_39;
$L__BB9_3:
	setp.gt.s32 	%p2, %r36, 5119;
	@%p2 bra 	$L__BB9_21;
	mov.u32 	%r1, %tid.x;
	setp.ge.s32 	%p19, %r1, %r36;
	mov.f64 	%fd255, 0d0000000000000000;
	mov.u32 	%r229, %r1;
	@%p19 bra 	$L__BB9_6;
	mul.wide.u32 	%rd74, %r1, 8;
	add.s64 	%rd73, %rd9, %rd74;
	// begin inline asm
	ld.global.nc.u64 %rd72, [%rd73];
	// end inline asm
	mov.b64 	%fd255, %rd72;
	add.s32 	%r229, %r1, 640;
$L__BB9_6:
	setp.ge.s32 	%p20, %r229, %r36;
	@%p20 bra 	$L__BB9_12;
	not.b32 	%r101, %r229;
	add.s32 	%r4, %r36, %r101;
	mul.hi.u32 	%r102, %r4, -858993459;
	shr.u32 	%r103, %r102, 9;
	add.s32 	%r5, %r103, 1;
	and.b32  	%r104, %r103, 3;
	setp.eq.s32 	%p21, %r104, 3;
	@%p21 bra 	$L__BB9_10;
	mul.wide.u32 	%rd75, %r229, 8;
	add.s64 	%rd107, %rd9, %rd75;
	and.b32  	%r105, %r5, 3;
	neg.s32 	%r227, %r105;
$L__BB9_9:
	.pragma "nounroll";
	// begin inline asm
	ld.global.nc.u64 %rd76, [%rd107];
	// end inline asm
	mov.b64 	%fd121, %rd76;
	add.f64 	%fd255, %fd255, %fd121;
	add.s32 	%r229, %r229, 640;
	add.s64 	%rd107, %rd107, 5120;
	add.s32 	%r227, %r227, 1;
	setp.ne.s32 	%p22, %r227, 0;
	@%p22 bra 	$L__BB9_9;
$L__BB9_10:
	setp.lt.u32 	%p23, %r4, 1920;
	@%p23 bra 	$L__BB9_12;
$L__BB9_11:
	mul.wide.s32 	%rd86, %r229, 8;
	add.s64 	%rd79, %rd9, %rd86;
	// begin inline asm
	ld.global.nc.u64 %rd78, [%rd79];
	// end inline asm
	mov.b64 	%fd122, %rd78;
	add.f64 	%fd123, %fd255, %fd122;
	add.s64 	%rd81, %rd79, 5120;
	// begin inline asm
	ld.global.nc.u64 %rd80, [%rd81];
	// end inline asm
	mov.b64 	%fd124, %rd80;
	add.f64 	%fd125, %fd123, %fd124;
	add.s64 	%rd83, %rd79, 10240;
	// begin inline asm
	ld.global.nc.u64 %rd82, [%rd83];
	// end inline asm
	mov.b64 	%fd126, %rd82;
	add.f64 	%fd127, %fd125, %fd126;
	add.s64 	%rd85, %rd79, 15360;
	// begin inline asm
	ld.global.nc.u64 %rd84, [%rd85];
	// end inline asm
	mov.b64 	%fd128, %rd84;
	add.f64 	%fd255, %fd127, %fd128;
	add.s32 	%r229, %r229, 2560;
	setp.lt.s32 	%p24, %r229, %r36;
	@%p24 bra 	$L__BB9_11;
$L__BB9_12:
	setp.lt.s32 	%p25, %r36, 640;
	@%p25 bra 	$L__BB9_17;
	// begin inline asm
	mov.u32 %r169, %laneid;
	// end inline asm
	mov.b64 	%rd97, %fd255;
	mov.b64 	{%r171, %r176}, %rd97;
	mov.b32 	%r177, 1;
	mov.b32 	%r218, 31;
	mov.b32 	%r219, -1;
	// begin inline asm
	shfl.sync.down.b32 %r170, %r171, %r177, %r218, %r219;
	// end inline asm
	// begin inline asm
	shfl.sync.down.b32 %r175, %r176, %r177, %r218, %r219;
	// end inline asm
	mov.b64 	%rd98, {%r170, %r175};
	mov.b64 	%fd199, %rd98;
	setp.gt.s32 	%p53, %r169, 30;
	add.f64 	%fd200, %fd255, %fd199;
	selp.f64 	%fd201, %fd255, %fd200, %p53;
	mov.b64 	%rd99, %fd201;
	mov.b64 	{%r181, %r186}, %rd99;
	mov.b32 	%r187, 2;
	// begin inline asm
	shfl.sync.down.b32 %r180, %r181, %r187, %r218, %r219;
	// end inline asm
	// begin inline asm
	shfl.sync.down.b32 %r185, %r186, %r187, %r218, %r219;
	// end inline asm
	mov.b64 	%rd100, {%r180, %r185};
	mov.b64 	%fd202, %rd100;
	setp.gt.s32 	%p54, %r169, 29;
	add.f64 	%fd203, %fd201, %fd202;
	selp.f64 	%fd204, %fd201, %fd203, %p54;
	mov.b64 	%rd101, %fd204;
	mov.b64 	{%r191, %r196}, %rd101;
	mov.b32 	%r197, 4;
	// begin inline asm
	shfl.sync.down.b32 %r190, %r191, %r197, %r218, %r219;
	// end inline asm
	// begin inline asm
	shfl.sync.down.b32 %r195, %r196, %r197, %r218, %r219;
	// end inline asm
	mov.b64 	%rd102, {%r190, %r195};
	mov.b64 	%fd205, %rd102;
	setp.gt.s32 	%p55, %r169, 27;
	add.f64 	%fd206, %fd204, %fd205;
	selp.f64 	%fd207, %fd204, %fd206, %p55;
	mov.b64 	%rd103, %fd207;
	mov.b64 	{%r201, %r206}, %rd103;
	mov.b32 	%r207, 8;
	// begin inline asm
	shfl.sync.down.b32 %r200, %r201, %r207, %r218, %r219;
	// end inline asm
	// begin inline asm
	shfl.sync.down.b32 %r205, %r206, %r207, %r218, %r219;
	// end inline asm
	mov.b64 	%rd104, {%r200, %r205};
	mov.b64 	%fd208, %rd104;
	setp.gt.s32 	%p56, %r169, 23;
	add.f64 	%fd209, %fd207, %fd208;
	selp.f64 	%fd210, %fd207, %fd209, %p56;
	mov.b64 	%rd105, %fd210;
	mov.b64 	{%r211, %r216}, %rd105;
	mov.b32 	%r217, 16;
	// begin inline asm
	shfl.sync.down.b32 %r210, %r211, %r217, %r218, %r219;
	// end inline asm
	// begin inline asm
	shfl.sync.down.b32 %r215, %r216, %r217, %r218, %r219;
	// end inline asm
	mov.b64 	%rd106, {%r210, %r215};
	mov.b64 	%fd211, %rd106;
	setp.gt.s32 	%p57, %r169, 15;
	add.f64 	%fd10, %fd210, %fd211;
	selp.f64 	%fd263, %fd210, %fd10, %p57;
	setp.ne.s32 	%p58, %r169, 0;
	@%p58 bra 	$L__BB9_15;
	shr.u32 	%r220, %r1, 2;
	and.b32  	%r221, %r220, 248;
	mov.u32 	%r222, _ZZN3cub18CUB_300001_SM_10006detail6reduce28DeviceReduceSingleTileKernelINS2_10policy_hubIdjN4cuda3std3__44plusIdEEE10Policy1000EPdSC_iS9_ddNS7_10__identityEEEvT0_T1_T2_T3_T4_T6_E12temp_storage;
	add.s32 	%r223, %r222, %r221;
	st.shared.f64 	[%r223+24], %fd10;
$L__BB9_15:
	bar.sync 	0;
	setp.ne.s32 	%p59, %r1, 0;
	@%p59 bra 	$L__BB9_37;
	ld.shared.f64 	%fd212, [_ZZN3cub18CUB_300001_SM_10006detail6reduce28DeviceReduceSingleTileKernelINS2_10policy_hubIdjN4cuda3std3__44plusIdEEE10Policy1000EPdSC_iS9_ddNS7_10__identityEEEvT0_T1_T2_T3_T4_T6_E12temp_storage+32];
	add.f64 	%fd213, %fd263, %fd212;
	ld.shared.f64 	%fd214, [_ZZN3cub18CUB_300001_SM_10006detail6reduce28DeviceReduceSingleTileKernelINS2_10policy_hubIdjN4cuda3std3__44plusIdEEE10Policy1000EPdSC_iS9_ddNS7_10__identityEEEvT0_T1_T2_T3_T4_T6_E12temp_storage+40];
	add.f64 	%fd215, %fd213, %fd214;
	ld.shared.f64 	%fd216, [_ZZN3cub18CUB_300001_SM_10006detail6reduce28DeviceReduceSingleTileKernelINS2_10policy_hubIdjN4cuda3std3__44plusIdEEE10Policy1000EPdSC_iS9_ddNS7_10__identityEEEvT0_T1_T2_T3_T4_T6_E12temp_storage+48];
	add.f64 	%fd217, %fd215, %fd216;
	ld.shared.f64 	%fd218, [_ZZN3cub18CUB_300001_SM_10006detail6reduce28DeviceReduceSingleTileKernelINS2_10policy_hubIdjN4cuda3std3__44plusIdEEE10Policy1000EPdSC_iS9_ddNS7_10__identityEEEvT0_T1_T2_T3_T4_T6_E12temp_storage+56];
	add.f64 	%fd219, %fd217, %fd218;
	ld.shared.f64 	%fd220, [_ZZN3cub18CUB_300001_SM_10006detail6reduce28DeviceReduceSingleTileKernelINS2_10policy_hubIdjN4cuda3std3__44plusIdEEE10Policy1000EPdSC_iS9_ddNS7_10__identityEEEvT0_T1_T2_T3_T4_T6_E12temp_storage+64];
	add.f64 	%fd221, %fd219, %fd220;
	ld.shared.f64 	%fd222, [_ZZN3cub18CUB_300001_SM_10006detail6reduce28DeviceReduceSingleTileKernelINS2_10policy_hubIdjN4cuda3std3__44plusIdEEE10Policy1000EPdSC_iS9_ddNS7_10__identityEEEvT0_T1_T2_T3_T4_T6_E12temp_storage+72];
	add.f64 	%fd223, %fd221, %fd222;
	ld.shared.f64 	%fd224, [_ZZN3cub18CUB_300001_SM_10006detail6reduce28DeviceReduceSingleTileKernelINS2_10policy_hubIdjN4cuda3std3__44plusIdEEE10Policy1000EPdSC_iS9_ddNS7_10__identityEEEvT0_T1_T2_T3_T4_T6_E12temp_storage+80];
	add.f64 	%fd225, %fd223, %fd224;
	ld.shared.f64 	%fd226, [_ZZN3cub18CUB_300001_SM_10006detail6reduce28DeviceReduceSingleTileKernelINS2_10policy_hubIdjN4cuda3std3__44plusIdEEE10Policy1000EPdSC_iS9_ddNS7_10__identityEEEvT0_T1_T2_T3_T4_T6_E12temp_storage+88];
	add.f64 	%fd227, %fd225, %fd226;
	ld.shared.f64 	%fd228, [_ZZN3cub18CUB_300001_SM_10006detail6reduce28DeviceReduceSingleTileKernelINS2_10policy_hubIdjN4cuda3std3__44plusIdEEE10Policy1000EPdSC_iS9_ddNS7_10__identityEEEvT0_T1_T2_T3_T4_T6_E12temp_storage+96];
	add.f64 	%fd229, %fd227, %fd228;
	ld.shared.f64 	%fd230, [_ZZN3cub18CUB_300001_SM_10006detail6reduce28DeviceReduceSingleTileKernelINS2_10policy_hubIdjN4cuda3std3__44plusIdEEE10Policy1000EPdSC_iS9_ddNS7_10__identityEEEvT0_T1_T2_T3_T4_T6_E12temp_storage+104];
	add.f64 	%fd231, %fd229, %fd230;
	ld.shared.f64 	%fd232, [_ZZN3cub18CUB_300001_SM_10006detail6reduce28DeviceReduceSingleTileKernelINS2_10policy_hubIdjN4cuda3std3__44plusIdEEE10Policy1000EPdSC_iS9_ddNS7_10__identityEEEvT0_T1_T2_T3_T4_T6_E12temp_storage+112];
	add.f64 	%fd233, %fd231, %fd232;
	ld.shared.f64 	%fd234, [_ZZN3cub18CUB_300001_SM_10006detail6reduce28DeviceReduceSingleTileKernelINS2_10policy_hubIdjN4cuda3std3__44plusIdEEE10Policy1000EPdSC_iS9_ddNS7_10__identityEEEvT0_T1_T2_T3_T4_T6_E12temp_storage+120];
	add.f64 	%fd235, %fd233, %fd234;
	ld.shared.f64 	%fd236, [_ZZN3cub18CUB_300001_SM_10006detail6reduce28DeviceReduceSingleTileKernelINS2_10policy_hubIdjN4cuda3std3__44plusIdEEE10Policy1000EPdSC_iS9_ddNS7_10__identityEEEvT0_T1_T2_T3_T4_T6_E12temp_storage+128];
	add.f64 	%fd237, %fd235, %fd236;
	ld.shared.f64 	%fd238, [_ZZN3cub18CUB_300001_SM_10006detail6reduce28DeviceReduceSingleTileKernelINS2_10policy_hubIdjN4cuda3std3__44plusIdEEE10Policy1000EPdSC_iS9_ddNS7_10__identityEEEvT0_T1_T2_T3_T4_T6_E12temp_storage+136];
	add.f64 	%fd239, %fd237, %fd238;
	ld.shared.f64 	%fd240, [_ZZN3cub18CUB_300001_SM_10006detail6reduce28DeviceReduceSingleTileKernelINS2_10policy_hubIdjN4cuda3std3__44plusIdEEE10Policy1000EPdSC_iS9_ddNS7_10__identityEEEvT0_T1_T2_T3_T4_T6_E12temp_storage+144];
	add.f64 	%fd241, %fd239, %fd240;
	ld.shared.f64 	%fd242, [_ZZN3cub18CUB_300001_SM_10006detail6reduce28DeviceReduceSingleTileKernelINS2_10policy_hubIdjN4cuda3std3__44plusIdEEE10Policy1000EPdSC_iS9_ddNS7_10__identityEEEvT0_T1_T2_T3_T4_T6_E12temp_storage+152];
	add.f64 	%fd243, %fd241, %fd242;
	ld.shared.f64 	%fd244, [_ZZN3cub18CUB_300001_SM_10006detail6reduce28DeviceReduceSingleTileKernelINS2_10policy_hubIdjN4cuda3std3__44plusIdEEE10Policy1000EPdSC_iS9_ddNS7_10__identityEEEvT0_T1_T2_T3_T4_T6_E12temp_storage+160];
	add.f64 	%fd245, %fd243, %fd244;
	ld.shared.f64 	%fd246, [_ZZN3cub18CUB_300001_SM_10006detail6reduce28DeviceReduceSingleTileKernelINS2_10policy_hubIdjN4cuda3std3__44plusIdEEE10Policy1000EPdSC_iS9_ddNS7_10__identityEEEvT0_T1_T2_T3_T4_T6_E12temp_storage+168];
	add.f64 	%fd247, %fd245, %fd246;
	ld.shared.f64 	%fd248, [_ZZN3cub18CUB_300001_SM_10006detail6reduce28DeviceReduceSingleTileKernelINS2_10policy_hubIdjN4cuda3std3__44plusIdEEE10Policy1000EPdSC_iS9_ddNS7_10__identityEEEvT0_T1_T2_T3_T4_T6_E12temp_storage+176];
	add.f64 	%fd263, %fd247, %fd248;
	bra.uni 	$L__BB9_37;
$L__BB9_17:
	// begin inline asm
	mov.u32 %r106, %laneid;
	// end inline asm
	and.b32  	%r157, %r1, 992;
	add.s32 	%r158, %r157, 32;
	setp.gt.s32 	%p26, %r158, %r36;
	not.b32 	%r159, %r157;
	add.s32 	%r160, %r36, %r159;
	selp.b32 	%r155, %r160, 31, %p26;
	mov.b64 	%rd87, %fd255;
	mov.b64 	{%r108, %r113}, %rd87;
	mov.b32 	%r114, 1;
	mov.b32 	%r156, -1;
	// begin inline asm
	shfl.sync.down.b32 %r107, %r108, %r114, %r155, %r156;
	// end inline asm
	// begin inline asm
	shfl.sync.down.b32 %r112, %r113, %r114, %r155, %r156;
	// end inline asm
	mov.b64 	%rd88, {%r107, %r112};
	mov.b64 	%fd129, %rd88;
	setp.lt.s32 	%p27, %r106, %r155;
	add.f64 	%fd130, %fd255, %fd129;
	selp.f64 	%fd131, %fd130, %fd255, %p27;
	mov.b64 	%rd89, %fd131;
	mov.b64 	{%r118, %r123}, %rd89;
	mov.b32 	%r124, 2;
	// begin inline asm
	shfl.sync.down.b32 %r117, %r118, %r124, %r155, %r156;
	// end inline asm
	// begin inline asm
	shfl.sync.down.b32 %r122, %r123, %r124, %r155, %r156;
	// end inline asm
	mov.b64 	%rd90, {%r117, %r122};
	mov.b64 	%fd132, %rd90;
	add.s32 	%r161, %r106, 2;
	setp.gt.s32 	%p28, %r161, %r155;
	add.f64 	%fd133, %fd131, %fd132;
	selp.f64 	%fd134, %fd131, %fd133, %p28;
	mov.b64 	%rd91, %fd134;
	mov.b64 	{%r128, %r133}, %rd91;
	mov.b32 	%r134, 4;
	// begin inline asm
	shfl.sync.down.b32 %r127, %r128, %r134, %r155, %r156;
	// end inline asm
	// begin inline asm
	shfl.sync.down.b32 %r132, %r133, %r134, %r155, %r156;
	// end inline asm
	mov.b64 	%rd92, {%r127, %r132};
	mov.b64 	%fd135, %rd92;
	add.s32 	%r162, %r106, 4;
	setp.gt.s32 	%p29, %r162, %r155;
	add.f64 	%fd136, %fd134, %fd135;
	selp.f64 	%fd137, %fd134, %fd136, %p29;
	mov.b64 	%rd93, %fd137;
	mov.b64 	{%r138, %r143}, %rd93;
	mov.b32 	%r144, 8;
	// begin inline asm
	shfl.sync.down.b32 %r137, %r138, %r144, %r155, %r156;
	// end inline asm
	// begin inline asm
	shfl.sync.down.b32 %r142, %r143, %r144, %r155, %r156;
	// end inline asm
	mov.b64 	%rd94, {%r137, %r142};
	mov.b64 	%fd138, %rd94;
	add.s32 	%r163, %r106, 8;
	setp.gt.s32 	%p30, %r163, %r155;
	add.f64 	%fd139, %fd137, %fd138;
	selp.f64 	%fd140, %fd137, %fd139, %p30;
	mov.b64 	%rd95, %fd140;
	mov.b64 	{%r148, %r153}, %rd95;
	mov.b32 	%r154, 16;
	// begin inline asm
	shfl.sync.down.b32 %r147, %r148, %r154, %r155, %r156;
	// end inline asm
	// begin inline asm
	shfl.sync.down.b32 %r152, %r153, %r154, %r155, %r156;
	// end inline asm
	mov.b64 	%rd96, {%r147, %r152};
	mov.b64 	%fd141, %rd96;
	add.s32 	%r164, %r106, 16;
	setp.gt.s32 	%p31, %r164, %r155;
	add.f64 	%fd142, %fd140, %fd141;
	selp.f64 	%fd263, %fd140, %fd142, %p31;
	setp.ne.s32 	%p32, %r106, 0;
	@%p32 bra 	$L__BB9_19;
	shr.u32 	%r165, %r1, 2;
	and.b32  	%r166, %r165, 248;
	mov.u32 	%r167, _ZZN3cub18CUB_300001_SM_10006detail6reduce28DeviceReduceSingleTileKernelINS2_10policy_hubIdjN4cuda3std3__44plusIdEEE10Policy1000EPdSC_iS9_ddNS7_10__identityEEEvT0_T1_T2_T3_T4_T6_E12temp_storage;
	add.s32 	%r168, %r167, %r166;
	st.shared.f64 	[%r168+24], %fd263;
$L__BB9_19:
	bar.sync 	0;
	setp.ne.s32 	%p33, %r1, 0;
	@%p33 bra 	$L__BB9_37;
	setp.gt.s32 	%p34, %r36, 32;
	ld.shared.f64 	%fd143, [_ZZN3cub18CUB_300001_SM_10006detail6reduce28DeviceReduceSingleTileKernelINS2_10policy_hubIdjN4cuda3std3__44plusIdEEE10Policy1000EPdSC_iS9_ddNS7_10__identityEEEvT0_T1_T2_T3_T4_T6_E12temp_storage+32];
	add.f64 	%fd144, %fd263, %fd143;
	selp.f64 	%fd145, %fd144, %fd263, %p34;
	setp.gt.s32 	%p35, %r36, 64;
	ld.shared.f64 	%fd146, [_ZZN3cub18CUB_300001_SM_10006detail6reduce28DeviceReduceSingleTileKernelINS2_10policy_hubIdjN4cuda3std3__44plusIdEEE10Policy1000EPdSC_iS9_ddNS7_10__identityEEEvT0_T1_T2_T3_T4_T6_E12temp_storage+40];
	add.f64 	%fd147, %fd146, %fd145;
	selp.f64 	%fd148, %fd147, %fd145, %p35;
	setp.gt.s32 	%p36, %r36, 96;
	ld.shared.f64 	%fd149, [_ZZN3cub18CUB_300001_SM_10006detail6reduce28DeviceReduceSingleTileKernelINS2_10policy_hubIdjN4cuda3std3__44plusIdEEE10Policy1000EPdSC_iS9_ddNS7_10__identityEEEvT0_T1_T2_T3_T4_T6_E12temp_storage+48];
	add.f64 	%fd150, %fd149, %fd148;
	selp.f64 	%fd151, %fd150, %fd148, %p36;
	setp.gt.s32 	%p37, %r36, 128;
	ld.shared.f64 	%fd152, [_ZZN3cub18CUB_300001_SM_10006detail6reduce28DeviceReduceSingleTileKernelINS2_10policy_hubIdjN4cuda3std3__44plusIdEEE10Policy1000EPdSC_iS9_ddNS7_10__identityEEEvT0_T1_T2_T3_T4_T6_E12temp_storage+56];
	add.f64 	%fd153, %fd152, %fd151;
	selp.f64 	%fd154, %fd153, %fd151, %p37;
	setp.gt.s32 	%p38, %r36, 160;
	ld.shared.f64 	%fd155, [_ZZN3cub18CUB_300001_SM_10006detail6reduce28DeviceReduceSingleTileKernelINS2_10policy_hubIdjN4cuda3std3__44plusIdEEE10Policy1000EPdSC_iS9_ddNS7_10__identityEEEvT0_T1_T2_T3_T4_T6_E12temp_storage+64];
	add.f64 	%fd156, %fd155, %fd154;
	selp.f64 	%fd157, %fd156, %fd154, %p38;
	setp.gt.s32 	%p39, %r36, 192;
	ld.shared.f64 	%fd158, [_ZZN3cub18CUB_300001_SM_10006detail6reduce28DeviceReduceSingleTileKernelINS2_10policy_hubIdjN4cuda3std3__44plusIdEEE10Policy1000EPdSC_iS9_ddNS7_10__identityEEEvT0_T1_T2_T3_T4_T6_E12temp_storage+72];
	add.f64 	%fd159, %fd158, %fd157;
	selp.f64 	%fd160, %fd159, %fd157, %p39;
	setp.gt.s32 	%p40, %r36, 224;
	ld.shared.f64 	%fd161, [_ZZN3cub18CUB_300001_SM_10006detail6reduce28DeviceReduceSingleTileKernelINS2_10policy_hubIdjN4cuda3std3__44plusIdEEE10Policy1000EPdSC_iS9_ddNS7_10__identityEEEvT0_T1_T2_T3_T4_T6_E12temp_storage+80];
	add.f64 	%fd162, %fd161, %fd160;
	selp.f64 	%fd163, %fd162, %fd160, %p40;
	setp.gt.s32 	%p41, %r36, 256;
	ld.shared.f64 	%fd164, [_ZZN3cub18CUB_300001_SM_10006detail6reduce28DeviceReduceSingleTileKernelINS2_10policy_hubIdjN4cuda3std3__44plusIdEEE10Policy1000EPdSC_iS9_ddNS7_10__identityEEEvT0_T1_T2_T3_T4_T6_E12temp_storage+88];
	add.f64 	%fd165, %fd164, %fd163;
	selp.f64 	%fd166, %fd165, %fd163, %p41;
	setp.gt.s32 	%p42, %r36, 288;
	ld.shared.f64 	%fd167, [_ZZN3cub18CUB_300001_SM_10006detail6reduce28DeviceReduceSingleTileKernelINS2_10policy_hubIdjN4cuda3std3__44plusIdEEE10Policy1000EPdSC_iS9_ddNS7_10__identityEEEvT0_T1_T2_T3_T4_T6_E12temp_storage+96];
	add.f64 	%fd168, %fd167, %fd166;
	selp.f64 	%fd169, %fd168, %fd166, %p42;
	setp.gt.s32 	%p43, %r36, 320;
	ld.shared.f64 	%fd170, [_ZZN3cub18CUB_300001_SM_10006detail6reduce28DeviceReduceSingleTileKernelINS2_10policy_hubIdjN4cuda3std3__44plusIdEEE10Policy1000EPdSC_iS9_ddNS7_10__identityEEEvT0_T1_T2_T3_T4_T6_E12temp_storage+104];
	add.f64 	%fd171, %fd170, %fd169;
	selp.f64 	%fd172, %fd171, %fd169, %p43;
	setp.gt.s32 	%p44, %r36, 352;
	ld.shared.f64 	%fd173, [_ZZN3cub18CUB_300001_SM_10006detail6reduce28DeviceReduceSingleTileKernelINS2_10policy_hubIdjN4cuda3std3__44plusIdEEE10Policy1000EPdSC_iS9_ddNS7_10__identityEEEvT0_T1_T2_T3_T4_T6_E12temp_storage+112];
	add.f64 	%fd174, %fd173, %fd172;
	selp.f64 	%fd175, %fd174, %fd172, %p44;
	setp.gt.s32 	%p45, %r36, 384;
	ld.shared.f64 	%fd176, [_ZZN3cub18CUB_300001_SM_10006detail6reduce28DeviceReduceSingleTileKernelINS2_10policy_hubIdjN4cuda3std3__44plusIdEEE10Policy1000EPdSC_iS9_ddNS7_10__identityEEEvT0_T1_T2_T3_T4_T6_E12temp_storage+120];
	add.f64 	%fd177, %fd176, %fd175;
	selp.f64 	%fd178, %fd177, %fd175, %p45;
	setp.gt.s32 	%p46, %r36, 416;
	ld.shared.f64 	%fd179, [_ZZN3cub18CUB_300001_SM_10006detail6reduce28DeviceReduceSingleTileKernelINS2_10policy_hubIdjN4cuda3std3__44plusIdEEE10Policy1000EPdSC_iS9_ddNS7_10__identityEEEvT0_T1_T2_T3_T4_T6_E12temp_storage+128];
	add.f64 	%fd180, %fd179, %fd178;
	selp.f64 	%fd181, %fd180, %fd178, %p46;
	setp.gt.s32 	%p47, %r36, 448;
	ld.shared.f64 	%fd182, [_ZZN3cub18CUB_300001_SM_10006detail6reduce28DeviceReduceSingleTileKernelINS2_10policy_hubIdjN4cuda3std3__44plusIdEEE10Policy1000EPdSC_iS9_ddNS7_10__identityEEEvT0_T1_T2_T3_T4_T6_E12temp_storage+136];
	add.f64 	%fd183, %fd182, %fd181;
	selp.f64 	%fd184, %fd183, %fd181, %p47;
	setp.gt.s32 	%p48, %r36, 480;
	ld.shared.f64 	%fd185, [_ZZN3cub18CUB_300001_SM_10006detail6reduce28DeviceReduceSingleTileKernelINS2_10policy_hubIdjN4cuda3std3__44plusIdEEE10Policy1000EPdSC_iS9_ddNS7_10__identityEEEvT0_T1_T2_T3_T4_T6_E12temp_storage+144];
	add.f64 	%fd186, %fd185, %fd184;
	selp.f64 	%fd187, %fd186, %fd184, %p48;
	setp.gt.s32 	%p49, %r36, 512;
	ld.shared.f64 	%fd188, [_ZZN3cub18CUB_300001_SM_10006detail6reduce28DeviceReduceSingleTileKernelINS2_10policy_hubIdjN4cuda3std3__44plusIdEEE10Policy1000EPdSC_iS9_ddNS7_10__identityEEEvT0_T1_T2_T3_T4_T6_E12temp_storage+152];
	add.f64 	%fd189, %fd188, %fd187;
	selp.f64 	%fd190, %fd189, %fd187, %p49;
	setp.gt.s32 	%p50, %r36, 544;
	ld.shared.f64 	%fd191, [_ZZN3cub18CUB_300001_SM_10006detail6reduce28DeviceReduceSingleTileKernelINS2_10policy_hubIdjN4cuda3std3__44plusIdEEE10Policy1000EPdSC_iS9_ddNS7_10__identityEEEvT0_T1_T2_T3_T4_T6_E12temp_storage+160];
	add.f64 	%fd192, %fd191, %fd190;
	selp.f64 	%fd193, %fd192, %fd190, %p50;
	setp.gt.s32 	%p51, %r36, 576;
	ld.shared.f64 	%fd194, [_ZZN3cub18CUB_300001_SM_10006detail6reduce28DeviceReduceSingleTileKernelINS2_10policy_hubIdjN4cuda3std3__44plusIdEEE10Policy1000EPdSC_iS9_ddNS7_10__identityEEEvT0_T1_T2_T3_T4_T6_E12temp_storage+168];
	add.f64 	%fd195, %fd194, %fd193;
	selp.f64 	%fd196, %fd195, %fd193, %p51;
	setp.gt.s32 	%p52, %r36, 608;
	ld.shared.f64 	%fd197, [_ZZN3cub18CUB_300001_SM_10006detail6reduce28DeviceReduceSingleTileKernelINS2_10policy_hubIdjN4cuda3std3__44plusIdEEE10Policy1000EPdSC_iS9_ddNS7_10__identityEEEvT0_T1_T2_T3_T4_T6_E12temp_storage+176];
	add.f64 	%fd198, %fd197, %fd196;
	selp.f64 	%fd263, %fd198, %fd196, %p52;
	bra.uni 	$L__BB9_37;
$L__BB9_21:
	mov.u32 	%r14, %tid.x;
	mul.wide.u32 	%rd27, %r14, 8;
	add.s64 	%rd12, %rd9, %rd27;
	// begin inline asm
	ld.global.nc.u64 %rd11, [%rd12];
	// end inline asm
	mov.b64 	%fd31, %rd11;
	add.s64 	%rd14, %rd12, 5120;
	// begin inline asm
	ld.global.nc.u64 %rd13, [%rd14];
	// end inline asm
	mov.b64 	%fd32, %rd13;
	add.s64 	%rd16, %rd12, 10240;
	// begin inline asm
	ld.global.nc.u64 %rd15, [%rd16];
	// end inline asm
	mov.b64 	%fd33, %rd15;
	add.s64 	%rd18, %rd12, 15360;
	// begin inline asm
	ld.global.nc.u64 %rd17, [%rd18];
	// end inline asm
	mov.b64 	%fd34, %rd17;
	add.s64 	%rd20, %rd12, 20480;
	// begin inline asm
	ld.global.nc.u64 %rd19, [%rd20];
	// end inline asm
	mov.b64 	%fd35, %rd19;
	add.s64 	%rd22, %rd12, 25600;
	// begin inline asm
	ld.global.nc.u64 %rd21, [%rd22];
	// end inline asm
	mov.b64 	%fd36, %rd21;
	add.s64 	%rd24, %rd12, 30720;
	// begin inline asm
	ld.global.nc.u64 %rd23, [%rd24];
	// end inline asm
	mov.b64 	%fd37, %rd23;
	add.s64 	%rd26, %rd12, 35840;
	// begin inline asm
	ld.global.nc.u64 %rd25, [%rd26];
	// end inline asm
	mov.b64 	%fd38, %rd25;
	add.f64 	%fd39, %fd31, %fd32;
	add.f64 	%fd40, %fd39, %fd33;
	add.f64 	%fd41, %fd40, %fd34;
	add.f64 	%fd42, %fd41, %fd35;
	add.f64 	%fd43, %fd42, %fd36;
	add.f64 	%fd44, %fd43, %fd37;
	add.f64 	%fd262, %fd44, %fd38;
	setp.lt.u32 	%p3, %r36, 10240;
	mov.b32 	%r232, 5120;
	@%p3 bra 	$L__BB9_25;
	add.s32 	%r15, %r36, -5120;
	mov.b32 	%r232, 5120;
$L__BB9_23:
	mul.wide.s32 	%rd44, %r232, 8;
	add.s64 	%rd29, %rd12, %rd44;
	// begin inline asm
	ld.global.nc.u64 %rd28, [%rd29];
	// end inline asm
	mov.b64 	%fd45, %rd28;
	add.s64 	%rd31, %rd29, 5120;
	// begin inline asm
	ld.global.nc.u64 %rd30, [%rd31];
	// end inline asm
	mov.b64 	%fd46, %rd30;
	add.s64 	%rd33, %rd29, 10240;
	// begin inline asm
	ld.global.nc.u64 %rd32, [%rd33];
	// end inline asm
	mov.b64 	%fd47, %rd32;
	add.s64 	%rd35, %rd29, 15360;
	// begin inline asm
	ld.global.nc.u64 %rd34, [%rd35];
	// end inline asm
	mov.b64 	%fd48, %rd34;
	add.s64 	%rd37, %rd29, 20480;
	// begin inline asm
	ld.global.nc.u64 %rd36, [%rd37];
	// end inline asm
	mov.b64 	%fd49, %rd36;
	add.s64 	%rd39, %rd29, 25600;
	// begin inline asm
	ld.global.nc.u64 %rd38, [%rd39];
	// end inline asm
	mov.b64 	%fd50, %rd38;
	add.s64 	%rd41, %rd29, 30720;
	// begin inline asm
	ld.global.nc.u64 %rd40, [%rd41];
	// end inline asm
	mov.b64 	%fd51, %rd40;
	add.s64 	%rd43, %rd29, 35840;
	// begin inline asm
	ld.global.nc.u64 %rd42, [%rd43];
	// end inline asm
	mov.b64 	%fd52, %rd42;
	add.f64 	%fd53, %fd262, %fd45;
	add.f64 	%fd54, %fd53, %fd46;
	add.f64 	%fd55, %fd54, %fd47;
	add.f64 	%fd56, %fd55, %fd48;
	add.f64 	%fd57, %fd56, %fd49;
	add.f64 	%fd58, %fd57, %fd50;
	add.f64 	%fd59, %fd58, %fd51;
	add.f64 	%fd262, %fd59, %fd52;
	sub.s32 	%r39, %r36, %r232;
	setp.lt.s32 	%p4, %r39, 5120;
	@%p4 bra 	$L__BB9_33;
	add.s32 	%r232, %r232, 5120;
	setp.le.s32 	%p5, %r232, %r15;
	@%p5 bra 	$L__BB9_23;
$L__BB9_25:
	setp.le.s32 	%p6, %r36, %r232;
	@%p6 bra 	$L__BB9_33;
	sub.s32 	%r19, %r36, %r232;
	setp.ge.s32 	%p7, %r14, %r19;
	@%p7 bra 	$L__BB9_33;
	not.b32 	%r40, %r14;
	add.s32 	%r41, %r36, %r40;
	sub.s32 	%r20, %r41, %r232;
	mul.hi.u32 	%r42, %r20, -858993459;
	shr.u32 	%r43, %r42, 9;
	add.s32 	%r21, %r43, 1;
	and.b32  	%r44, %r43, 3;
	setp.eq.s32 	%p8, %r44, 3;
	mov.u32 	%r236, %r14;
	@%p8 bra 	$L__BB9_30;
	add.s32 	%r234, %r14, %r232;
	and.b32  	%r45, %r21, 3;
	neg.s32 	%r233, %r45;
	mov.u32 	%r236, %r14;
$L__BB9_29:
	.pragma "nounroll";
	mul.wide.u32 	%rd47, %r234, 8;
	add.s64 	%rd46, %rd9, %rd47;
	// begin inline asm
	ld.global.nc.u64 %rd45, [%rd46];
	// end inline asm
	mov.b64 	%fd61, %rd45;
	add.f64 	%fd262, %fd262, %fd61;
	add.s32 	%r236, %r236, 640;
	add.s32 	%r234, %r234, 640;
	add.s32 	%r233, %r233, 1;
	setp.ne.s32 	%p9, %r233, 0;
	@%p9 bra 	$L__BB9_29;
$L__BB9_30:
	setp.lt.u32 	%p10, %r20, 1920;
	@%p10 bra 	$L__BB9_33;
	cvt.u64.u32 	%rd48, %r236;
	cvt.u64.u32 	%rd49, %r232;
	add.s64 	%rd50, %rd48, %rd49;
	shl.b64 	%rd51, %rd50, 3;
	add.s64 	%rd52, %rd51, %rd9;
	add.s64 	%rd108, %rd52, 10240;
	add.s32 	%r237, %r236, %r232;
$L__BB9_32:
	mul.wide.u32 	%rd61, %r237, 8;
	add.s64 	%rd54, %rd9, %rd61;
	// begin inline asm
	ld.global.nc.u64 %rd53, [%rd54];
	// end inline asm
	mov.b64 	%fd62, %rd53;
	add.f64 	%fd63, %fd262, %fd62;
	add.s64 	%rd56, %rd108, -5120;
	// begin inline asm
	ld.global.nc.u64 %rd55, [%rd56];
	// end inline asm
	mov.b64 	%fd64, %rd55;
	add.f64 	%fd65, %fd63, %fd64;
	// begin inline asm
	ld.global.nc.u64 %rd57, [%rd108];
	// end inline asm
	mov.b64 	%fd66, %rd57;
	add.f64 	%fd67, %fd65, %fd66;
	add.s64 	%rd60, %rd108, 5120;
	// begin inline asm
	ld.global.nc.u64 %rd59, [%rd60];
	// end inline asm
	mov.b64 	%fd68, %rd59;
	add.f64 	%fd262, %fd67, %fd68;
	add.s32 	%r236, %r236, 2560;
	add.s64 	%rd108, %rd108, 20480;
	add.s32 	%r237, %r237, 2560;
	setp.lt.s32 	%p11, %r236, %r19;
	@%p11 bra 	$L__BB9_32;
$L__BB9_33:
	// begin inline asm
	mov.u32 %r46, %laneid;
	// end inline asm
	mov.b64 	%rd62, %fd262;
	mov.b64 	{%r48, %r53}, %rd62;
	mov.b32 	%r54, 1;
	mov.b32 	%r95, 31;
	mov.b32 	%r96, -1;
	// begin inline asm
	shfl.sync.down.b32 %r47, %r48, %r54, %r95, %r96;
	// end inline asm
	// begin inline asm
	shfl.sync.down.b32 %r52, %r53, %r54, %r95, %r96;
	// end inline asm
	mov.b64 	%rd63, {%r47, %r52};
	mov.b64 	%fd69, %rd63;
	setp.gt.s32 	%p12, %r46, 30;
	add.f64 	%fd70, %fd262, %fd69;
	selp.f64 	%fd71, %fd262, %fd70, %p12;
	mov.b64 	%rd64, %fd71;
	mov.b64 	{%r58, %r63}, %rd64;
	mov.b32 	%r64, 2;
	// begin inline asm
	shfl.sync.down.b32 %r57, %r58, %r64, %r95, %r96;
	// end inline asm
	// begin inline asm
	shfl.sync.down.b32 %r62, %r63, %r64, %r95, %r96;
	// end inline asm
	mov.b64 	%rd65, {%r57, %r62};
	mov.b64 	%fd72, %rd65;
	setp.gt.s32 	%p13, %r46, 29;
	add.f64 	%fd73, %fd71, %fd72;
	selp.f64 	%fd74, %fd71, %fd73, %p13;
	mov.b64 	%rd66, %fd74;
	mov.b64 	{%r68, %r73}, %rd66;
	mov.b32 	%r74, 4;
	// begin inline asm
	shfl.sync.down.b32 %r67, %r68, %r74, %r95, %r96;
	// end inline asm
	// begin inline asm
	shfl.sync.down.b32 %r72, %r73, %r74, %r95, %r96;
	// end inline asm
	mov.b64 	%rd67, {%r67, %r72};
	mov.b64 	%fd75, %rd67;
	setp.gt.s32 	%p14, %r46, 27;
	add.f64 	%fd76, %fd74, %fd75;
	selp.f64 	%fd77, %fd74, %fd76, %p14;
	mov.b64 	%rd68, %fd77;
	mov.b64 	{%r78, %r83}, %rd68;
	mov.b32 	%r84, 8;
	// begin inline asm
	shfl.sync.down.b32 %r77, %r78, %r84, %r95, %r96;
	// end inline asm
	// begin inline asm
	shfl.sync.down.b32 %r82, %r83, %r84, %r95, %r96;
	// end inline asm
	mov.b64 	%rd69, {%r77, %r82};
	mov.b64 	%fd78, %rd69;
	setp.gt.s32 	%p15, %r46, 23;
	add.f64 	%fd79, %fd77, %fd78;
	selp.f64 	%fd80, %fd77, %fd79, %p15;
	mov.b64 	%rd70, %fd80;
	mov.b64 	{%r88, %r93}, %rd70;
	mov.b32 	%r94, 16;
	// begin inline asm
	shfl.sync.down.b32 %r87, %r88, %r94, %r95, %r96;
	// end inline asm
	// begin inline asm
	shfl.sync.down.b32 %r92, %r93, %r94, %r95, %r96;
	// end inline asm
	mov.b64 	%rd71, {%r87, %r92};
	mov.b64 	%fd81, %rd71;
	setp.gt.s32 	%p16, %r46, 15;
	add.f64 	%fd26, %fd80, %fd81;
	selp.f64 	%fd263, %fd80, %fd26, %p16;
	setp.ne.s32 	%p17, %r46, 0;
	@%p17 bra 	$L__BB9_35;
	shr.u32 	%r97, %r14, 2;
	and.b32  	%r98, %r97, 248;
	mov.u32 	%r99, _ZZN3cub18CUB_300001_SM_10006detail6reduce28DeviceReduceSingleTileKernelINS2_10policy_hubIdjN4cuda3std3__44plusIdEEE10Policy1000EPdSC_iS9_ddNS7_10__identityEEEvT0_T1_T2_T3_T4_T6_E12temp_storage;
	add.s32 	%r100, %r99, %r98;
	st.shared.f64 	[%r100+24], %fd26;
$L__BB9_35:
	bar.sync 	0;
	setp.ne.s32 	%p18, %r14, 0;
	@%p18 bra 	$L__BB9_37;
	ld.shared.f64 	%fd82, [_ZZN3cub18CUB_300001_SM_10006detail6reduce28DeviceReduceSingleTileKernelINS2_10policy_hubIdjN4cuda3std3__44plusIdEEE10Policy1000EPdSC_iS9_ddNS7_10__identityEEEvT0_T1_T2_T3_T4_T6_E12temp_storage+32];
	add.f64 	%fd83, %fd263, %fd82;
	ld.shared.f64 	%fd84, [_ZZN3cub18CUB_300001_SM_10006detail6reduce28DeviceReduceSingleTileKernelINS2_10policy_hubIdjN4cuda3std3__44plusIdEEE10Policy1000EPdSC_iS9_ddNS7_10__identityEEEvT0_T1_T2_T3_T4_T6_E12temp_storage+40];
	add.f64 	%fd85, %fd83, %fd84;
	ld.shared.f64 	%fd86, [_ZZN3cub18CUB_300001_SM_10006detail6reduce28DeviceReduceSingleTileKernelINS2_10policy_hubIdjN4cuda3std3__44plusIdEEE10Policy1000EPdSC_iS9_ddNS7_10__identityEEEvT0_T1_T2_T3_T4_T6_E12temp_storage+48];
	add.f64 	%fd87, %fd85, %fd86;
	ld.shared.f64 	%fd88, [_ZZN3cub18CUB_300001_SM_10006detail6reduce28DeviceReduceSingleTileKernelINS2_10policy_hubIdjN4cuda3std3__44plusIdEEE10Policy1000EPdSC_iS9_ddNS7_10__identityEEEvT0_T1_T2_T3_T4_T6_E12temp_storage+56];
	add.f64 	%fd89, %fd87, %fd88;
	ld.shared.f64 	%fd90, [_ZZN3cub18CUB_300001_SM_10006detail6reduce28DeviceReduceSingleTileKernelINS2_10policy_hubIdjN4cuda3std3__44plusIdEEE10Policy1000EPdSC_iS9_ddNS7_10__identityEEEvT0_T1_T2_T3_T4_T6_E12temp_storage+64];
	add.f64 	%fd91, %fd89, %fd90;
	ld.shared.f64 	%fd92, [_ZZN3cub18CUB_300001_SM_10006detail6reduce28DeviceReduceSingleTileKernelINS2_10policy_hubIdjN4cuda3std3__44plusIdEEE10Policy1000EPdSC_iS9_ddNS7_10__identityEEEvT0_T1_T2_T3_T4_T6_E12temp_storage+72];
	add.f64 	%fd93, %fd91, %fd92;
	ld.shared.f64 	%fd94, [_ZZN3cub18CUB_300001_SM_10006detail6reduce28DeviceReduceSingleTileKernelINS2_10policy_hubIdjN4cuda3std3__44plusIdEEE10Policy1000EPdSC_iS9_ddNS7_10__identityEEEvT0_T1_T2_T3_T4_T6_E12temp_storage+80];
	add.f64 	%fd95, %fd93, %fd94;
	ld.shared.f64 	%fd96, [_ZZN3cub18CUB_300001_SM_10006detail6reduce28DeviceReduceSingleTileKernelINS2_10policy_hubIdjN4cuda3std3__44plusIdEEE10Policy1000EPdSC_iS9_ddNS7_10__identityEEEvT0_T1_T2_T3_T4_T6_E12temp_storage+88];
	add.f64 	%fd97, %fd95, %fd96;
	ld.shared.f64 	%fd98, [_ZZN3cub18CUB_300001_SM_10006detail6reduce28DeviceReduceSingleTileKernelINS2_10policy_hubIdjN4cuda3std3__44plusIdEEE10Policy1000EPdSC_iS9_ddNS7_10__identityEEEvT0_T1_T2_T3_T4_T6_E12temp_storage+96];
	add.f64 	%fd99, %fd97, %fd98;
	ld.shared.f64 	%fd100, [_ZZN3cub18CUB_300001_SM_10006detail6reduce28DeviceReduceSingleTileKernelINS2_10policy_hubIdjN4cuda3std3__44plusIdEEE10Policy1000EPdSC_iS9_ddNS7_10__identityEEEvT0_T1_T2_T3_T4_T6_E12temp_storage+104];
	add.f64 	%fd101, %fd99, %fd100;
	ld.shared.f64 	%fd102, [_ZZN3cub18CUB_300001_SM_10006detail6reduce28DeviceReduceSingleTileKernelINS2_10policy_hubIdjN4cuda3std3__44plusIdEEE10Policy1000EPdSC_iS9_ddNS7_10__identityEEEvT0_T1_T2_T3_T4_T6_E12temp_storage+112];
	add.f64 	%fd103, %fd101, %fd102;
	ld.shared.f64 	%fd104, [_ZZN3cub18CUB_300001_SM_10006detail6reduce28DeviceReduceSingleTileKernelINS2_10policy_hubIdjN4cuda3std3__44plusIdEEE10Policy1000EPdSC_iS9_ddNS7_10__identityEEEvT0_T1_T2_T3_T4_T6_E12temp_storage+120];
	add.f64 	%fd105, %fd103, %fd104;
	ld.shared.f64 	%fd106, [_ZZN3cub18CUB_300001_SM_10006detail6reduce28DeviceReduceSingleTileKernelINS2_10policy_hubIdjN4cuda3std3__44plusIdEEE10Policy1000EPdSC_iS9_ddNS7_10__identityEEEvT0_T1_T2_T3_T4_T6_E12temp_storage+128];
	add.f64 	%fd107, %fd105, %fd106;
	ld.shared.f64 	%fd108, [_ZZN3cub18CUB_300001_SM_10006detail6reduce28DeviceReduceSingleTileKernelINS2_10policy_hubIdjN4cuda3std3__44plusIdEEE10Policy1000EPdSC_iS9_ddNS7_10__identityEEEvT0_T1_T2_T3_T4_T6_E12temp_storage+136];
	add.f64 	%fd109, %fd107, %fd108;
	ld.shared.f64 	%fd110, [_ZZN3cub18CUB_300001_SM_10006detail6reduce28DeviceReduceSingleTileKernelINS2_10policy_hubIdjN4cuda3std3__44plusIdEEE10Policy1000EPdSC_iS9_ddNS7_10__identityEEEvT0_T1_T2_T3_T4_T6_E12temp_storage+144];
	add.f64 	%fd111, %fd109, %fd110;
	ld.shared.f64 	%fd112, [_ZZN3cub18CUB_300001_SM_10006detail6reduce28DeviceReduceSingleTileKernelINS2_10policy_hubIdjN4cuda3std3__44plusIdEEE10Policy1000EPdSC_iS9_ddNS7_10__identityEEEvT0_T1_T2_T3_T4_T6_E12temp_storage+152];
	add.f64 	%fd113, %fd111, %fd112;
	ld.shared.f64 	%fd114, [_ZZN3cub18CUB_300001_SM_10006detail6reduce28DeviceReduceSingleTileKernelINS2_10policy_hubIdjN4cuda3std3__44plusIdEEE10Policy1000EPdSC_iS9_ddNS7_10__identityEEEvT0_T1_T2_T3_T4_T6_E12temp_storage+160];
	add.f64 	%fd115, %fd113, %fd114;
	ld.shared.f64 	%fd116, [_ZZN3cub18CUB_300001_SM_10006detail6reduce28DeviceReduceSingleTileKernelINS2_10policy_hubIdjN4cuda3std3__44plusIdEEE10Policy1000EPdSC_iS9_ddNS7_10__identityEEEvT0_T1_T2_T3_T4_T6_E12temp_storage+168];
	add.f64 	%fd117, %fd115, %fd116;
	ld.shared.f64 	%fd118, [_ZZN3cub18CUB_300001_SM_10006detail6reduce28DeviceReduceSingleTileKernelINS2_10policy_hubIdjN4cuda3std3__44plusIdEEE10Policy1000EPdSC_iS9_ddNS7_10__identityEEEvT0_T1_T2_T3_T4_T6_E12temp_storage+176];
	add.f64 	%fd263, %fd117, %fd118;
$L__BB9_37:
	mov.u32 	%r224, %tid.x;
	setp.ne.s32 	%p60, %r224, 0;
	@%p60 bra 	$L__BB9_39;
	add.f64 	%fd249, %fd30, %fd263;
	st.global.f64 	[%rd1], %fd249;
$L__BB9_39:
	ret;

}
	// .globl	_ZN3cub18CUB_300001_SM_10006detail6reduce28DeviceReduceSingleTileKernelINS2_10policy_hubIdyN4cuda3std3__44plusIdEEE10Policy1000EN6thrust24THRUST_300001_SM_1000_NS6detail15normal_iteratorINSD_10device_ptrIdEEEEPdyS9_ddNS7_10__identityEEEvT0_T1_T2_T3_T4_T6_
.visible .entry _ZN3cub18CUB_300001_SM_10006detail6reduce28DeviceReduceSingleTileKernelINS2_10policy_hubIdyN4cuda3std3__44plusIdEEE10Policy1000EN6thrust24THRUST_300001_SM_1000_NS6detail15normal_iteratorINSD_10device_ptrIdEEEEPdyS9_ddNS7_10__identityEEEvT0_T1_T2_T3_T4_T6_(
	.param .align 8 .b8 _ZN3cub18CUB_300001_SM_10006detail6reduce28DeviceReduceSingleTileKernelINS2_10policy_hubIdyN4cuda3std3__44plusIdEEE10Policy1000EN6thrust24THRUST_300001_SM_1000_NS6detail15normal_iteratorINSD_10device_ptrIdEEEEPdyS9_ddNS7_10__identityEEEvT0_T1_T2_T3_T4_T6__param_0[8],
	.param .u64 .ptr .align 1 _ZN3cub18CUB_300001_SM_10006detail6reduce28DeviceReduceSingleTileKernelINS2_10policy_hubIdyN4cuda3std3__44plusIdEEE10Policy1000EN6thrust24THRUST_300001_SM_1000_NS6detail15normal_iteratorINSD_10device_ptrIdEEEEPdyS9_ddNS7_10__identityEEEvT0_T1_T2_T3_T4_T6__param_1,
	.param .u64 _ZN3cub18CUB_300001_SM_10006detail6reduce28DeviceReduceSingleTileKernelINS2_10policy_hubIdyN4cuda3std3__44plusIdEEE10Policy1000EN6thrust24THRUST_300001_SM_1000_NS6detail15normal_iteratorINSD_10device_ptrIdEEEEPdyS9_ddNS7_10__identityEEEvT0_T1_T2_T3_T4_T6__param_2,
	.param .align 1 .b8 _ZN3cub18CUB_300001_SM_10006detail6reduce28DeviceReduceSingleTileKernelINS2_10policy_hubIdyN4cuda3std3__44plusIdEEE10Policy1000EN6thrust24THRUST_300001_SM_1000_NS6detail15normal_iteratorINSD_10device_ptrIdEEEEPdyS9_ddNS7_10__identityEEEvT0_T1_T2_T3_T4_T6__param_3[1],
	.param .f64 _ZN3cub18CUB_300001_SM_10006detail6reduce28DeviceReduceSingleTileKernelINS2_10policy_hubIdyN4cuda3std3__44plusIdEEE10Policy1000EN6thrust24THRUST_300001_SM_1000_NS6detail15normal_iteratorINSD_10device_ptrIdEEEEPdyS9_ddNS7_10__identityEEEvT0_T1_T2_T3_T4_T6__param_4,
	.param .align 1 .b8 _ZN3cub18CUB_300001_SM_10006detail6reduce28DeviceReduceSingleTileKernelINS2_10policy_hubIdyN4cuda3std3__44plusIdEEE10Policy1000EN6thrust24THRUST_300001_SM_1000_NS6detail15normal_iteratorINSD_10device_ptrIdEEEEPdyS9_ddNS7_10__identityEEEvT0_T1_T2_T3_T4_T6__param_5[1]
)
.maxntid 512
.minnctapersm 1
{
	.reg .pred 	%p<67>;
	.reg .b32 	%r<246>;
	.reg .b64 	%rd<86>;
	.reg .b64 	%fd<348>;
	// demoted variable
	.shared .align 8 .b8 _ZZN3cub18CUB_300001_SM_10006detail6reduce28DeviceReduceSingleTileKernelINS2_10policy_hubIdyN4cuda3std3__44plusIdEEE10Policy1000EN6thrust24THRUST_300001_SM_1000_NS6detail15normal_iteratorINSD_10device_ptrIdEEEEPdyS9_ddNS7_10__identityEEEvT0_T1_T2_T3_T4_T6_E12temp_storage[152];
	ld.param.u64 	%rd18, [_ZN3cub18CUB_300001_SM_10006detail6reduce28DeviceReduceSingleTileKernelINS2_10policy_hubIdyN4cuda3std3__44plusIdEEE10Policy1000EN6thrust24THRUST_300001_SM_1000_NS6detail15normal_iteratorINSD_10device_ptrIdEEEEPdyS9_ddNS7_10__identityEEEvT0_T1_T2_T3_T4_T6__param_0];
	ld.param.u64 	%rd20, [_ZN3cub18CUB_300001_SM_10006detail6reduce28DeviceReduceSingleTileKernelINS2_10policy_hubIdyN4cuda3std3__44plusIdEEE10Policy1000EN6thrust24THRUST_300001_SM_1000_NS6detail15normal_iteratorINSD_10device_ptrIdEEEEPdyS9_ddNS7_10__identityEEEvT0_T1_T2_T3_T4_T6__param_1];
	ld.param.u64 	%rd19, [_ZN3cub18CUB_300001_SM_10006detail6reduce28DeviceReduceSingleTileKernelINS2_10policy_hubIdyN4cuda3std3__44plusIdEEE10Policy1000EN6thrust24THRUST_300001_SM_1000_NS6detail15normal_iteratorINSD_10device_ptrIdEEEEPdyS9_ddNS7_10__identityEEEvT0_T1_T2_T3_T4_T6__param_2];
	ld.param.f64 	%fd42, [_ZN3cub18CUB_300001_SM_10006detail6reduce28DeviceReduceSingleTileKernelINS2_10policy_hubIdyN4cuda3std3__44plusIdEEE10Policy1000EN6thrust24THRUST_300001_SM_1000_NS6detail15normal_iteratorINSD_10device_ptrIdEEEEPdyS9_ddNS7_10__identityEEEvT0_T1_T2_T3_T4_T6__param_4];
	cvta.to.global.u64 	%rd1, %rd20;
	setp.ne.s64 	%p1, %rd19, 0;
	@%p1 bra 	$L__BB10_3;
	mov.u32 	%r231, %tid.x;
	setp.ne.s32 	%p66, %r231, 0;
	@%p66 bra 	$L__BB10_51;
	st.global.f64 	[%rd1], %fd42;
	bra.uni 	$L__BB10_51;
$L__BB10_3:
	cvta.to.global.u64 	%rd2, %rd18;
	setp.gt.u64 	%p2, %rd19, 3583;
	@%p2 bra 	$L__BB10_28;
	cvt.u32.u64 	%r1, %rd19;
	mov.u32 	%r2, %tid.x;
	setp.ge.u32 	%p24, %r2, %r1;
	mov.f64 	%fd335, 0d0000000000000000;
	mov.u32 	%r235, %r2;
	@%p24 bra 	$L__BB10_6;
	mul.wide.u32 	%rd51, %r2, 8;
	add.s64 	%rd52, %rd2, %rd51;
	ld.global.f64 	%fd335, [%rd52];
	add.s32 	%r235, %r2, 512;
$L__BB10_6:
	setp.ge.u32 	%p25, %r235, %r1;
	@%p25 bra 	$L__BB10_19;
	not.b32 	%r108, %r235;
	add.s32 	%r109, %r108, %r1;
	shr.u32 	%r110, %r109, 9;
	add.s32 	%r5, %r110, 1;
	and.b32  	%r6, %r5, 15;
	setp.lt.u32 	%p26, %r109, 7680;
	@%p26 bra 	$L__BB10_10;
	and.b32  	%r111, %r5, 16777200;
	neg.s32 	%r233, %r111;
	mul.wide.u32 	%rd53, %r235, 8;
	add.s64 	%rd54, %rd53, %rd2;
	add.s64 	%rd81, %rd54, 32768;
$L__BB10_9:
	.pragma "nounroll";
	ld.global.f64 	%fd169, [%rd81+-32768];
	add.f64 	%fd170, %fd335, %fd169;
	ld.global.f64 	%fd171, [%rd81+-28672];
	add.f64 	%fd172, %fd170, %fd171;
	ld.global.f64 	%fd173, [%rd81+-24576];
	add.f64 	%fd174, %fd172, %fd173;
	ld.global.f64 	%fd175, [%rd81+-20480];
	add.f64 	%fd176, %fd174, %fd175;
	ld.global.f64 	%fd177, [%rd81+-16384];
	add.f64 	%fd178, %fd176, %fd177;
	ld.global.f64 	%fd179, [%rd81+-12288];
	add.f64 	%fd180, %fd178, %fd179;
	ld.global.f64 	%fd181, [%rd81+-8192];
	add.f64 	%fd182, %fd180, %fd181;
	ld.global.f64 	%fd183, [%rd81+-4096];
	add.f64 	%fd184, %fd182, %fd183;
	ld.global.f64 	%fd185, [%rd81];
	add.f64 	%fd186, %fd184, %fd185;
	ld.global.f64 	%fd187, [%rd81+4096];
	add.f64 	%fd188, %fd186, %fd187;
	ld.global.f64 	%fd189, [%rd81+8192];
	add.f64 	%fd190, %fd188, %fd189;
	ld.global.f64 	%fd191, [%rd81+12288];
	add.f64 	%fd192, %fd190, %fd191;
	ld.global.f64 	%fd193, [%rd81+16384];
	add.f64 	%fd194, %fd192, %fd193;
	ld.global.f64 	%fd195, [%rd81+20480];
	add.f64 	%fd196, %fd194, %fd195;
	ld.global.f64 	%fd197, [%rd81+24576];
	add.f64 	%fd198, %fd196, %fd197;
	ld.global.f64 	%fd199, [%rd81+28672];
	add.f64 	%fd335, %fd198, %fd199;
	add.s32 	%r235, %r235, 8192;
	add.s32 	%r233, %r233, 16;
	add.s64 	%rd81, %rd81, 65536;
	setp.ne.s32 	%p27, %r233, 0;
	@%p27 bra 	$L__BB10_9;
$L__BB10_10:
	setp.eq.s32 	%p28, %r6, 0;
	@%p28 bra 	$L__BB10_19;
	and.b32  	%r13, %r5, 7;
	setp.lt.u32 	%p29, %r6, 8;
	@%p29 bra 	$L__BB10_13;
	mul.wide.s32 	%rd55, %r235, 8;
	add.s64 	%rd56, %rd2, %rd55;
	ld.global.f64 	%fd201, [%rd56];
	add.f64 	%fd202, %fd335, %fd201;
	ld.global.f64 	%fd203, [%rd56+4096];
	add.f64 	%fd204, %fd202, %fd203;
	ld.global.f64 	%fd205, [%rd56+8192];
	add.f64 	%fd206, %fd204, %fd205;
	ld.global.f64 	%fd207, [%rd56+12288];
	add.f64 	%fd208, %fd206, %fd207;
	ld.global.f64 	%fd209, [%rd56+16384];
	add.f64 	%fd210, %fd208, %fd209;
	ld.global.f64 	%fd211, [%rd56+20480];
	add.f64 	%fd212, %fd210, %fd211;
	ld.global.f64 	%fd213, [%rd56+24576];
	add.f64 	%fd214, %fd212, %fd213;
	ld.global.f64 	%fd215, [%rd56+28672];
	add.f64 	%fd335, %fd214, %fd215;
	add.s32 	%r235, %r235, 4096;
$L__BB10_13:
	setp.eq.s32 	%p30, %r13, 0;
	@%p30 bra 	$L__BB10_19;
	and.b32  	%r16, %r5, 3;
	setp.lt.u32 	%p31, %r13, 4;
	@%p31 bra 	$L__BB10_16;
	mul.wide.s32 	%rd57, %r235, 8;
	add.s64 	%rd58, %rd2, %rd57;
	ld.global.f64 	%fd217, [%rd58];
	add.f64 	%fd218, %fd335, %fd217;
	ld.global.f64 	%fd219, [%rd58+4096];
	add.f64 	%fd220, %fd218, %fd219;
	ld.global.f64 	%fd221, [%rd58+8192];
	add.f64 	%fd222, %fd220, %fd221;
	ld.global.f64 	%fd223, [%rd58+12288];
	add.f64 	%fd335, %fd222, %fd223;
	add.s32 	%r235, %r235, 2048;
$L__BB10_16:
	setp.eq.s32 	%p32, %r16, 0;
	@%p32 bra 	$L__BB10_19;
	neg.s32 	%r238, %r16;
$L__BB10_18:
	.pragma "nounroll";
	mul.wide.s32 	%rd59, %r235, 8;
	add.s64 	%rd60, %rd2, %rd59;
	ld.global.f64 	%fd224, [%rd60];
	add.f64 	%fd335, %fd335, %fd224;
	add.s32 	%r235, %r235, 512;
	add.s32 	%r238, %r238, 1;
	setp.ne.s32 	%p33, %r238, 0;
	@%p33 bra 	$L__BB10_18;
$L__BB10_19:
	setp.lt.u64 	%p34, %rd19, 512;
	@%p34 bra 	$L__BB10_24;
	// begin inline asm
	mov.u32 %r175, %laneid;
	// end inline asm
	mov.b64 	%rd71, %fd335;
	mov.b64 	{%r177, %r182}, %rd71;
	mov.b32 	%r183, 1;
	mov.b32 	%r224, 31;
	mov.b32 	%r225, -1;
	// begin inline asm
	shfl.sync.down.b32 %r176, %r177, %r183, %r224, %r225;
	// end inline asm
	// begin inline asm
	shfl.sync.down.b32 %r181, %r182, %r183, %r224, %r225;
	// end inline asm
	mov.b64 	%rd72, {%r176, %r181};
	mov.b64 	%fd283, %rd72;
	setp.gt.s32 	%p58, %r175, 30;
	add.f64 	%fd284, %fd335, %fd283;
	selp.f64 	%fd285, %fd335, %fd284, %p58;
	mov.b64 	%rd73, %fd285;
	mov.b64 	{%r187, %r192}, %rd73;
	mov.b32 	%r193, 2;
	// begin inline asm
	shfl.sync.down.b32 %r186, %r187, %r193, %r224, %r225;
	// end inline asm
	// begin inline asm
	shfl.sync.down.b32 %r191, %r192, %r193, %r224, %r225;
	// end inline asm
	mov.b64 	%rd74, {%r186, %r191};
	mov.b64 	%fd286, %rd74;
	setp.gt.s32 	%p59, %r175, 29;
	add.f64 	%fd287, %fd285, %fd286;
	selp.f64 	%fd288, %fd285, %fd287, %p59;
	mov.b64 	%rd75, %fd288;
	mov.b64 	{%r197, %r202}, %rd75;
	mov.b32 	%r203, 4;
	// begin inline asm
	shfl.sync.down.b32 %r196, %r197, %r203, %r224, %r225;
	// end inline asm
	// begin inline asm
	shfl.sync.down.b32 %r201, %r202, %r203, %r224, %r225;
	// end inline asm
	mov.b64 	%rd76, {%r196, %r201};
	mov.b64 	%fd289, %rd76;
	setp.gt.s32 	%p60, %r175, 27;
	add.f64 	%fd290, %fd288, %fd289;
	selp.f64 	%fd291, %fd288, %fd290, %p60;
	mov.b64 	%rd77, %fd291;
	mov.b64 	{%r207, %r212}, %rd77;
	mov.b32 	%r213, 8;
	// begin inline asm
	shfl.sync.down.b32 %r206, %r207, %r213, %r224, %r225;
	// end inline asm
	// begin inline asm
	shfl.sync.down.b32 %r211, %r212, %r213, %r224, %r225;
	// end inline asm
	mov.b64 	%rd78, {%r206, %r211};
	mov.b64 	%fd292, %rd78;
	setp.gt.s32 	%p61, %r175, 23;
	add.f64 	%fd293, %fd291, %fd292;
	selp.f64 	%fd294, %fd291, %fd293, %p61;
	mov.b64 	%rd79, %fd294;
	mov.b64 	{%r217, %r222}, %rd79;
	mov.b32 	%r223, 16;
	// begin inline asm
	shfl.sync.down.b32 %r216, %r217, %r223, %r224, %r225;
	// end inline asm
	// begin inline asm
	shfl.sync.down.b32 %r221, %r222, %r223, %r224, %r225;
	// end inline asm
	mov.b64 	%rd80, {%r216, %r221};
	mov.b64 	%fd295, %rd80;
	setp.gt.s32 	%p62, %r175, 15;
	add.f64 	%fd16, %fd294, %fd295;
	selp.f64 	%fd347, %fd294, %fd16, %p62;
	setp.ne.s32 	%p63, %r175, 0;
	@%p63 bra 	$L__BB10_22;
	shr.u32 	%r226, %r2, 2;
	and.b32  	%r227, %r226, 248;
	mov.u32 	%r228, _ZZN3cub18CUB_300001_SM_10006detail6reduce28DeviceReduceSingleTileKernelINS2_10policy_hubIdyN4cuda3std3__44plusIdEEE10Policy1000EN6thrust24THRUST_300001_SM_1000_NS6detail15normal_iteratorINSD_10device_ptrIdEEEEPdyS9_ddNS7_10__identityEEEvT0_T1_T2_T3_T4_T6_E12temp_storage;
	add.s32 	%r229, %r228, %r227;
	st.shared.f64 	[%r229+16], %fd16;
$L__BB10_22:
	bar.sync 	0;
	setp.ne.s32 	%p64, %r2, 0;
	@%p64 bra 	$L__BB10_49;
	ld.shared.f64 	%fd296, [_ZZN3cub18CUB_300001_SM_10006detail6reduce28DeviceReduceSingleTileKernelINS2_10policy_hubIdyN4cuda3std3__44plusIdEEE10Policy1000EN6thrust24THRUST_300001_SM_1000_NS6detail15normal_iteratorINSD_10device_ptrIdEEEEPdyS9_ddNS7_10__identityEEEvT0_T1_T2_T3_T4_T6_E12temp_storage+24];
	add.f64 	%fd297, %fd347, %fd296;
	ld.shared.f64 	%fd298, [_ZZN3cub18CUB_300001_SM_10006detail6reduce28DeviceReduceSingleTileKernelINS2_10policy_hubIdyN4cuda3std3__44plusIdEEE10Policy1000EN6thrust24THRUST_300001_SM_1000_NS6detail15normal_iteratorINSD_10device_ptrIdEEEEPdyS9_ddNS7_10__identityEEEvT0_T1_T2_T3_T4_T6_E12temp_storage+32];
	add.f64 	%fd299, %fd297, %fd298;
	ld.shared.f64 	%fd300, [_ZZN3cub18CUB_300001_SM_10006detail6reduce28DeviceReduceSingleTileKernelINS2_10policy_hubIdyN4cuda3std3__44plusIdEEE10Policy1000EN6thrust24THRUST_300001_SM_1000_NS6detail15normal_iteratorINSD_10device_ptrIdEEEEPdyS9_ddNS7_10__identityEEEvT0_T1_T2_T3_T4_T6_E12temp_storage+40];
	add.f64 	%fd301, %fd299, %fd300;
	ld.shared.f64 	%fd302, [_ZZN3cub18CUB_300001_SM_10006detail6reduce28DeviceReduceSingleTileKernelINS2_10policy_hubIdyN4cuda3std3__44plusIdEEE10Policy1000EN6thrust24THRUST_300001_SM_1000_NS6detail15normal_iteratorINSD_10device_ptrIdEEEEPdyS9_ddNS7_10__identityEEEvT0_T1_T2_T3_T4_T6_E12temp_storage+48];
	add.f64 	%fd303, %fd301, %fd302;
	ld.shared.f64 	%fd304, [_ZZN3cub18CUB_300001_SM_10006detail6reduce28DeviceReduceSingleTileKernelINS2_10policy_hubIdyN4cuda3std3__44plusIdEEE10Policy1000EN6thrust24THRUST_300001_SM_1000_NS6detail15normal_iteratorINSD_10device_ptrIdEEEEPdyS9_ddNS7_10__identityEEEvT0_T1_T2_T3_T4_T6_E12temp_storage+56];
	add.f64 	%fd305, %fd303, %fd304;
	ld.shared.f64 	%fd306, [_ZZN3cub18CUB_300001_SM_10006detail6reduce28DeviceReduceSingleTileKernelINS2_10policy_hubIdyN4cuda3std3__44plusIdEEE10Policy1000EN6thrust24THRUST_300001_SM_1000_NS6detail15normal_iteratorINSD_10device_ptrIdEEEEPdyS9_ddNS7_10__identityEEEvT0_T1_T2_T3_T4_T6_E12temp_storage+64];
	add.f64 	%fd307, %fd305, %fd306;
	ld.shared.f64 	%fd308, [_ZZN3cub18CUB_300001_SM_10006detail6reduce28DeviceReduceSingleTileKernelINS2_10policy_hubIdyN4cuda3std3__44plusIdEEE10Policy1000EN6thrust24THRUST_300001_SM_1000_NS6detail15normal_iteratorINSD_10device_ptrIdEEEEPdyS9_ddNS7_10__identityEEEvT0_T1_T2_T3_T4_T6_E12temp_storage+72];
	add.f64 	%fd309, %fd307, %fd308;
	ld.shared.f64 	%fd310, [_ZZN3cub18CUB_300001_SM_10006detail6reduce28DeviceReduceSingleTileKernelINS2_10policy_hubIdyN4cuda3std3__44plusIdEEE10Policy1000EN6thrust24THRUST_300001_SM_1000_NS6detail15normal_iteratorINSD_10device_ptrIdEEEEPdyS9_ddNS7_10__identityEEEvT0_T1_T2_T3_T4_T6_E12temp_storage+80];
	add.f64 	%fd311, %fd309, %fd310;
	ld.shared.f64 	%fd312, [_ZZN3cub18CUB_300001_SM_10006detail6reduce28DeviceReduceSingleTileKernelINS2_10policy_hubIdyN4cuda3std3__44plusIdEEE10Policy1000EN6thrust24THRUST_300001_SM_1000_NS6detail15normal_iteratorINSD_10device_ptrIdEEEEPdyS9_ddNS7_10__identityEEEvT0_T1_T2_T3_T4_T6_E12temp_storage+88];
	add.f64 	%fd313, %fd311, %fd312;
	ld.shared.f64 	%fd314, [_ZZN3cub18CUB_300001_SM_10006detail6reduce28DeviceReduceSingleTileKernelINS2_10policy_hubIdyN4cuda3std3__44plusIdEEE10Policy1000EN6thrust24THRUST_300001_SM_1000_NS6detail15normal_iteratorINSD_10device_ptrIdEEEEPdyS9_ddNS7_10__identityEEEvT0_T1_T2_T3_T4_T6_E12temp_storage+96];
	add.f64 	%fd315, %fd313, %fd314;
	ld.shared.f64 	%fd316, [_ZZN3cub18CUB_300001_SM_10006detail6reduce28DeviceReduceSingleTileKernelINS2_10policy_hubIdyN4cuda3std3__44plusIdEEE10Policy1000EN6thrust24THRUST_300001_SM_1000_NS6detail15normal_iteratorINSD_10device_ptrIdEEEEPdyS9_ddNS7_10__identityEEEvT0_T1_T2_T3_T4_T6_E12temp_storage+104];
	add.f64 	%fd317, %fd315, %fd316;
	ld.shared.f64 	%fd318, [_ZZN3cub18CUB_300001_SM_10006detail6reduce28DeviceReduceSingleTileKernelINS2_10policy_hubIdyN4cuda3std3__44plusIdEEE10Policy1000EN6thrust24THRUST_300001_SM_1000_NS6detail15normal_iteratorINSD_10device_ptrIdEEEEPdyS9_ddNS7_10__identityEEEvT0_T1_T2_T3_T4_T6_E12temp_storage+112];
	add.f64 	%fd319, %fd317, %fd318;
	ld.shared.f64 	%fd320, [_ZZN3cub18CUB_300001_SM_10006detail6reduce28DeviceReduceSingleTileKernelINS2_10policy_hubIdyN4cuda3std3__44plusIdEEE10Policy1000EN6thrust24THRUST_300001_SM_1000_NS6detail15normal_iteratorINSD_10device_ptrIdEEEEPdyS9_ddNS7_10__identityEEEvT0_T1_T2_T3_T4_T6_E12temp_storage+120];
	add.f64 	%fd321, %fd319, %fd320;
	ld.shared.f64 	%fd322, [_ZZN3cub18CUB_300001_SM_10006detail6reduce28DeviceReduceSingleTileKernelINS2_10policy_hubIdyN4cuda3std3__44plusIdEEE10Policy1000EN6thrust24THRUST_300001_SM_1000_NS6detail15normal_iteratorINSD_10device_ptrIdEEEEPdyS9_ddNS7_10__identityEEEvT0_T1_T2_T3_T4_T6_E12temp_storage+128];
	add.f64 	%fd323, %fd321, %fd322;
	ld.shared.f64 	%fd324, [_ZZN3cub18CUB_300001_SM_10006detail6reduce28DeviceReduceSingleTileKernelINS2_10policy_hubIdyN4cuda3std3__44plusIdEEE10Policy1000EN6thrust24THRUST_300001_SM_1000_NS6detail15normal_iteratorINSD_10device_ptrIdEEEEPdyS9_ddNS7_10__identityEEEvT0_T1_T2_T3_T4_T6_E12temp_storage+136];
	add.f64 	%fd347, %fd323, %fd324;
	bra.uni 	$L__BB10_49;
$L__BB10_24:
	// begin inline asm
	mov.u32 %r112, %laneid;
	// end inline asm
	and.b32  	%r163, %r2, 992;
	add.s32 	%r164, %r163, 32;
	setp.gt.u32 	%p35, %r164, %r1;
	not.b32 	%r165, %r163;
	add.s32 	%r166, %r1, %r165;
	selp.b32 	%r161, %r166, 31, %p35;
	mov.b64 	%rd61, %fd335;
	mov.b64 	{%r114, %r119}, %rd61;
	mov.b32 	%r120, 1;
	mov.b32 	%r162, -1;
	// begin inline asm
	shfl.sync.down.b32 %r113, %r114, %r120, %r161, %r162;
	// end inline asm
	// begin inline asm
	shfl.sync.down.b32 %r118, %r119, %r120, %r161, %r162;
	// end inline asm
	mov.b64 	%rd62, {%r113, %r118};
	mov.b64 	%fd225, %rd62;
	setp.lt.s32 	%p36, %r112, %r161;
	add.f64 	%fd226, %fd335, %fd225;
	selp.f64 	%fd227, %fd226, %fd335, %p36;
	mov.b64 	%rd63, %fd227;
	mov.b64 	{%r124, %r129}, %rd63;
	mov.b32 	%r130, 2;
	// begin inline asm
	shfl.sync.down.b32 %r123, %r124, %r130, %r161, %r162;
	// end inline asm
	// begin inline asm
	shfl.sync.down.b32 %r128, %r129, %r130, %r161, %r162;
	// end inline asm
	mov.b64 	%rd64, {%r123, %r128};
	mov.b64 	%fd228, %rd64;
	add.s32 	%r167, %r112, 2;
	setp.gt.s32 	%p37, %r167, %r161;
	add.f64 	%fd229, %fd227, %fd228;
	selp.f64 	%fd230, %fd227, %fd229, %p37;
	mov.b64 	%rd65, %fd230;
	mov.b64 	{%r134, %r139}, %rd65;
	mov.b32 	%r140, 4;
	// begin inline asm
	shfl.sync.down.b32 %r133, %r134, %r140, %r161, %r162;
	// end inline asm
	// begin inline asm
	shfl.sync.down.b32 %r138, %r139, %r140, %r161, %r162;
	// end inline asm
	mov.b64 	%rd66, {%r133, %r138};
	mov.b64 	%fd231, %rd66;
	add.s32 	%r168, %r112, 4;
	setp.gt.s32 	%p38, %r168, %r161;
	add.f64 	%fd232, %fd230, %fd231;
	selp.f64 	%fd233, %fd230, %fd232, %p38;
	mov.b64 	%rd67, %fd233;
	mov.b64 	{%r144, %r149}, %rd67;
	mov.b32 	%r150, 8;
	// begin inline asm
	shfl.sync.down.b32 %r143, %r144, %r150, %r161, %r162;
	// end inline asm
	// begin inline asm
	shfl.sync.down.b32 %r148, %r149, %r150, %r161, %r162;
	// end inline asm
	mov.b64 	%rd68, {%r143, %r148};
	mov.b64 	%fd234, %rd68;
	add.s32 	%r169, %r112, 8;
	setp.gt.s32 	%p39, %r169, %r161;
	add.f64 	%fd235, %fd233, %fd234;
	selp.f64 	%fd236, %fd233, %fd235, %p39;
	mov.b64 	%rd69, %fd236;
	mov.b64 	{%r154, %r159}, %rd69;
	mov.b32 	%r160, 16;
	// begin inline asm
	shfl.sync.down.b32 %r153, %r154, %r160, %r161, %r162;
	// end inline asm
	// begin inline asm
	shfl.sync.down.b32 %r158, %r159, %r160, %r161, %r162;
	// end inline asm
	mov.b64 	%rd70, {%r153, %r158};
	mov.b64 	%fd237, %rd70;
	add.s32 	%r170, %r112, 16;
	setp.gt.s32 	%p40, %r170, %r161;
	add.f64 	%fd238, %fd236, %fd237;
	selp.f64 	%fd347, %fd236, %fd238, %p40;
	setp.ne.s32 	%p41, %r112, 0;
	@%p41 bra 	$L__BB10_26;
	shr.u32 	%r171, %r2, 2;
	and.b32  	%r172, %r171, 248;
	mov.u32 	%r173, _ZZN3cub18CUB_300001_SM_10006detail6reduce28DeviceReduceSingleTileKernelINS2_10policy_hubIdyN4cuda3std3__44plusIdEEE10Policy1000EN6thrust24THRUST_300001_SM_1000_NS6detail15normal_iteratorINSD_10device_ptrIdEEEEPdyS9_ddNS7_10__identityEEEvT0_T1_T2_T3_T4_T6_E12temp_storage;
	add.s32 	%r174, %r173, %r172;
	st.shared.f64 	[%r174+16], %fd347;
$L__BB10_26:
	bar.sync 	0;
	setp.ne.s32 	%p42, %r2, 0;
	@%p42 bra 	$L__BB10_49;
	setp.gt.u64 	%p43, %rd19, 32;
	ld.shared.f64 	%fd239, [_ZZN3cub18CUB_300001_SM_10006detail6reduce28DeviceReduceSingleTileKernelINS2_10policy_hubIdyN4cuda3std3__44plusIdEEE10Policy1000EN6thrust24THRUST_300001_SM_1000_NS6detail15normal_iteratorINSD_10device_ptrIdEEEEPdyS9_ddNS7_10__identityEEEvT0_T1_T2_T3_T4_T6_E12temp_storage+24];
	add.f64 	%fd240, %fd347, %fd239;
	selp.f64 	%fd241, %fd240, %fd347, %p43;
	setp.gt.u64 	%p44, %rd19, 64;
	ld.shared.f64 	%fd242, [_ZZN3cub18CUB_300001_SM_10006detail6reduce28DeviceReduceSingleTileKernelINS2_10policy_hubIdyN4cuda3std3__44plusIdEEE10Policy1000EN6thrust24THRUST_300001_SM_1000_NS6detail15normal_iteratorINSD_10device_ptrIdEEEEPdyS9_ddNS7_10__identityEEEvT0_T1_T2_T3_T4_T6_E12temp_storage+32];
	add.f64 	%fd243, %fd242, %fd241;
	selp.f64 	%fd244, %fd243, %fd241, %p44;
	setp.gt.u64 	%p45, %rd19, 96;
	ld.shared.f64 	%fd245, [_ZZN3cub18CUB_300001_SM_10006detail6reduce28DeviceReduceSingleTileKernelINS2_10policy_hubIdyN4cuda3std3__44plusIdEEE10Policy1000EN6thrust24THRUST_300001_SM_1000_NS6detail15normal_iteratorINSD_10device_ptrIdEEEEPdyS9_ddNS7_10__identityEEEvT0_T1_T2_T3_T4_T6_E12temp_storage+40];
	add.f64 	%fd246, %fd245, %fd244;
	selp.f64 	%fd247, %fd246, %fd244, %p45;
	setp.gt.u64 	%p46, %rd19, 128;
	ld.shared.f64 	%fd248, [_ZZN3cub18CUB_300001_SM_10006detail6reduce28DeviceReduceSingleTileKernelINS2_10policy_hubIdyN4cuda3std3__44plusIdEEE10Policy1000EN6thrust24THRUST_300001_SM_1000_NS6detail15normal_iteratorINSD_10device_ptrIdEEEEPdyS9_ddNS7_10__identityEEEvT0_T1_T2_T3_T4_T6_E12temp_storage+48];
	add.f64 	%fd249, %fd248, %fd247;
	selp.f64 	%fd250, %fd249, %fd247, %p46;
	setp.gt.u64 	%p47, %rd19, 160;
	ld.shared.f64 	%fd251, [_ZZN3cub18CUB_300001_SM_10006detail6reduce28DeviceReduceSingleTileKernelINS2_10policy_hubIdyN4cuda3std3__44plusIdEEE10Policy1000EN6thrust24THRUST_300001_SM_1000_NS6detail15normal_iteratorINSD_10device_ptrIdEEEEPdyS9_ddNS7_10__identityEEEvT0_T1_T2_T3_T4_T6_E12temp_storage+56];
	add.f64 	%fd252, %fd251, %fd250;
	selp.f64 	%fd253, %fd252, %fd250, %p47;
	setp.gt.u64 	%p48, %rd19, 192;
	ld.shared.f64 	%fd254, [_ZZN3cub18CUB_300001_SM_10006detail6reduce28DeviceReduceSingleTileKernelINS2_10policy_hubIdyN4cuda3std3__44plusIdEEE10Policy1000EN6thrust24THRUST_300001_SM_1000_NS6detail15normal_iteratorINSD_10device_ptrIdEEEEPdyS9_ddNS7_10__identityEEEvT0_T1_T2_T3_T4_T6_E12temp_storage+64];
	add.f64 	%fd255, %fd254, %fd253;
	selp.f64 	%fd256, %fd255, %fd253, %p48;
	setp.gt.u64 	%p49, %rd19, 224;
	ld.shared.f64 	%fd257, [_ZZN3cub18CUB_300001_SM_10006detail6reduce28DeviceReduceSingleTileKernelINS2_10policy_hubIdyN4cuda3std3__44plusIdEEE10Policy1000EN6thrust24THRUST_300001_SM_1000_NS6detail15normal_iteratorINSD_10device_ptrIdEEEEPdyS9_ddNS7_10__identityEEEvT0_T1_T2_T3_T4_T6_E12temp_storage+72];
	add.f64 	%fd258, %fd257, %fd256;
	selp.f64 	%fd259, %fd258, %fd256, %p49;
	setp.gt.u64 	%p50, %rd19, 256;
	ld.shared.f64 	%fd260, [_ZZN3cub18CUB_300001_SM_10006detail6reduce28DeviceReduceSingleTileKernelINS2_10policy_hubIdyN4cuda3std3__44plusIdEEE10Policy1000EN6thrust24THRUST_300001_SM_1000_NS6detail15normal_iteratorINSD_10device_ptrIdEEEEPdyS9_ddNS7_10__identityEEEvT0_T1_T2_T3_T4_T6_E12temp_storage+80];
	add.f64 	%fd261, %fd260, %fd259;
	selp.f64 	%fd262, %fd261, %fd259, %p50;
	setp.gt.u64 	%p51, %rd19, 288;
	ld.shared.f64 	%fd263, [_ZZN3cub18CUB_300001_SM_10006detail6reduce28DeviceReduceSingleTileKernelINS2_10policy_hubIdyN4cuda3std3__44plusIdEEE10Policy1000EN6thrust24THRUST_300001_SM_1000_NS6detail15normal_iteratorINSD_10device_ptrIdEEEEPdyS9_ddNS7_10__identityEEEvT0_T1_T2_T3_T4_T6_E12temp_storage+88];
	add.f64 	%fd264, %fd263, %fd262;
	selp.f64 	%fd265, %fd264, %fd262, %p51;
	setp.gt.u64 	%p52, %rd19, 320;
	ld.shared.f64 	%fd266, [_ZZN3cub18CUB_300001_SM_10006detail6reduce28DeviceReduceSingleTileKernelINS2_10policy_hubIdyN4cuda3std3__44plusIdEEE10Policy1000EN6thrust24THRUST_300001_SM_1000_NS6detail15normal_iteratorINSD_10device_ptrIdEEEEPdyS9_ddNS7_10__identityEEEvT0_T1_T2_T3_T4_T6_E12temp_storage+96];
	add.f64 	%fd267, %fd266, %fd265;
	selp.f64 	%fd268, %fd267, %fd265, %p52;
	setp.gt.u64 	%p53, %rd19, 352;
	ld.shared.f64 	%fd269, [_ZZN3cub18CUB_300001_SM_10006detail6reduce28DeviceReduceSingleTileKernelINS2_10policy_hubIdyN4cuda3std3__44plusIdEEE10Policy1000EN6thrust24THRUST_300001_SM_1000_NS6detail15normal_iteratorINSD_10device_ptrIdEEEEPdyS9_ddNS7_10__identityEEEvT0_T1_T2_T3_T4_T6_E12temp_storage+104];
	add.f64 	%fd270, %fd269, %fd268;
	selp.f64 	%fd271, %fd270, %fd268, %p53;
	setp.gt.u64 	%p54, %rd19, 384;
	ld.shared.f64 	%fd272, [_ZZN3cub18CUB_300001_SM_10006detail6reduce28DeviceReduceSingleTileKernelINS2_10policy_hubIdyN4cuda3std3__44plusIdEEE10Policy1000EN6thrust24THRUST_300001_SM_1000_NS6detail15normal_iteratorINSD_10device_ptrIdEEEEPdyS9_ddNS7_10__identityEEEvT0_T1_T2_T3_T4_T6_E12temp_storage+112];
	add.f64 	%fd273, %fd272, %fd271;
	selp.f64 	%fd274, %fd273, %fd271, %p54;
	setp.gt.u64 	%p55, %rd19, 416;
	ld.shared.f64 	%fd275, [_ZZN3cub18CUB_300001_SM_10006detail6reduce28DeviceReduceSingleTileKernelINS2_10policy_hubIdyN4cuda3std3__44plusIdEEE10Policy1000EN6thrust24THRUST_300001_SM_1000_NS6detail15normal_iteratorINSD_10device_ptrIdEEEEPdyS9_ddNS7_10__identityEEEvT0_T1_T2_T3_T4_T6_E12temp_storage+120];
	add.f64 	%fd276, %fd275, %fd274;
	selp.f64 	%fd277, %fd276, %fd274, %p55;
	setp.gt.u64 	%p56, %rd19, 448;
	ld.shared.f64 	%fd278, [_ZZN3cub18CUB_300001_SM_10006detail6reduce28DeviceReduceSingleTileKernelINS2_10policy_hubIdyN4cuda3std3__44plusIdEEE10Policy1000EN6thrust24THRUST_300001_SM_1000_NS6detail15normal_iteratorINSD_10device_ptrIdEEEEPdyS9_ddNS7_10__identityEEEvT0_T1_T2_T3_T4_T6_E12temp_storage+128];
	add.f64 	%fd279, %fd278, %fd277;
	selp.f64 	%fd280, %fd279, %fd277, %p56;
	setp.gt.u64 	%p57, %rd19, 480;
	ld.shared.f64 	%fd281, [_ZZN3cub18CUB_300001_SM_10006detail6reduce28DeviceReduceSingleTileKernelINS2_10policy_hubIdyN4cuda3std3__44plusIdEEE10Policy1000EN6thrust24THRUST_300001_SM_1000_NS6detail15normal_iteratorINSD_10device_ptrIdEEEEPdyS9_ddNS7_10__identityEEEvT0_T1_T2_T3_T4_T6_E12temp_storage+136];
	add.f64 	%fd282, %fd281, %fd280;
	selp.f64 	%fd347, %fd282, %fd280, %p57;
	bra.uni 	$L__BB10_49;
$L__BB10_28:
	mov.u32 	%r24, %tid.x;
	cvt.u64.u32 	%rd6, %r24;
	mul.wide.u32 	%rd22, %r24, 8;
	add.s64 	%rd7, %rd2, %rd22;
	ld.global.f64 	%fd43, [%rd7];
	ld.global.f64 	%fd44, [%rd7+4096];
	ld.global.f64 	%fd45, [%rd7+8192];
	ld.global.f64 	%fd46, [%rd7+12288];
	ld.global.f64 	%fd47, [%rd7+16384];
	ld.global.f64 	%fd48, [%rd7+20480];
	ld.global.f64 	%fd49, [%rd7+24576];
	add.f64 	%fd50, %fd43, %fd44;
	add.f64 	%fd51, %fd50, %fd45;
	add.f64 	%fd52, %fd51, %fd46;
	add.f64 	%fd53, %fd52, %fd47;
	add.f64 	%fd54, %fd53, %fd48;
	add.f64 	%fd346, %fd54, %fd49;
	add.s64 	%rd8, %rd19, -3584;
	setp.lt.u64 	%p3, %rd8, 3584;
	mov.b64 	%rd83, 3584;
	@%p3 bra 	$L__BB10_32;
	mov.b64 	%rd83, 3584;
$L__BB10_30:
	shl.b64 	%rd24, %rd83, 3;
	add.s64 	%rd25, %rd7, %rd24;
	ld.global.f64 	%fd55, [%rd25];
	ld.global.f64 	%fd56, [%rd25+4096];
	ld.global.f64 	%fd57, [%rd25+8192];
	ld.global.f64 	%fd58, [%rd25+12288];
	ld.global.f64 	%fd59, [%rd25+16384];
	ld.global.f64 	%fd60, [%rd25+20480];
	ld.global.f64 	%fd61, [%rd25+24576];
	add.f64 	%fd62, %fd346, %fd55;
	add.f64 	%fd63, %fd62, %fd56;
	add.f64 	%fd64, %fd63, %fd57;
	add.f64 	%fd65, %fd64, %fd58;
	add.f64 	%fd66, %fd65, %fd59;
	add.f64 	%fd67, %fd66, %fd60;
	add.f64 	%fd346, %fd67, %fd61;
	sub.s64 	%rd26, %rd19, %rd83;
	setp.lt.u64 	%p4, %rd26, 3584;
	@%p4 bra 	$L__BB10_45;
	add.s64 	%rd83, %rd83, 3584;
	setp.le.u64 	%p5, %rd83, %rd8;
	@%p5 bra 	$L__BB10_30;
$L__BB10_32:
	setp.le.u64 	%p6, %rd19, %rd83;
	cvt.u32.u64 	%r42, %rd83;
	cvt.u32.u64 	%r43, %rd19;
	sub.s32 	%r44, %r43, %r42;
	setp.ge.s32 	%p7, %r24, %r44;
	or.pred  	%p8, %p6, %p7;
	@%p8 bra 	$L__BB10_45;
	not.b32 	%r47, %r24;
	add.s32 	%r48, %r47, %r43;
	sub.s32 	%r50, %r48, %r42;
	shr.u32 	%r51, %r50, 9;
	add.s32 	%r25, %r51, 1;
	and.b32  	%r26, %r25, 15;
	setp.lt.u32 	%p9, %r50, 7680;
	mov.u32 	%r242, %r24;
	@%p9 bra 	$L__BB10_36;
	and.b32  	%r52, %r25, 16777200;
	neg.s32 	%r240, %r52;
	add.s64 	%rd27, %rd83, %rd6;
	shl.b64 	%rd28, %rd27, 3;
	add.s64 	%rd29, %rd28, %rd2;
	add.s64 	%rd84, %rd29, 32768;
	mov.u32 	%r242, %r24;
$L__BB10_35:
	.pragma "nounroll";
	ld.global.f64 	%fd69, [%rd84+-32768];
	add.f64 	%fd70, %fd346, %fd69;
	ld.global.f64 	%fd71, [%rd84+-28672];
	add.f64 	%fd72, %fd70, %fd71;
	ld.global.f64 	%fd73, [%rd84+-24576];
	add.f64 	%fd74, %fd72, %fd73;
	ld.global.f64 	%fd75, [%rd84+-20480];
	add.f64 	%fd76, %fd74, %fd75;
	ld.global.f64 	%fd77, [%rd84+-16384];
	add.f64 	%fd78, %fd76, %fd77;
	ld.global.f64 	%fd79, [%rd84+-12288];
	add.f64 	%fd80, %fd78, %fd79;
	ld.global.f64 	%fd81, [%rd84+-8192];
	add.f64 	%fd82, %fd80, %fd81;
	ld.global.f64 	%fd83, [%rd84+-4096];
	add.f64 	%fd84, %fd82, %fd83;
	ld.global.f64 	%fd85, [%rd84];
	add.f64 	%fd86, %fd84, %fd85;
	ld.global.f64 	%fd87, [%rd84+4096];
	add.f64 	%fd88, %fd86, %fd87;
	ld.global.f64 	%fd89, [%rd84+8192];
	add.f64 	%fd90, %fd88, %fd89;
	ld.global.f64 	%fd91, [%rd84+12288];
	add.f64 	%fd92, %fd90, %fd91;
	ld.global.f64 	%fd93, [%rd84+16384];
	add.f64 	%fd94, %fd92, %fd93;
	ld.global.f64 	%fd95, [%rd84+20480];
	add.f64 	%fd96, %fd94, %fd95;
	ld.global.f64 	%fd97, [%rd84+24576];
	add.f64 	%fd98, %fd96, %fd97;
	ld.global.f64 	%fd99, [%rd84+28672];
	add.f64 	%fd346, %fd98, %fd99;
	add.s32 	%r242, %r242, 8192;
	add.s32 	%r240, %r240, 16;
	add.s64 	%rd84, %rd84, 65536;
	setp.ne.s32 	%p10, %r240, 0;
	@%p10 bra 	$L__BB10_35;
$L__BB10_36:
	setp.eq.s32 	%p11, %r26, 0;
	@%p11 bra 	$L__BB10_45;
	and.b32  	%r33, %r25, 7;
	setp.lt.u32 	%p12, %r26, 8;
	@%p12 bra 	$L__BB10_39;
	cvt.u64.u32 	%rd30, %r242;
	add.s64 	%rd31, %rd83, %rd30;
	shl.b64 	%rd32, %rd31, 3;
	add.s64 	%rd33, %rd2, %rd32;
	ld.global.f64 	%fd101, [%rd33];
	add.f64 	%fd102, %fd346, %fd101;
	ld.global.f64 	%fd103, [%rd33+4096];
	add.f64 	%fd104, %fd102, %fd103;
	ld.global.f64 	%fd105, [%rd33+8192];
	add.f64 	%fd106, %fd104, %fd105;
	ld.global.f64 	%fd107, [%rd33+12288];
	add.f64 	%fd108, %fd106, %fd107;
	ld.global.f64 	%fd109, [%rd33+16384];
	add.f64 	%fd110, %fd108, %fd109;
	ld.global.f64 	%fd111, [%rd33+20480];
	add.f64 	%fd112, %fd110, %fd111;
	ld.global.f64 	%fd113, [%rd33+24576];
	add.f64 	%fd114, %fd112, %fd113;
	ld.global.f64 	%fd115, [%rd33+28672];
	add.f64 	%fd346, %fd114, %fd115;
	add.s32 	%r242, %r242, 4096;
$L__BB10_39:
	setp.eq.s32 	%p13, %r33, 0;
	@%p13 bra 	$L__BB10_45;
	and.b32  	%r36, %r25, 3;
	setp.lt.u32 	%p14, %r33, 4;
	@%p14 bra 	$L__BB10_42;
	cvt.u64.u32 	%rd34, %r242;
	add.s64 	%rd35, %rd83, %rd34;
	shl.b64 	%rd36, %rd35, 3;
	add.s64 	%rd37, %rd2, %rd36;
	ld.global.f64 	%fd117, [%rd37];
	add.f64 	%fd118, %fd346, %fd117;
	ld.global.f64 	%fd119, [%rd37+4096];
	add.f64 	%fd120, %fd118, %fd119;
	ld.global.f64 	%fd121, [%rd37+8192];
	add.f64 	%fd122, %fd120, %fd121;
	ld.global.f64 	%fd123, [%rd37+12288];
	add.f64 	%fd346, %fd122, %fd123;
	add.s32 	%r242, %r242, 2048;
$L__BB10_42:
	setp.eq.s32 	%p15, %r36, 0;
	@%p15 bra 	$L__BB10_45;
	cvt.u64.u32 	%rd38, %r242;
	add.s64 	%rd39, %rd83, %rd38;
	shl.b64 	%rd40, %rd39, 3;
	add.s64 	%rd85, %rd2, %rd40;
	neg.s32 	%r245, %r36;
$L__BB10_44:
	.pragma "nounroll";
	ld.global.f64 	%fd124, [%rd85];
	add.f64 	%fd346, %fd346, %fd124;
	add.s64 	%rd85, %rd85, 4096;
	add.s32 	%r245, %r245, 1;
	setp.ne.s32 	%p16, %r245, 0;
	@%p16 bra 	$L__BB10_44;
$L__BB10_45:
	// begin inline asm
	mov.u32 %r53, %laneid;
	// end inline asm
	mov.b64 	%rd41, %fd346;
	mov.b64 	{%r55, %r60}, %rd41;
	mov.b32 	%r61, 1;
	mov.b32 	%r102, 31;
	mov.b32 	%r103, -1;
	// begin inline asm
	shfl.sync.down.b32 %r54, %r55, %r61, %r102, %r103;
	// end inline asm
	// begin inline asm
	shfl.sync.down.b32 %r59, %r60, %r61, %r102, %r103;
	// end inline asm
	mov.b64 	%rd42, {%r54, %r59};
	mov.b64 	%fd125, %rd42;
	setp.gt.s32 	%p17, %r53, 30;
	add.f64 	%fd126, %fd346, %fd125;
	selp.f64 	%fd127, %fd346, %fd126, %p17;
	mov.b64 	%rd43, %fd127;
	mov.b64 	{%r65, %r70}, %rd43;
	mov.b32 	%r71, 2;
	// begin inline asm
	shfl.sync.down.b32 %r64, %r65, %r71, %r102, %r103;
	// end inline asm
	// begin inline asm
	shfl.sync.down.b32 %r69, %r70, %r71, %r102, %r103;
	// end inline asm
	mov.b64 	%rd44, {%r64, %r69};
	mov.b64 	%fd128, %rd44;
	setp.gt.s32 	%p18, %r53, 29;
	add.f64 	%fd129, %fd127, %fd128;
	selp.f64 	%fd130, %fd127, %fd129, %p18;
	mov.b64 	%rd45, %fd130;
	mov.b64 	{%r75, %r80}, %rd45;
	mov.b32 	%r81, 4;
	// begin inline asm
	shfl.sync.down.b32 %r74, %r75, %r81, %r102, %r103;
	// end inline asm
	// begin inline asm
	shfl.sync.down.b32 %r79, %r80, %r81, %r102, %r103;
	// end inline asm
	mov.b64 	%rd46, {%r74, %r79};
	mov.b64 	%fd131, %rd46;
	setp.gt.s32 	%p19, %r53, 27;
	add.f64 	%fd132, %fd130, %fd131;
	selp.f64 	%fd133, %fd130, %fd132, %p19;
	mov.b64 	%rd47, %fd133;
	mov.b64 	{%r85, %r90}, %rd47;
	mov.b32 	%r91, 8;
	// begin inline asm
	shfl.sync.down.b32 %r84, %r85, %r91, %r102, %r103;
	// end inline asm
	// begin inline asm
	shfl.sync.down.b32 %r89, %r90, %r91, %r102, %r103;
	// end inline asm
	mov.b64 	%rd48, {%r84, %r89};
	mov.b64 	%fd134, %rd48;
	setp.gt.s32 	%p20, %r53, 23;
	add.f64 	%fd135, %fd133, %fd134;
	selp.f64 	%fd136, %fd133, %fd135, %p20;
	mov.b64 	%rd49, %fd136;
	mov.b64 	{%r95, %r100}, %rd49;
	mov.b32 	%r101, 16;
	// begin inline asm
	shfl.sync.down.b32 %r94, %r95, %r101, %r102, %r103;
	// end inline asm
	// begin inline asm
	shfl.sync.down.b32 %r99, %r100, %r101, %r102, %r103;
	// end inline asm
	mov.b64 	%rd50, {%r94, %r99};
	mov.b64 	%fd137, %rd50;
	setp.gt.s32 	%p21, %r53, 15;
	add.f64 	%fd38, %fd136, %fd137;
	selp.f64 	%fd347, %fd136, %fd38, %p21;
	setp.ne.s32 	%p22, %r53, 0;
	@%p22 bra 	$L__BB10_47;
	shr.u32 	%r104, %r24, 2;
	and.b32  	%r105, %r104, 248;
	mov.u32 	%r106, _ZZN3cub18CUB_300001_SM_10006detail6reduce28DeviceReduceSingleTileKernelINS2_10policy_hubIdyN4cuda3std3__44plusIdEEE10Policy1000EN6thrust24THRUST_300001_SM_1000_NS6detail15normal_iteratorINSD_10device_ptrIdEEEEPdyS9_ddNS7_10__identityEEEvT0_T1_T2_T3_T4_T6_E12temp_storage;
	add.s32 	%r107, %r106, %r105;
	st.shared.f64 	[%r107+16], %fd38;
$L__BB10_47:
	bar.sync 	0;
	setp.ne.s32 	%p23, %r24, 0;
	@%p23 bra 	$L__BB10_49;
	ld.shared.f64 	%fd138, [_ZZN3cub18CUB_300001_SM_10006detail6reduce28DeviceReduceSingleTileKernelINS2_10policy_hubIdyN4cuda3std3__44plusIdEEE10Policy1000EN6thrust24THRUST_300001_SM_1000_NS6detail15normal_iteratorINSD_10device_ptrIdEEEEPdyS9_ddNS7_10__identityEEEvT0_T1_T2_T3_T4_T6_E12temp_storage+24];
	add.f64 	%fd139, %fd347, %fd138;
	ld.shared.f64 	%fd140, [_ZZN3cub18CUB_300001_SM_10006detail6reduce28DeviceReduceSingleTileKernelINS2_10policy_hubIdyN4cuda3std3__44plusIdEEE10Policy1000EN6thrust24THRUST_300001_SM_1000_NS6detail15normal_iteratorINSD_10device_ptrIdEEEEPdyS9_ddNS7_10__identityEEEvT0_T1_T2_T3_T4_T6_E12temp_storage+32];
	add.f64 	%fd141, %fd139, %fd140;
	ld.shared.f64 	%fd142, [_ZZN3cub18CUB_300001_SM_10006detail6reduce28DeviceReduceSingleTileKernelINS2_10policy_hubIdyN4cuda3std3__44plusIdEEE10Policy1000EN6thrust24THRUST_300001_SM_1000_NS6detail15normal_iteratorINSD_10device_ptrIdEEEEPdyS9_ddNS7_10__identityEEEvT0_T1_T2_T3_T4_T6_E12temp_storage+40];
	add.f64 	%fd143, %fd141, %fd142;
	ld.shared.f64 	%fd144, [_ZZN3cub18CUB_300001_SM_10006detail6reduce28DeviceReduceSingleTileKernelINS2_10policy_hubIdyN4cuda3std3__44plusIdEEE10Policy1000EN6thrust24THRUST_300001_SM_1000_NS6detail15normal_iteratorINSD_10device_ptrIdEEEEPdyS9_ddNS7_10__identityEEEvT0_T1_T2_T3_T4_T6_E12temp_storage+48];
	add.f64 	%fd145, %fd143, %fd144;
	ld.shared.f64 	%fd146, [_ZZN3cub18CUB_300001_SM_10006detail6reduce28DeviceReduceSingleTileKernelINS2_10policy_hubIdyN4cuda3std3__44plusIdEEE10Policy1000EN6thrust24THRUST_300001_SM_1000_NS6detail15normal_iteratorINSD_10device_ptrIdEEEEPdyS9_ddNS7_10__identityEEEvT0_T1_T2_T3_T4_T6_E12temp_storage+56];
	add.f64 	%fd147, %fd145, %fd146;
	ld.shared.f64 	%fd148, [_ZZN3cub18CUB_300001_SM_10006detail6reduce28DeviceReduceSingleTileKernelINS2_10policy_hubIdyN4cuda3std3__44plusIdEEE10Policy1000EN6thrust24THRUST_300001_SM_1000_NS6detail15normal_iteratorINSD_10device_ptrIdEEEEPdyS9_ddNS7_10__identityEEEvT0_T1_T2_T3_T4_T6_E12temp_storage+64];
	add.f64 	%fd149, %fd147, %fd148;
	ld.shared.f64 	%fd150, [_ZZN3cub18CUB_300001_SM_10006detail6reduce28DeviceReduceSingleTileKernelINS2_10policy_hubIdyN4cuda3std3__44plusIdEEE10Policy1000EN6thrust24THRUST_300001_SM_1000_NS6detail15normal_iteratorINSD_10device_ptrIdEEEEPdyS9_ddNS7_10__identityEEEvT0_T1_T2_T3_T4_T6_E12temp_storage+72];
	add.f64 	%fd151, %fd149, %fd150;
	ld.shared.f64 	%fd152, [_ZZN3cub18CUB_300001_SM_10006detail6reduce28DeviceReduceSingleTileKernelINS2_10policy_hubIdyN4cuda3std3__44plusIdEEE10Policy1000EN6thrust24THRUST_300001_SM_1000_NS6detail15normal_iteratorINSD_10device_ptrIdEEEEPdyS9_ddNS7_10__identityEEEvT0_T1_T2_T3_T4_T6_E12temp_storage+80];
	add.f64 	%fd153, %fd151, %fd152;
	ld.shared.f64 	%fd154, [_ZZN3cub18CUB_300001_SM_10006detail6reduce28DeviceReduceSingleTileKernelINS2_10policy_hubIdyN4cuda3std3__44plusIdEEE10Policy1000EN6thrust24THRUST_300001_SM_1000_NS6detail15normal_iteratorINSD_10device_ptrIdEEEEPdyS9_ddNS7_10__identityEEEvT0_T1_T2_T3_T4_T6_E12temp_storage+88];
	add.f64 	%fd155, %fd153, %fd154;
	ld.shared.f64 	%fd156, [_ZZN3cub18CUB_300001_SM_10006detail6reduce28DeviceReduceSingleTileKernelINS2_10policy_hubIdyN4cuda3std3__44plusIdEEE10Policy1000EN6thrust24THRUST_300001_SM_1000_NS6detail15normal_iteratorINSD_10device_ptrIdEEEEPdyS9_ddNS7_10__identityEEEvT0_T1_T2_T3_T4_T6_E12temp_storage+96];
	add.f64 	%fd157, %fd155, %fd156;
	ld.shared.f64 	%fd158, [_ZZN3cub18CUB_300001_SM_10006detail6reduce28DeviceReduceSingleTileKernelINS2_10policy_hubIdyN4cuda3std3__44plusIdEEE10Policy1000EN6thrust24THRUST_300001_SM_1000_NS6detail15normal_iteratorINSD_10device_ptrIdEEEEPdyS9_ddNS7_10__identityEEEvT0_T1_T2_T3_T4_T6_E12temp_storage+104];
	add.f64 	%fd159, %fd157, %fd158;
	ld.shared.f64 	%fd160, [_ZZN3cub18CUB_300001_SM_10006detail6reduce28DeviceReduceSingleTileKernelINS2_10policy_hubIdyN4cuda3std3__44plusIdEEE10Policy1000EN6thrust24THRUST_300001_SM_1000_NS6detail15normal_iteratorINSD_10device_ptrIdEEEEPdyS9_ddNS7_10__identityEEEvT0_T1_T2_T3_T4_T6_E12temp_storage+112];
	add.f64 	%fd161, %fd159, %fd160;
	ld.shared.f64 	%fd162, [_ZZN3cub18CUB_300001_SM_10006detail6reduce28DeviceReduceSingleTileKernelINS2_10policy_hubIdyN4cuda3std3__44plusIdEEE10Policy1000EN6thrust24THRUST_300001_SM_1000_NS6detail15normal_iteratorINSD_10device_ptrIdEEEEPdyS9_ddNS7_10__identityEEEvT0_T1_T2_T3_T4_T6_E12temp_storage+120];
	add.f64 	%fd163, %fd161, %fd162;
	ld.shared.f64 	%fd164, [_ZZN3cub18CUB_300001_SM_10006detail6reduce28DeviceReduceSingleTileKernelINS2_10policy_hubIdyN4cuda3std3__44plusIdEEE10Policy1000EN6thrust24THRUST_300001_SM_1000_NS6detail15normal_iteratorINSD_10device_ptrIdEEEEPdyS9_ddNS7_10__identityEEEvT0_T1_T2_T3_T4_T6_E12temp_storage+128];
	add.f64 	%fd165, %fd163, %fd164;
	ld.shared.f64 	%fd166, [_ZZN3cub18CUB_300001_SM_10006detail6reduce28DeviceReduceSingleTileKernelINS2_10policy_hubIdyN4cuda3std3__44plusIdEEE10Policy1000EN6thrust24THRUST_300001_SM_1000_NS6detail15normal_iteratorINSD_10device_ptrIdEEEEPdyS9_ddNS7_10__identityEEEvT0_T1_T2_T3_T4_T6_E12temp_storage+136];
	add.f64 	%fd347, %fd165, %fd166;
$L__BB10_49:
	mov.u32 	%r230, %tid.x;
	setp.ne.s32 	%p65, %r230, 0;
	@%p65 bra 	$L__BB10_51;
	add.f64 	%fd325, %fd42, %fd347;
	st.global.f64 	[%rd1], %fd325;
$L__BB10_51:
	ret;

}
	// .globl	_ZN3cub18CUB_300001_SM_10006detail6reduce18DeviceReduceKernelINS2_10policy_hubIdyN4cuda3std3__44plusIdEEE10Policy1000EN6thrust24THRUST_300001_SM_1000_NS6detail15normal_iteratorINSD_10device_ptrIdEEEEyS9_dNS7_10__identityEEEvT0_PT3_T1_NS0_13GridEvenShareISN_EET2_T4_
.visible .entry _ZN3cub18CUB_300001_SM_10006detail6reduce18DeviceReduceKernelINS2_10policy_hubIdyN4cuda3std3__44plusIdEEE10Policy1000EN6thrust24THRUST_300001_SM_1000_NS6detail15normal_iteratorINSD_10device_ptrIdEEEEyS9_dNS7_10__identityEEEvT0_PT3_T1_NS0_13GridEvenShareISN_EET2_T4_(
	.param .align 8 .b8 _ZN3cub18CUB_300001_SM_10006detail6reduce18DeviceReduceKernelINS2_10policy_hubIdyN4cuda3std3__44plusIdEEE10Policy1000EN6thrust24THRUST_300001_SM_1000_NS6detail15normal_iteratorINSD_10device_ptrIdEEEEyS9_dNS7_10__identityEEEvT0_PT3_T1_NS0_13GridEvenShareISN_EET2_T4__param_0[8],
	.param .u64 .ptr .align 1 _ZN3cub18CUB_300001_SM_10006detail6reduce18DeviceReduceKernelINS2_10policy_hubIdyN4cuda3std3__44plusIdEEE10Policy1000EN6thrust24THRUST_300001_SM_1000_NS6detail15normal_iteratorINSD_10device_ptrIdEEEEyS9_dNS7_10__identityEEEvT0_PT3_T1_NS0_13GridEvenShareISN_EET2_T4__param_1,
	.param .u64 _ZN3cub18CUB_300001_SM_10006detail6reduce18DeviceReduceKernelINS2_10policy_hubIdyN4cuda3std3__44plusIdEEE10Policy1000EN6thrust24THRUST_300001_SM_1000_NS6detail15normal_iteratorINSD_10device_ptrIdEEEEyS9_dNS7_10__identityEEEvT0_PT3_T1_NS0_13GridEvenShareISN_EET2_T4__param_2,
	.param .align 8 .b8 _ZN3cub18CUB_300001_SM_10006detail6reduce18DeviceReduceKernelINS2_10policy_hubIdyN4cuda3std3__44plusIdEEE10Policy1000EN6thrust24THRUST_300001_SM_1000_NS6detail15normal_iteratorINSD_10device_ptrIdEEEEyS9_dNS7_10__identityEEEvT0_PT3_T1_NS0_13GridEvenShareISN_EET2_T4__param_3[72],
	.param .align 1 .b8 _ZN3cub18CUB_300001_SM_10006detail6reduce18DeviceReduceKernelINS2_10policy_hubIdyN4cuda3std3__44plusIdEEE10Policy1000EN6thrust24THRUST_300001_SM_1000_NS6detail15normal_iteratorINSD_10device_ptrIdEEEEyS9_dNS7_10__identityEEEvT0_PT3_T1_NS0_13GridEvenShareISN_EET2_T4__param_4[1],
	.param .align 1 .b8 _ZN3cub18CUB_300001_SM_10006detail6reduce18DeviceReduceKernelINS2_10policy_hubIdyN4cuda3std3__44plusIdEEE10Policy1000EN6thrust24THRUST_300001_SM_1000_NS6detail15normal_iteratorINSD_10device_ptrIdEEEEyS9_dNS7_10__identityEEEvT0_PT3_T1_NS0_13GridEvenShareISN_EET2_T4__param_5[1]
)
.maxntid 512
{
	.reg .pred 	%p<65>;
	.reg .b16 	%rs<4>;
	.reg .b32 	%r<280>;
	.reg .b64 	%rd<107>;
	.reg .b64 	%fd<344>;
	// demoted variable
	.shared .align 8 .b8 _ZZN3cub18CUB_300001_SM_10006detail6reduce18DeviceReduceKernelINS2_10policy_hubIdyN4cuda3std3__44plusIdEEE10Policy1000EN6thrust24THRUST_300001_SM_1000_NS6detail15normal_iteratorINSD_10device_ptrIdEEEEyS9_dNS7_10__identityEEEvT0_PT3_T1_NS0_13GridEvenShareISN_EET2_T4_E12temp_storage[152];
	ld.param.u64 	%rd1, [_ZN3cub18CUB_300001_SM_10006detail6reduce18DeviceReduceKernelINS2_10policy_hubIdyN4cuda3std3__44plusIdEEE10Policy1000EN6thrust24THRUST_300001_SM_1000_NS6detail15normal_iteratorINSD_10device_ptrIdEEEEyS9_dNS7_10__identityEEEvT0_PT3_T1_NS0_13GridEvenShareISN_EET2_T4__param_3+32];
	ld.param.u32 	%r1, [_ZN3cub18CUB_300001_SM_10006detail6reduce18DeviceReduceKernelINS2_10policy_hubIdyN4cuda3std3__44plusIdEEE10Policy1000EN6thrust24THRUST_300001_SM_1000_NS6detail15normal_iteratorINSD_10device_ptrIdEEEEyS9_dNS7_10__identityEEEvT0_PT3_T1_NS0_13GridEvenShareISN_EET2_T4__param_3+40];
	ld.param.u64 	%rd26, [_ZN3cub18CUB_300001_SM_10006detail6reduce18DeviceReduceKernelINS2_10policy_hubIdyN4cuda3std3__44plusIdEEE10Policy1000EN6thrust24THRUST_300001_SM_1000_NS6detail15normal_iteratorINSD_10device_ptrIdEEEEyS9_dNS7_10__identityEEEvT0_PT3_T1_NS0_13GridEvenShareISN_EET2_T4__param_0];
	cvta.to.global.u64 	%rd2, %rd26;
	mov.u32 	%r2, %ctaid.x;
	mul.lo.s32 	%r50, %r1, 3584;
	cvt.s64.s32 	%rd3, %r50;
	mul.lo.s32 	%r51, %r2, 3584;
	cvt.u64.u32 	%rd4, %r51;
	sub.s64 	%rd5, %rd1, %rd4;
	setp.gt.u64 	%p1, %rd5, 3583;
	@%p1 bra 	$L__BB11_25;
	cvt.u32.u64 	%r136, %rd4;
	cvt.u32.u64 	%r3, %rd1;
	sub.s32 	%r4, %r3, %r136;
	mov.u32 	%r5, %tid.x;
	setp.ge.s32 	%p23, %r5, %r4;
	mov.f64 	%fd332, 0d0000000000000000;
	mov.u32 	%r267, %r5;
	@%p23 bra 	$L__BB11_3;
	add.s32 	%r138, %r136, %r5;
	mul.wide.u32 	%rd60, %r138, 8;
	add.s64 	%rd61, %rd2, %rd60;
	ld.global.f64 	%fd332, [%rd61];
	add.s32 	%r267, %r5, 512;
$L__BB11_3:
	setp.ge.s32 	%p24, %r267, %r4;
	@%p24 bra 	$L__BB11_16;
	not.b32 	%r140, %r267;
	add.s32 	%r141, %r140, %r3;
	sub.s32 	%r142, %r141, %r136;
	shr.u32 	%r143, %r142, 9;
	add.s32 	%r8, %r143, 1;
	and.b32  	%r9, %r8, 15;
	setp.lt.u32 	%p25, %r142, 7680;
	@%p25 bra 	$L__BB11_7;
	and.b32  	%r144, %r8, 16777200;
	neg.s32 	%r265, %r144;
	mul.wide.u32 	%rd62, %r2, 28672;
	mul.wide.u32 	%rd63, %r267, 8;
	add.s64 	%rd64, %rd62, %rd63;
	add.s64 	%rd65, %rd64, %rd2;
	add.s64 	%rd101, %rd65, 32768;
$L__BB11_6:
	.pragma "nounroll";
	ld.global.f64 	%fd167, [%rd101+-32768];
	add.f64 	%fd168, %fd332, %fd167;
	ld.global.f64 	%fd169, [%rd101+-28672];
	add.f64 	%fd170, %fd168, %fd169;
	ld.global.f64 	%fd171, [%rd101+-24576];
	add.f64 	%fd172, %fd170, %fd171;
	ld.global.f64 	%fd173, [%rd101+-20480];
	add.f64 	%fd174, %fd172, %fd173;
	ld.global.f64 	%fd175, [%rd101+-16384];
	add.f64 	%fd176, %fd174, %fd175;
	ld.global.f64 	%fd177, [%rd101+-12288];
	add.f64 	%fd178, %fd176, %fd177;
	ld.global.f64 	%fd179, [%rd101+-8192];
	add.f64 	%fd180, %fd178, %fd179;
	ld.global.f64 	%fd181, [%rd101+-4096];
	add.f64 	%fd182, %fd180, %fd181;
	ld.global.f64 	%fd183, [%rd101];
	add.f64 	%fd184, %fd182, %fd183;
	ld.global.f64 	%fd185, [%rd101+4096];
	add.f64 	%fd186, %fd184, %fd185;
	ld.global.f64 	%fd187, [%rd101+8192];
	add.f64 	%fd188, %fd186, %fd187;
	ld.global.f64 	%fd189, [%rd101+12288];
	add.f64 	%fd190, %fd188, %fd189;
	ld.global.f64 	%fd191, [%rd101+16384];
	add.f64 	%fd192, %fd190, %fd191;
	ld.global.f64 	%fd193, [%rd101+20480];
	add.f64 	%fd194, %fd192, %fd193;
	ld.global.f64 	%fd195, [%rd101+24576];
	add.f64 	%fd196, %fd194, %fd195;
	ld.global.f64 	%fd197, [%rd101+28672];
	add.f64 	%fd332, %fd196, %fd197;
	add.s32 	%r267, %r267, 8192;
	add.s32 	%r265, %r265, 16;
	add.s64 	%rd101, %rd101, 65536;
	setp.ne.s32 	%p26, %r265, 0;
	@%p26 bra 	$L__BB11_6;
$L__BB11_7:
	setp.eq.s32 	%p27, %r9, 0;
	@%p27 bra 	$L__BB11_16;
	and.b32  	%r16, %r8, 7;
	setp.lt.u32 	%p28, %r9, 8;
	@%p28 bra 	$L__BB11_10;
	cvt.s64.s32 	%rd66, %r267;
	add.s64 	%rd67, %rd66, %rd4;
	shl.b64 	%rd68, %rd67, 3;
	add.s64 	%rd69, %rd2, %rd68;
	ld.global.f64 	%fd199, [%rd69];
	add.f64 	%fd200, %fd332, %fd199;
	ld.global.f64 	%fd201, [%rd69+4096];
	add.f64 	%fd202, %fd200, %fd201;
	ld.global.f64 	%fd203, [%rd69+8192];
	add.f64 	%fd204, %fd202, %fd203;
	ld.global.f64 	%fd205, [%rd69+12288];
	add.f64 	%fd206, %fd204, %fd205;
	ld.global.f64 	%fd207, [%rd69+16384];
	add.f64 	%fd208, %fd206, %fd207;
	ld.global.f64 	%fd209, [%rd69+20480];
	add.f64 	%fd210, %fd208, %fd209;
	ld.global.f64 	%fd211, [%rd69+24576];
	add.f64 	%fd212, %fd210, %fd211;
	ld.global.f64 	%fd213, [%rd69+28672];
	add.f64 	%fd332, %fd212, %fd213;
	add.s32 	%r267, %r267, 4096;
$L__BB11_10:
	setp.eq.s32 	%p29, %r16, 0;
	@%p29 bra 	$L__BB11_16;
	and.b32  	%r19, %r8, 3;
	setp.lt.u32 	%p30, %r16, 4;
	@%p30 bra 	$L__BB11_13;
	cvt.s64.s32 	%rd70, %r267;
	add.s64 	%rd71, %rd70, %rd4;
	shl.b64 	%rd72, %rd71, 3;
	add.s64 	%rd73, %rd2, %rd72;
	ld.global.f64 	%fd215, [%rd73];
	add.f64 	%fd216, %fd332, %fd215;
	ld.global.f64 	%fd217, [%rd73+4096];
	add.f64 	%fd218, %fd216, %fd217;
	ld.global.f64 	%fd219, [%rd73+8192];
	add.f64 	%fd220, %fd218, %fd219;
	ld.global.f64 	%fd221, [%rd73+12288];
	add.f64 	%fd332, %fd220, %fd221;
	add.s32 	%r267, %r267, 2048;
$L__BB11_13:
	setp.eq.s32 	%p31, %r19, 0;
	@%p31 bra 	$L__BB11_16;
	mul.wide.u32 	%rd74, %r2, 28672;
	add.s64 	%rd9, %rd2, %rd74;
	neg.s32 	%r270, %r19;
$L__BB11_15:
	.pragma "nounroll";
	mul.wide.s32 	%rd75, %r267, 8;
	add.s64 	%rd76, %rd9, %rd75;
	ld.global.f64 	%fd222, [%rd76];
	add.f64 	%fd332, %fd332, %fd222;
	add.s32 	%r267, %r267, 512;
	add.s32 	%r270, %r270, 1;
	setp.ne.s32 	%p32, %r270, 0;
	@%p32 bra 	$L__BB11_15;
$L__BB11_16:
	setp.lt.s32 	%p33, %r4, 512;
	@%p33 bra 	$L__BB11_21;
	// begin inline asm
	mov.u32 %r208, %laneid;
	// end inline asm
	mov.b64 	%rd87, %fd332;
	mov.b64 	{%r210, %r215}, %rd87;
	mov.b32 	%r216, 1;
	mov.b32 	%r257, 31;
	mov.b32 	%r258, -1;
	// begin inline asm
	shfl.sync.down.b32 %r209, %r210, %r216, %r257, %r258;
	// end inline asm
	// begin inline asm
	shfl.sync.down.b32 %r214, %r215, %r216, %r257, %r258;
	// end inline asm
	mov.b64 	%rd88, {%r209, %r214};
	mov.b64 	%fd281, %rd88;
	setp.gt.s32 	%p57, %r208, 30;
	add.f64 	%fd282, %fd332, %fd281;
	selp.f64 	%fd283, %fd332, %fd282, %p57;
	mov.b64 	%rd89, %fd283;
	mov.b64 	{%r220, %r225}, %rd89;
	mov.b32 	%r226, 2;
	// begin inline asm
	shfl.sync.down.b32 %r219, %r220, %r226, %r257, %r258;
	// end inline asm
	// begin inline asm
	shfl.sync.down.b32 %r224, %r225, %r226, %r257, %r258;
	// end inline asm
	mov.b64 	%rd90, {%r219, %r224};
	mov.b64 	%fd284, %rd90;
	setp.gt.s32 	%p58, %r208, 29;
	add.f64 	%fd285, %fd283, %fd284;
	selp.f64 	%fd286, %fd283, %fd285, %p58;
	mov.b64 	%rd91, %fd286;
	mov.b64 	{%r230, %r235}, %rd91;
	mov.b32 	%r236, 4;
	// begin inline asm
	shfl.sync.down.b32 %r229, %r230, %r236, %r257, %r258;
	// end inline asm
	// begin inline asm
	shfl.sync.down.b32 %r234, %r235, %r236, %r257, %r258;
	// end inline asm
	mov.b64 	%rd92, {%r229, %r234};
	mov.b64 	%fd287, %rd92;
	setp.gt.s32 	%p59, %r208, 27;
	add.f64 	%fd288, %fd286, %fd287;
	selp.f64 	%fd289, %fd286, %fd288, %p59;
	mov.b64 	%rd93, %fd289;
	mov.b64 	{%r240, %r245}, %rd93;
	mov.b32 	%r246, 8;
	// begin inline asm
	shfl.sync.down.b32 %r239, %r240, %r246, %r257, %r258;
	// end inline asm
	// begin inline asm
	shfl.sync.down.b32 %r244, %r245, %r246, %r257, %r258;
	// end inline asm
	mov.b64 	%rd94, {%r239, %r244};
	mov.b64 	%fd290, %rd94;
	setp.gt.s32 	%p60, %r208, 23;
	add.f64 	%fd291, %fd289, %fd290;
	selp.f64 	%fd292, %fd289, %fd291, %p60;
	mov.b64 	%rd95, %fd292;
	mov.b64 	{%r250, %r255}, %rd95;
	mov.b32 	%r256, 16;
	// begin inline asm
	shfl.sync.down.b32 %r249, %r250, %r256, %r257, %r258;
	// end inline asm
	// begin inline asm
	shfl.sync.down.b32 %r254, %r255, %r256, %r257, %r258;
	// end inline asm
	mov.b64 	%rd96, {%r249, %r254};
	mov.b64 	%fd293, %rd96;
	setp.gt.s32 	%p61, %r208, 15;
	add.f64 	%fd16, %fd292, %fd293;
	selp.f64 	%fd343, %fd292, %fd16, %p61;
	setp.ne.s32 	%p62, %r208, 0;
	@%p62 bra 	$L__BB11_19;
	shr.u32 	%r259, %r5, 2;
	and.b32  	%r260, %r259, 248;
	mov.u32 	%r261, _ZZN3cub18CUB_300001_SM_10006detail6reduce18DeviceReduceKernelINS2_10policy_hubIdyN4cuda3std3__44plusIdEEE10Policy1000EN6thrust24THRUST_300001_SM_1000_NS6detail15normal_iteratorINSD_10device_ptrIdEEEEyS9_dNS7_10__identityEEEvT0_PT3_T1_NS0_13GridEvenShareISN_EET2_T4_E12temp_storage;
	add.s32 	%r262, %r261, %r260;
	st.shared.f64 	[%r262+16], %fd16;
$L__BB11_19:
	bar.sync 	0;
	setp.ne.s32 	%p63, %r5, 0;
	@%p63 bra 	$L__BB11_46;
	ld.shared.f64 	%fd294, [_ZZN3cub18CUB_300001_SM_10006detail6reduce18DeviceReduceKernelINS2_10policy_hubIdyN4cuda3std3__44plusIdEEE10Policy1000EN6thrust24THRUST_300001_SM_1000_NS6detail15normal_iteratorINSD_10device_ptrIdEEEEyS9_dNS7_10__identityEEEvT0_PT3_T1_NS0_13GridEvenShareISN_EET2_T4_E12temp_storage+24];
	add.f64 	%fd295, %fd343, %fd294;
	ld.shared.f64 	%fd296, [_ZZN3cub18CUB_300001_SM_10006detail6reduce18DeviceReduceKernelINS2_10policy_hubIdyN4cuda3std3__44plusIdEEE10Policy1000EN6thrust24THRUST_300001_SM_1000_NS6detail15normal_iteratorINSD_10device_ptrIdEEEEyS9_dNS7_10__identityEEEvT0_PT3_T1_NS0_13GridEvenShareISN_EET2_T4_E12temp_storage+32];
	add.f64 	%fd297, %fd295, %fd296;
	ld.shared.f64 	%fd298, [_ZZN3cub18CUB_300001_SM_10006detail6reduce18DeviceReduceKernelINS2_10policy_hubIdyN4cuda3std3__44plusIdEEE10Policy1000EN6thrust24THRUST_300001_SM_1000_NS6detail15normal_iteratorINSD_10device_ptrIdEEEEyS9_dNS7_10__identityEEEvT0_PT3_T1_NS0_13GridEvenShareISN_EET2_T4_E12temp_storage+40];
	add.f64 	%fd299, %fd297, %fd298;
	ld.shared.f64 	%fd300, [_ZZN3cub18CUB_300001_SM_10006detail6reduce18DeviceReduceKernelINS2_10policy_hubIdyN4cuda3std3__44plusIdEEE10Policy1000EN6thrust24THRUST_300001_SM_1000_NS6detail15normal_iteratorINSD_10device_ptrIdEEEEyS9_dNS7_10__identityEEEvT0_PT3_T1_NS0_13GridEvenShareISN_EET2_T4_E12temp_storage+48];
	add.f64 	%fd301, %fd299, %fd300;
	ld.shared.f64 	%fd302, [_ZZN3cub18CUB_300001_SM_10006detail6reduce18DeviceReduceKernelINS2_10policy_hubIdyN4cuda3std3__44plusIdEEE10Policy1000EN6thrust24THRUST_300001_SM_1000_NS6detail15normal_iteratorINSD_10device_ptrIdEEEEyS9_dNS7_10__identityEEEvT0_PT3_T1_NS0_13GridEvenShareISN_EET2_T4_E12temp_storage+56];
	add.f64 	%fd303, %fd301, %fd302;
	ld.shared.f64 	%fd304, [_ZZN3cub18CUB_300001_SM_10006detail6reduce18DeviceReduceKernelINS2_10policy_hubIdyN4cuda3std3__44plusIdEEE10Policy1000EN6thrust24THRUST_300001_SM_1000_NS6detail15normal_iteratorINSD_10device_ptrIdEEEEyS9_dNS7_10__identityEEEvT0_PT3_T1_NS0_13GridEvenShareISN_EET2_T4_E12temp_storage+64];
	add.f64 	%fd305, %fd303, %fd304;
	ld.shared.f64 	%fd306, [_ZZN3cub18CUB_300001_SM_10006detail6reduce18DeviceReduceKernelINS2_10policy_hubIdyN4cuda3std3__44plusIdEEE10Policy1000EN6thrust24THRUST_300001_SM_1000_NS6detail15normal_iteratorINSD_10device_ptrIdEEEEyS9_dNS7_10__identityEEEvT0_PT3_T1_NS0_13GridEvenShareISN_EET2_T4_E12temp_storage+72];
	add.f64 	%fd307, %fd305, %fd306;
	ld.shared.f64 	%fd308, [_ZZN3cub18CUB_300001_SM_10006detail6reduce18DeviceReduceKernelINS2_10policy_hubIdyN4cuda3std3__44plusIdEEE10Policy1000EN6thrust24THRUST_300001_SM_1000_NS6detail15normal_iteratorINSD_10device_ptrIdEEEEyS9_dNS7_10__identityEEEvT0_PT3_T1_NS0_13GridEvenShareISN_EET2_T4_E12temp_storage+80];
	add.f64 	%fd309, %fd307, %fd308;
	ld.shared.f64 	%fd310, [_ZZN3cub18CUB_300001_SM_10006detail6reduce18DeviceReduceKernelINS2_10policy_hubIdyN4cuda3std3__44plusIdEEE10Policy1000EN6thrust24THRUST_300001_SM_1000_NS6detail15normal_iteratorINSD_10device_ptrIdEEEEyS9_dNS7_10__identityEEEvT0_PT3_T1_NS0_13GridEvenShareISN_EET2_T4_E12temp_storage+88];
	add.f64 	%fd311, %fd309, %fd310;
	ld.shared.f64 	%fd312, [_ZZN3cub18CUB_300001_SM_10006detail6reduce18DeviceReduceKernelINS2_10policy_hubIdyN4cuda3std3__44plusIdEEE10Policy1000EN6thrust24THRUST_300001_SM_1000_NS6detail15normal_iteratorINSD_10device_ptrIdEEEEyS9_dNS7_10__identityEEEvT0_PT3_T1_NS0_13GridEvenShareISN_EET2_T4_E12temp_storage+96];
	add.f64 	%fd313, %fd311, %fd312;
	ld.shared.f64 	%fd314, [_ZZN3cub18CUB_300001_SM_10006detail6reduce18DeviceReduceKernelINS2_10policy_hubIdyN4cuda3std3__44plusIdEEE10Policy1000EN6thrust24THRUST_300001_SM_1000_NS6detail15normal_iteratorINSD_10device_ptrIdEEEEyS9_dNS7_10__identityEEEvT0_PT3_T1_NS0_13GridEvenShareISN_EET2_T4_E12temp_storage+104];
	add.f64 	%fd315, %fd313, %fd314;
	ld.shared.f64 	%fd316, [_ZZN3cub18CUB_300001_SM_10006detail6reduce18DeviceReduceKernelINS2_10policy_hubIdyN4cuda3std3__44plusIdEEE10Policy1000EN6thrust24THRUST_300001_SM_1000_NS6detail15normal_iteratorINSD_10device_ptrIdEEEEyS9_dNS7_10__identityEEEvT0_PT3_T1_NS0_13GridEvenShareISN_EET2_T4_E12temp_storage+112];
	add.f64 	%fd317, %fd315, %fd316;
	ld.shared.f64 	%fd318, [_ZZN3cub18CUB_300001_SM_10006detail6reduce18DeviceReduceKernelINS2_10policy_hubIdyN4cuda3std3__44plusIdEEE10Policy1000EN6thrust24THRUST_300001_SM_1000_NS6detail15normal_iteratorINSD_10device_ptrIdEEEEyS9_dNS7_10__identityEEEvT0_PT3_T1_NS0_13GridEvenShareISN_EET2_T4_E12temp_storage+120];
	add.f64 	%fd319, %fd317, %fd318;
	ld.shared.f64 	%fd320, [_ZZN3cub18CUB_300001_SM_10006detail6reduce18DeviceReduceKernelINS2_10policy_hubIdyN4cuda3std3__44plusIdEEE10Policy1000EN6thrust24THRUST_300001_SM_1000_NS6detail15normal_iteratorINSD_10device_ptrIdEEEEyS9_dNS7_10__identityEEEvT0_PT3_T1_NS0_13GridEvenShareISN_EET2_T4_E12temp_storage+128];
	add.f64 	%fd321, %fd319, %fd320;
	ld.shared.f64 	%fd322, [_ZZN3cub18CUB_300001_SM_10006detail6reduce18DeviceReduceKernelINS2_10policy_hubIdyN4cuda3std3__44plusIdEEE10Policy1000EN6thrust24THRUST_300001_SM_1000_NS6detail15normal_iteratorINSD_10device_ptrIdEEEEyS9_dNS7_10__identityEEEvT0_PT3_T1_NS0_13GridEvenShareISN_EET2_T4_E12temp_storage+136];
	add.f64 	%fd343, %fd321, %fd322;
	bra.uni 	$L__BB11_46;
$L__BB11_21:
	// begin inline asm
	mov.u32 %r145, %laneid;
	// end inline asm
	and.b32  	%r196, %r5, 992;
	add.s32 	%r197, %r196, 32;
	setp.gt.s32 	%p34, %r197, %r4;
	not.b32 	%r198, %r196;
	add.s32 	%r199, %r4, %r198;
	selp.b32 	%r194, %r199, 31, %p34;
	mov.b64 	%rd77, %fd332;
	mov.b64 	{%r147, %r152}, %rd77;
	mov.b32 	%r153, 1;
	mov.b32 	%r195, -1;
	// begin inline asm
	shfl.sync.down.b32 %r146, %r147, %r153, %r194, %r195;
	// end inline asm
	// begin inline asm
	shfl.sync.down.b32 %r151, %r152, %r153, %r194, %r195;
	// end inline asm
	mov.b64 	%rd78, {%r146, %r151};
	mov.b64 	%fd223, %rd78;
	setp.lt.s32 	%p35, %r145, %r194;
	add.f64 	%fd224, %fd332, %fd223;
	selp.f64 	%fd225, %fd224, %fd332, %p35;
	mov.b64 	%rd79, %fd225;
	mov.b64 	{%r157, %r162}, %rd79;
	mov.b32 	%r163, 2;
	// begin inline asm
	shfl.sync.down.b32 %r156, %r157, %r163, %r194, %r195;
	// end inline asm
	// begin inline asm
	shfl.sync.down.b32 %r161, %r162, %r163, %r194, %r195;
	// end inline asm
	mov.b64 	%rd80, {%r156, %r161};
	mov.b64 	%fd226, %rd80;
	add.s32 	%r200, %r145, 2;
	setp.gt.s32 	%p36, %r200, %r194;
	add.f64 	%fd227, %fd225, %fd226;
	selp.f64 	%fd228, %fd225, %fd227, %p36;
	mov.b64 	%rd81, %fd228;
	mov.b64 	{%r167, %r172}, %rd81;
	mov.b32 	%r173, 4;
	// begin inline asm
	shfl.sync.down.b32 %r166, %r167, %r173, %r194, %r195;
	// end inline asm
	// begin inline asm
	shfl.sync.down.b32 %r171, %r172, %r173, %r194, %r195;
	// end inline asm
	mov.b64 	%rd82, {%r166, %r171};
	mov.b64 	%fd229, %rd82;
	add.s32 	%r201, %r145, 4;
	setp.gt.s32 	%p37, %r201, %r194;
	add.f64 	%fd230, %fd228, %fd229;
	selp.f64 	%fd231, %fd228, %fd230, %p37;
	mov.b64 	%rd83, %fd231;
	mov.b64 	{%r177, %r182}, %rd83;
	mov.b32 	%r183, 8;
	// begin inline asm
	shfl.sync.down.b32 %r176, %r177, %r183, %r194, %r195;
	// end inline asm
	// begin inline asm
	shfl.sync.down.b32 %r181, %r182, %r183, %r194, %r195;
	// end inline asm
	mov.b64 	%rd84, {%r176, %r181};
	mov.b64 	%fd232, %rd84;
	add.s32 	%r202, %r145, 8;
	setp.gt.s32 	%p38, %r202, %r194;
	add.f64 	%fd233, %fd231, %fd232;
	selp.f64 	%fd234, %fd231, %fd233, %p38;
	mov.b64 	%rd85, %fd234;
	mov.b64 	{%r187, %r192}, %rd85;
	mov.b32 	%r193, 16;
	// begin inline asm
	shfl.sync.down.b32 %r186, %r187, %r193, %r194, %r195;
	// end inline asm
	// begin inline asm
	shfl.sync.down.b32 %r191, %r192, %r193, %r194, %r195;
	// end inline asm
	mov.b64 	%rd86, {%r186, %r191};
	mov.b64 	%fd235, %rd86;
	add.s32 	%r203, %r145, 16;
	setp.gt.s32 	%p39, %r203, %r194;
	add.f64 	%fd236, %fd234, %fd235;
	selp.f64 	%fd343, %fd234, %fd236, %p39;
	setp.ne.s32 	%p40, %r145, 0;
	@%p40 bra 	$L__BB11_23;
	shr.u32 	%r204, %r5, 2;
	and.b32  	%r205, %r204, 248;
	mov.u32 	%r206, _ZZN3cub18CUB_300001_SM_10006detail6reduce18DeviceReduceKernelINS2_10policy_hubIdyN4cuda3std3__44plusIdEEE10Policy1000EN6thrust24THRUST_300001_SM_1000_NS6detail15normal_iteratorINSD_10device_ptrIdEEEEyS9_dNS7_10__identityEEEvT0_PT3_T1_NS0_13GridEvenShareISN_EET2_T4_E12temp_storage;
	add.s32 	%r207, %r206, %r205;
	st.shared.f64 	[%r207+16], %fd343;
$L__BB11_23:
	bar.sync 	0;
	setp.ne.s32 	%p41, %r5, 0;
	@%p41 bra 	$L__BB11_46;
	setp.gt.s32 	%p42, %r4, 32;
	ld.shared.f64 	%fd237, [_ZZN3cub18CUB_300001_SM_10006detail6reduce18DeviceReduceKernelINS2_10policy_hubIdyN4cuda3std3__44plusIdEEE10Policy1000EN6thrust24THRUST_300001_SM_1000_NS6detail15normal_iteratorINSD_10device_ptrIdEEEEyS9_dNS7_10__identityEEEvT0_PT3_T1_NS0_13GridEvenShareISN_EET2_T4_E12temp_storage+24];
	add.f64 	%fd238, %fd343, %fd237;
	selp.f64 	%fd239, %fd238, %fd343, %p42;
	setp.gt.s32 	%p43, %r4, 64;
	ld.shared.f64 	%fd240, [_ZZN3cub18CUB_300001_SM_10006detail6reduce18DeviceReduceKernelINS2_10policy_hubIdyN4cuda3std3__44plusIdEEE10Policy1000EN6thrust24THRUST_300001_SM_1000_NS6detail15normal_iteratorINSD_10device_ptrIdEEEEyS9_dNS7_10__identityEEEvT0_PT3_T1_NS0_13GridEvenShareISN_EET2_T4_E12temp_storage+32];
	add.f64 	%fd241, %fd240, %fd239;
	selp.f64 	%fd242, %fd241, %fd239, %p43;
	setp.gt.s32 	%p44, %r4, 96;
	ld.shared.f64 	%fd243, [_ZZN3cub18CUB_300001_SM_10006detail6reduce18DeviceReduceKernelINS2_10policy_hubIdyN4cuda3std3__44plusIdEEE10Policy1000EN6thrust24THRUST_300001_SM_1000_NS6detail15normal_iteratorINSD_10device_ptrIdEEEEyS9_dNS7_10__identityEEEvT0_PT3_T1_NS0_13GridEvenShareISN_EET2_T4_E12temp_storage+40];
	add.f64 	%fd244, %fd243, %fd242;
	selp.f64 	%fd245, %fd244, %fd242, %p44;
	setp.gt.s32 	%p45, %r4, 128;
	ld.shared.f64 	%fd246, [_ZZN3cub18CUB_300001_SM_10006detail6reduce18DeviceReduceKernelINS2_10policy_hubIdyN4cuda3std3__44plusIdEEE10Policy1000EN6thrust24THRUST_300001_SM_1000_NS6detail15normal_iteratorINSD_10device_ptrIdEEEEyS9_dNS7_10__identityEEEvT0_PT3_T1_NS0_13GridEvenShareISN_EET2_T4_E12temp_storage+48];
	add.f64 	%fd247, %fd246, %fd245;
	selp.f64 	%fd248, %fd247, %fd245, %p45;
	setp.gt.s32 	%p46, %r4, 160;
	ld.shared.f64 	%fd249, [_ZZN3cub18CUB_300001_SM_10006detail6reduce18DeviceReduceKernelINS2_10policy_hubIdyN4cuda3std3__44plusIdEEE10Policy1000EN6thrust24THRUST_300001_SM_1000_NS6detail15normal_iteratorINSD_10device_ptrIdEEEEyS9_dNS7_10__identityEEEvT0_PT3_T1_NS0_13GridEvenShareISN_EET2_T4_E12temp_storage+56];
	add.f64 	%fd250, %fd249, %fd248;
	selp.f64 	%fd251, %fd250, %fd248, %p46;
	setp.gt.s32 	%p47, %r4, 192;
	ld.shared.f64 	%fd252, [_ZZN3cub18CUB_300001_SM_10006detail6reduce18DeviceReduceKernelINS2_10policy_hubIdyN4cuda3std3__44plusIdEEE10Policy1000EN6thrust24THRUST_300001_SM_1000_NS6detail15normal_iteratorINSD_10device_ptrIdEEEEyS9_dNS7_10__identityEEEvT0_PT3_T1_NS0_13GridEvenShareISN_EET2_T4_E12temp_storage+64];
	add.f64 	%fd253, %fd252, %fd251;
	selp.f64 	%fd254, %fd253, %fd251, %p47;
	setp.gt.s32 	%p48, %r4, 224;
	ld.shared.f64 	%fd255, [_ZZN3cub18CUB_300001_SM_10006detail6reduce18DeviceReduceKernelINS2_10policy_hubIdyN4cuda3std3__44plusIdEEE10Policy1000EN6thrust24THRUST_300001_SM_1000_NS6detail15normal_iteratorINSD_10device_ptrIdEEEEyS9_dNS7_10__identityEEEvT0_PT3_T1_NS0_13GridEvenShareISN_EET2_T4_E12temp_storage+72];
	add.f64 	%fd256, %fd255, %fd254;
	selp.f64 	%fd257, %fd256, %fd254, %p48;
	setp.gt.s32 	%p49, %r4, 256;
	ld.shared.f64 	%fd258, [_ZZN3cub18CUB_300001_SM_10006detail6reduce18DeviceReduceKernelINS2_10policy_hubIdyN4cuda3std3__44plusIdEEE10Policy1000EN6thrust24THRUST_300001_SM_1000_NS6detail15normal_iteratorINSD_10device_ptrIdEEEEyS9_dNS7_10__identityEEEvT0_PT3_T1_NS0_13GridEvenShareISN_EET2_T4_E12temp_storage+80];
	add.f64 	%fd259, %fd258, %fd257;
	selp.f64 	%fd260, %fd259, %fd257, %p49;
	setp.gt.s32 	%p50, %r4, 288;
	ld.shared.f64 	%fd261, [_ZZN3cub18CUB_300001_SM_10006detail6reduce18DeviceReduceKernelINS2_10policy_hubIdyN4cuda3std3__44plusIdEEE10Policy1000EN6thrust24THRUST_300001_SM_1000_NS6detail15normal_iteratorINSD_10device_ptrIdEEEEyS9_dNS7_10__identityEEEvT0_PT3_T1_NS0_13GridEvenShareISN_EET2_T4_E12temp_storage+88];
	add.f64 	%fd262, %fd261, %fd260;
	selp.f64 	%fd263, %fd262, %fd260, %p50;
	setp.gt.s32 	%p51, %r4, 320;
	ld.shared.f64 	%fd264, [_ZZN3cub18CUB_300001_SM_10006detail6reduce18DeviceReduceKernelINS2_10policy_hubIdyN4cuda3std3__44plusIdEEE10Policy1000EN6thrust24THRUST_300001_SM_1000_NS6detail15normal_iteratorINSD_10device_ptrIdEEEEyS9_dNS7_10__identityEEEvT0_PT3_T1_NS0_13GridEvenShareISN_EET2_T4_E12temp_storage+96];
	add.f64 	%fd265, %fd264, %fd263;
	selp.f64 	%fd266, %fd265, %fd263, %p51;
	setp.gt.s32 	%p52, %r4, 352;
	ld.shared.f64 	%fd267, [_ZZN3cub18CUB_300001_SM_10006detail6reduce18DeviceReduceKernelINS2_10policy_hubIdyN4cuda3std3__44plusIdEEE10Policy1000EN6thrust24THRUST_300001_SM_1000_NS6detail15normal_iteratorINSD_10device_ptrIdEEEEyS9_dNS7_10__identityEEEvT0_PT3_T1_NS0_13GridEvenShareISN_EET2_T4_E12temp_storage+104];
	add.f64 	%fd268, %fd267, %fd266;
	selp.f64 	%fd269, %fd268, %fd266, %p52;
	setp.gt.s32 	%p53, %r4, 384;
	ld.shared.f64 	%fd270, [_ZZN3cub18CUB_300001_SM_10006detail6reduce18DeviceReduceKernelINS2_10policy_hubIdyN4cuda3std3__44plusIdEEE10Policy1000EN6thrust24THRUST_300001_SM_1000_NS6detail15normal_iteratorINSD_10device_ptrIdEEEEyS9_dNS7_10__identityEEEvT0_PT3_T1_NS0_13GridEvenShareISN_EET2_T4_E12temp_storage+112];
	add.f64 	%fd271, %fd270, %fd269;
	selp.f64 	%fd272, %fd271, %fd269, %p53;
	setp.gt.s32 	%p54, %r4, 416;
	ld.shared.f64 	%fd273, [_ZZN3cub18CUB_300001_SM_10006detail6reduce18DeviceReduceKernelINS2_10policy_hubIdyN4cuda3std3__44plusIdEEE10Policy1000EN6thrust24THRUST_300001_SM_1000_NS6detail15normal_iteratorINSD_10device_ptrIdEEEEyS9_dNS7_10__identityEEEvT0_PT3_T1_NS0_13GridEvenShareISN_EET2_T4_E12temp_storage+120];
	add.f64 	%fd274, %fd273, %fd272;
	selp.f64 	%fd275, %fd274, %fd272, %p54;
	setp.gt.s32 	%p55, %r4, 448;
	ld.shared.f64 	%fd276, [_ZZN3cub18CUB_300001_SM_10006detail6reduce18DeviceReduceKernelINS2_10policy_hubIdyN4cuda3std3__44plusIdEEE10Policy1000EN6thrust24THRUST_300001_SM_1000_NS6detail15normal_iteratorINSD_10device_ptrIdEEEEyS9_dNS7_10__identityEEEvT0_PT3_T1_NS0_13GridEvenShareISN_EET2_T4_E12temp_storage+128];
	add.f64 	%fd277, %fd276, %fd275;
	selp.f64 	%fd278, %fd277, %fd275, %p55;
	setp.gt.s32 	%p56, %r4, 480;
	ld.shared.f64 	%fd279, [_ZZN3cub18CUB_300001_SM_10006detail6reduce18DeviceReduceKernelINS2_10policy_hubIdyN4cuda3std3__44plusIdEEE10Policy1000EN6thrust24THRUST_300001_SM_1000_NS6detail15normal_iteratorINSD_10device_ptrIdEEEEyS9_dNS7_10__identityEEEvT0_PT3_T1_NS0_13GridEvenShareISN_EET2_T4_E12temp_storage+136];
	add.f64 	%fd280, %fd279, %fd278;
	selp.f64 	%fd343, %fd280, %fd278, %p56;
	bra.uni 	$L__BB11_46;
$L__BB11_25:
	cvt.u32.u64 	%r52, %rd4;
	mov.u32 	%r27, %tid.x;
	add.s32 	%r53, %r52, %r27;
	mul.wide.u32 	%rd27, %r53, 8;
	add.s64 	%rd28, %rd2, %rd27;
	ld.global.f64 	%fd41, [%rd28];
	ld.global.f64 	%fd42, [%rd28+4096];
	ld.global.f64 	%fd43, [%rd28+8192];
	ld.global.f64 	%fd44, [%rd28+12288];
	ld.global.f64 	%fd45, [%rd28+16384];
	ld.global.f64 	%fd46, [%rd28+20480];
	ld.global.f64 	%fd47, [%rd28+24576];
	add.f64 	%fd48, %fd41, %fd42;
	add.f64 	%fd49, %fd48, %fd43;
	add.f64 	%fd50, %fd49, %fd44;
	add.f64 	%fd51, %fd50, %fd45;
	add.f64 	%fd52, %fd51, %fd46;
	add.f64 	%fd342, %fd52, %fd47;
	setp.lt.u64 	%p2, %rd5, %rd3;
	@%p2 bra 	$L__BB11_42;
	cvt.u32.u64 	%r55, %rd3;
	cvt.u64.u32 	%rd10, %r27;
	add.s64 	%rd103, %rd4, %rd3;
	cvt.u32.u64 	%r28, %rd1;
	not.b32 	%r57, %r27;
	add.s32 	%r58, %r57, %r28;
	sub.s32 	%r59, %r58, %r55;
	sub.s32 	%r272, %r59, %r52;
	add.s64 	%rd29, %rd103, %rd10;
	shl.b64 	%rd30, %rd29, 3;
	add.s64 	%rd31, %rd30, %rd2;
	add.s64 	%rd102, %rd31, 32768;
	mov.b32 	%r273, 0;
	mov.u64 	%rd104, %rd4;
$L__BB11_27:
	cvt.s64.s32 	%rd16, %r50;
	add.s64 	%rd104, %rd104, %rd16;
	add.s64 	%rd32, %rd1, -3584;
	setp.gt.u64 	%p3, %rd104, %rd32;
	@%p3 bra 	$L__BB11_29;
	mul.lo.s32 	%r61, %r1, 3584;
	cvt.s64.s32 	%rd33, %r61;
	add.s64 	%rd34, %rd104, %rd10;
	shl.b64 	%rd35, %rd34, 3;
	add.s64 	%rd36, %rd2, %rd35;
	ld.global.f64 	%fd53, [%rd36];
	ld.global.f64 	%fd54, [%rd36+4096];
	ld.global.f64 	%fd55, [%rd36+8192];
	ld.global.f64 	%fd56, [%rd36+12288];
	ld.global.f64 	%fd57, [%rd36+16384];
	ld.global.f64 	%fd58, [%rd36+20480];
	ld.global.f64 	%fd59, [%rd36+24576];
	add.f64 	%fd60, %fd342, %fd53;
	add.f64 	%fd61, %fd60, %fd54;
	add.f64 	%fd62, %fd61, %fd55;
	add.f64 	%fd63, %fd62, %fd56;
	add.f64 	%fd64, %fd63, %fd57;
	add.f64 	%fd65, %fd64, %fd58;
	add.f64 	%fd342, %fd65, %fd59;
	sub.s64 	%rd37, %rd1, %rd104;
	setp.lt.u64 	%p4, %rd37, %rd33;
	add.s32 	%r273, %r273, 1;
	add.s64 	%rd103, %rd103, %rd33;
	sub.s32 	%r272, %r272, %r61;
	mul.wide.s32 	%rd38, %r61, 8;
	add.s64 	%rd102, %rd102, %rd38;
	@%p4 bra 	$L__BB11_42;
	bra.uni 	$L__BB11_27;
$L__BB11_29:
	setp.le.u64 	%p5, %rd1, %rd104;
	cvt.u32.u64 	%r62, %rd104;
	cvt.u32.u64 	%r63, %rd1;
	sub.s32 	%r64, %r63, %r62;
	setp.ge.s32 	%p6, %r27, %r64;
	or.pred  	%p7, %p5, %p6;
	@%p7 bra 	$L__BB11_42;
	cvt.u32.u64 	%r66, %rd16;
	cvt.u32.u64 	%r67, %rd4;
	not.b32 	%r68, %r27;
	add.s32 	%r69, %r68, %r28;
	add.s32 	%r70, %r66, %r67;
	sub.s32 	%r71, %r69, %r70;
	mul.lo.s32 	%r72, %r1, %r273;
	mad.lo.s32 	%r73, %r72, -3584, %r71;
	shr.u32 	%r74, %r73, 9;
	add.s32 	%r34, %r74, 1;
	and.b32  	%r35, %r34, 15;
	setp.lt.u32 	%p8, %r73, 7680;
	mov.u32 	%r276, %r27;
	@%p8 bra 	$L__BB11_33;
	shr.u32 	%r75, %r272, 9;
	add.s32 	%r76, %r75, 1;
	and.b32  	%r77, %r76, 16777200;
	neg.s32 	%r274, %r77;
	mov.u32 	%r276, %r27;
$L__BB11_32:
	.pragma "nounroll";
	ld.global.f64 	%fd67, [%rd102+-32768];
	add.f64 	%fd68, %fd342, %fd67;
	ld.global.f64 	%fd69, [%rd102+-28672];
	add.f64 	%fd70, %fd68, %fd69;
	ld.global.f64 	%fd71, [%rd102+-24576];
	add.f64 	%fd72, %fd70, %fd71;
	ld.global.f64 	%fd73, [%rd102+-20480];
	add.f64 	%fd74, %fd72, %fd73;
	ld.global.f64 	%fd75, [%rd102+-16384];
	add.f64 	%fd76, %fd74, %fd75;
	ld.global.f64 	%fd77, [%rd102+-12288];
	add.f64 	%fd78, %fd76, %fd77;
	ld.global.f64 	%fd79, [%rd102+-8192];
	add.f64 	%fd80, %fd78, %fd79;
	ld.global.f64 	%fd81, [%rd102+-4096];
	add.f64 	%fd82, %fd80, %fd81;
	ld.global.f64 	%fd83, [%rd102];
	add.f64 	%fd84, %fd82, %fd83;
	ld.global.f64 	%fd85, [%rd102+4096];
	add.f64 	%fd86, %fd84, %fd85;
	ld.global.f64 	%fd87, [%rd102+8192];
	add.f64 	%fd88, %fd86, %fd87;
	ld.global.f64 	%fd89, [%rd102+12288];
	add.f64 	%fd90, %fd88, %fd89;
	ld.global.f64 	%fd91, [%rd102+16384];
	add.f64 	%fd92, %fd90, %fd91;
	ld.global.f64 	%fd93, [%rd102+20480];
	add.f64 	%fd94, %fd92, %fd93;
	ld.global.f64 	%fd95, [%rd102+24576];
	add.f64 	%fd96, %fd94, %fd95;
	ld.global.f64 	%fd97, [%rd102+28672];
	add.f64 	%fd342, %fd96, %fd97;
	add.s32 	%r276, %r276, 8192;
	add.s32 	%r274, %r274, 16;
	add.s64 	%rd102, %rd102, 65536;
	setp.ne.s32 	%p9, %r274, 0;
	@%p9 bra 	$L__BB11_32;
$L__BB11_33:
	setp.eq.s32 	%p10, %r35, 0;
	@%p10 bra 	$L__BB11_42;
	and.b32  	%r42, %r34, 7;
	setp.lt.u32 	%p11, %r35, 8;
	@%p11 bra 	$L__BB11_36;
	cvt.u64.u32 	%rd39, %r276;
	add.s64 	%rd40, %rd104, %rd39;
	shl.b64 	%rd41, %rd40, 3;
	add.s64 	%rd42, %rd2, %rd41;
	ld.global.f64 	%fd99, [%rd42];
	add.f64 	%fd100, %fd342, %fd99;
	ld.global.f64 	%fd101, [%rd42+4096];
	add.f64 	%fd102, %fd100, %fd101;
	ld.global.f64 	%fd103, [%rd42+8192];
	add.f64 	%fd104, %fd102, %fd103;
	ld.global.f64 	%fd105, [%rd42+12288];
	add.f64 	%fd106, %fd104, %fd105;
	ld.global.f64 	%fd107, [%rd42+16384];
	add.f64 	%fd108, %fd106, %fd107;
	ld.global.f64 	%fd109, [%rd42+20480];
	add.f64 	%fd110, %fd108, %fd109;
	ld.global.f64 	%fd111, [%rd42+24576];
	add.f64 	%fd112, %fd110, %fd111;
	ld.global.f64 	%fd113, [%rd42+28672];
	add.f64 	%fd342, %fd112, %fd113;
	add.s32 	%r276, %r276, 4096;
$L__BB11_36:
	setp.eq.s32 	%p12, %r42, 0;
	@%p12 bra 	$L__BB11_42;
	setp.lt.u32 	%p13, %r42, 4;
	@%p13 bra 	$L__BB11_39;
	cvt.u64.u32 	%rd43, %r276;
	add.s64 	%rd44, %rd104, %rd43;
	shl.b64 	%rd45, %rd44, 3;
	add.s64 	%rd46, %rd2, %rd45;
	ld.global.f64 	%fd115, [%rd46];
	add.f64 	%fd116, %fd342, %fd115;
	ld.global.f64 	%fd117, [%rd46+4096];
	add.f64 	%fd118, %fd116, %fd117;
	ld.global.f64 	%fd119, [%rd46+8192];
	add.f64 	%fd120, %fd118, %fd119;
	ld.global.f64 	%fd121, [%rd46+12288];
	add.f64 	%fd342, %fd120, %fd121;
	add.s32 	%r276, %r276, 2048;
$L__BB11_39:
	and.b32  	%r78, %r34, 3;
	setp.eq.s32 	%p14, %r78, 0;
	@%p14 bra 	$L__BB11_42;
	cvt.u64.u32 	%rd47, %r276;
	add.s64 	%rd48, %rd47, %rd103;
	shl.b64 	%rd49, %rd48, 3;
	add.s64 	%rd106, %rd2, %rd49;
	cvt.u16.u32 	%rs1, %r272;
	shr.u16 	%rs2, %rs1, 9;
	add.s16 	%rs3, %rs2, 1;
	cvt.u32.u16 	%r79, %rs3;
	and.b32  	%r80, %r79, 3;
	neg.s32 	%r279, %r80;
$L__BB11_41:
	.pragma "nounroll";
	ld.global.f64 	%fd122, [%rd106];
	add.f64 	%fd342, %fd342, %fd122;
	add.s64 	%rd106, %rd106, 4096;
	add.s32 	%r279, %r279, 1;
	setp.ne.s32 	%p15, %r279, 0;
	@%p15 bra 	$L__BB11_41;
$L__BB11_42:
	// begin inline asm
	mov.u32 %r81, %laneid;
	// end inline asm
	mov.b64 	%rd50, %fd342;
	mov.b64 	{%r83, %r88}, %rd50;
	mov.b32 	%r89, 1;
	mov.b32 	%r130, 31;
	mov.b32 	%r131, -1;
	// begin inline asm
	shfl.sync.down.b32 %r82, %r83, %r89, %r130, %r131;
	// end inline asm
	// begin inline asm
	shfl.sync.down.b32 %r87, %r88, %r89, %r130, %r131;
	// end inline asm
	mov.b64 	%rd51, {%r82, %r87};
	mov.b64 	%fd123, %rd51;
	setp.gt.s32 	%p16, %r81, 30;
	add.f64 	%fd124, %fd342, %fd123;
	selp.f64 	%fd125, %fd342, %fd124, %p16;
	mov.b64 	%rd52, %fd125;
	mov.b64 	{%r93, %r98}, %rd52;
	mov.b32 	%r99, 2;
	// begin inline asm
	shfl.sync.down.b32 %r92, %r93, %r99, %r130, %r131;
	// end inline asm
	// begin inline asm
	shfl.sync.down.b32 %r97, %r98, %r99, %r130, %r131;
	// end inline asm
	mov.b64 	%rd53, {%r92, %r97};
	mov.b64 	%fd126, %rd53;
	setp.gt.s32 	%p17, %r81, 29;
	add.f64 	%fd127, %fd125, %fd126;
	selp.f64 	%fd128, %fd125, %fd127, %p17;
	mov.b64 	%rd54, %fd128;
	mov.b64 	{%r103, %r108}, %rd54;
	mov.b32 	%r109, 4;
	// begin inline asm
	shfl.sync.down.b32 %r102, %r103, %r109, %r130, %r131;
	// end inline asm
	// begin inline asm
	shfl.sync.down.b32 %r107, %r108, %r109, %r130, %r131;
	// end inline asm
	mov.b64 	%rd55, {%r102, %r107};
	mov.b64 	%fd129, %rd55;
	setp.gt.s32 	%p18, %r81, 27;
	add.f64 	%fd130, %fd128, %fd129;
	selp.f64 	%fd131, %fd128, %fd130, %p18;
	mov.b64 	%rd56, %fd131;
	mov.b64 	{%r113, %r118}, %rd56;
	mov.b32 	%r119, 8;
	// begin inline asm
	shfl.sync.down.b32 %r112, %r113, %r119, %r130, %r131;
	// end inline asm
	// begin inline asm
	shfl.sync.down.b32 %r117, %r118, %r119, %r130, %r131;
	// end inline asm
	mov.b64 	%rd57, {%r112, %r117};
	mov.b64 	%fd132, %rd57;
	setp.gt.s32 	%p19, %r81, 23;
	add.f64 	%fd133, %fd131, %fd132;
	selp.f64 	%fd134, %fd131, %fd133, %p19;
	mov.b64 	%rd58, %fd134;
	mov.b64 	{%r123, %r128}, %rd58;
	mov.b32 	%r129, 16;
	// begin inline asm
	shfl.sync.down.b32 %r122, %r123, %r129, %r130, %r131;
	// end inline asm
	// begin inline asm
	shfl.sync.down.b32 %r127, %r128, %r129, %r130, %r131;
	// end inline asm
	mov.b64 	%rd59, {%r122, %r127};
	mov.b64 	%fd135, %rd59;
	setp.gt.s32 	%p20, %r81, 15;
	add.f64 	%fd37, %fd134, %fd135;
	selp.f64 	%fd343, %fd134, %fd37, %p20;
	setp.ne.s32 	%p21, %r81, 0;
	@%p21 bra 	$L__BB11_44;
	shr.u32 	%r132, %r27, 2;
	and.b32  	%r133, %r132, 248;
	mov.u32 	%r134, _ZZN3cub18CUB_300001_SM_10006detail6reduce18DeviceReduceKernelINS2_10policy_hubIdyN4cuda3std3__44plusIdEEE10Policy1000EN6thrust24THRUST_300001_SM_1000_NS6detail15normal_iteratorINSD_10device_ptrIdEEEEyS9_dNS7_10__identityEEEvT0_PT3_T1_NS0_13GridEvenShareISN_EET2_T4_E12temp_storage;
	add.s32 	%r135, %r134, %r133;
	st.shared.f64 	[%r135+16], %fd37;
$L__BB11_44:
	bar.sync 	0;
	setp.ne.s32 	%p22, %r27, 0;
	@%p22 bra 	$L__BB11_46;
	ld.shared.f64 	%fd136, [_ZZN3cub18CUB_300001_SM_10006detail6reduce18DeviceReduceKernelINS2_10policy_hubIdyN4cuda3std3__44plusIdEEE10Policy1000EN6thrust24THRUST_300001_SM_1000_NS6detail15normal_iteratorINSD_10device_ptrIdEEEEyS9_dNS7_10__identityEEEvT0_PT3_T1_NS0_13GridEvenShareISN_EET2_T4_E12temp_storage+24];
	add.f64 	%fd137, %fd343, %fd136;
	ld.shared.f64 	%fd138, [_ZZN3cub18CUB_300001_SM_10006detail6reduce18DeviceReduceKernelINS2_10policy_hubIdyN4cuda3std3__44plusIdEEE10Policy1000EN6thrust24THRUST_300001_SM_1000_NS6detail15normal_iteratorINSD_10device_ptrIdEEEEyS9_dNS7_10__identityEEEvT0_PT3_T1_NS0_13GridEvenShareISN_EET2_T4_E12temp_storage+32];
	add.f64 	%fd139, %fd137, %fd138;
	ld.shared.f64 	%fd140, [_ZZN3cub18CUB_300001_SM_10006detail6reduce18DeviceReduceKernelINS2_10policy_hubIdyN4cuda3std3__44plusIdEEE10Policy1000EN6thrust24THRUST_300001_SM_1000_NS6detail15normal_iteratorINSD_10device_ptrIdEEEEyS9_dNS7_10__identityEEEvT0_PT3_T1_NS0_13GridEvenShareISN_EET2_T4_E12temp_storage+40];
	add.f64 	%fd141, %fd139, %fd140;
	ld.shared.f64 	%fd142, [_ZZN3cub18CUB_300001_SM_10006detail6reduce18DeviceReduceKernelINS2_10policy_hubIdyN4cuda3std3__44plusIdEEE10Policy1000EN6thrust24THRUST_300001_SM_1000_NS6detail15normal_iteratorINSD_10device_ptrIdEEEEyS9_dNS7_10__identityEEEvT0_PT3_T1_NS0_13GridEvenShareISN_EET2_T4_E12temp_storage+48];
	add.f64 	%fd143, %fd141, %fd142;
	ld.shared.f64 	%fd144, [_ZZN3cub18CUB_300001_SM_10006detail6reduce18DeviceReduceKernelINS2_10policy_hubIdyN4cuda3std3__44plusIdEEE10Policy1000EN6thrust24THRUST_300001_SM_1000_NS6detail15normal_iteratorINSD_10device_ptrIdEEEEyS9_dNS7_10__identityEEEvT0_PT3_T1_NS0_13GridEvenShareISN_EET2_T4_E12temp_storage+56];
	add.f64 	%fd145, %fd143, %fd144;
	ld.shared.f64 	%fd146, [_ZZN3cub18CUB_300001_SM_10006detail6reduce18DeviceReduceKernelINS2_10policy_hubIdyN4cuda3std3__44plusIdEEE10Policy1000EN6thrust24THRUST_300001_SM_1000_NS6detail15normal_iteratorINSD_10device_ptrIdEEEEyS9_dNS7_10__identityEEEvT0_PT3_T1_NS0_13GridEvenShareISN_EET2_T4_E12temp_storage+64];
	add.f64 	%fd147, %fd145, %fd146;
	ld.shared.f64 	%fd148, [_ZZN3cub18CUB_300001_SM_10006detail6reduce18DeviceReduceKernelINS2_10policy_hubIdyN4cuda3std3__44plusIdEEE10Policy1000EN6thrust24THRUST_300001_SM_1000_NS6detail15normal_iteratorINSD_10device_ptrIdEEEEyS9_dNS7_10__identityEEEvT0_PT3_T1_NS0_13GridEvenShareISN_EET2_T4_E12temp_storage+72];
	add.f64 	%fd149, %fd147, %fd148;
	ld.shared.f64 	%fd150, [_ZZN3cub18CUB_300001_SM_10006detail6reduce18DeviceReduceKernelINS2_10policy_hubIdyN4cuda3std3__44plusIdEEE10Policy1000EN6thrust24THRUST_300001_SM_1000_NS6detail15normal_iteratorINSD_10device_ptrIdEEEEyS9_dNS7_10__identityEEEvT0_PT3_T1_NS0_13GridEvenShareISN_EET2_T4_E12temp_storage+80];
	add.f64 	%fd151, %fd149, %fd150;
	ld.shared.f64 	%fd152, [_ZZN3cub18CUB_300001_SM_10006detail6reduce18DeviceReduceKernelINS2_10policy_hubIdyN4cuda3std3__44plusIdEEE10Policy1000EN6thrust24THRUST_300001_SM_1000_NS6detail15normal_iteratorINSD_10device_ptrIdEEEEyS9_dNS7_10__identityEEEvT0_PT3_T1_NS0_13GridEvenShareISN_EET2_T4_E12temp_storage+88];
	add.f64 	%fd153, %fd151, %fd152;
	ld.shared.f64 	%fd154, [_ZZN3cub18CUB_300001_SM_10006detail6reduce18DeviceReduceKernelINS2_10policy_hubIdyN4cuda3std3__44plusIdEEE10Policy1000EN6thrust24THRUST_300001_SM_1000_NS6detail15normal_iteratorINSD_10device_ptrIdEEEEyS9_dNS7_10__identityEEEvT0_PT3_T1_NS0_13GridEvenShareISN_EET2_T4_E12temp_storage+96];
	add.f64 	%fd155, %fd153, %fd154;
	ld.shared.f64 	%fd156, [_ZZN3cub18CUB_300001_SM_10006detail6reduce18DeviceReduceKernelINS2_10policy_hubIdyN4cuda3std3__44plusIdEEE10Policy1000EN6thrust24THRUST_300001_SM_1000_NS6detail15normal_iteratorINSD_10device_ptrIdEEEEyS9_dNS7_10__identityEEEvT0_PT3_T1_NS0_13GridEvenShareISN_EET2_T4_E12temp_storage+104];
	add.f64 	%fd157, %fd155, %fd156;
	ld.shared.f64 	%fd158, [_ZZN3cub18CUB_300001_SM_10006detail6reduce18DeviceReduceKernelINS2_10policy_hubIdyN4cuda3std3__44plusIdEEE10Policy1000EN6thrust24THRUST_300001_SM_1000_NS6detail15normal_iteratorINSD_10device_ptrIdEEEEyS9_dNS7_10__identityEEEvT0_PT3_T1_NS0_13GridEvenShareISN_EET2_T4_E12temp_storage+112];
	add.f64 	%fd159, %fd157, %fd158;
	ld.shared.f64 	%fd160, [_ZZN3cub18CUB_300001_SM_10006detail6reduce18DeviceReduceKernelINS2_10policy_hubIdyN4cuda3std3__44plusIdEEE10Policy1000EN6thrust24THRUST_300001_SM_1000_NS6detail15normal_iteratorINSD_10device_ptrIdEEEEyS9_dNS7_10__identityEEEvT0_PT3_T1_NS0_13GridEvenShareISN_EET2_T4_E12temp_storage+120];
	add.f64 	%fd161, %fd159, %fd160;
	ld.shared.f64 	%fd162, [_ZZN3cub18CUB_300001_SM_10006detail6reduce18DeviceReduceKernelINS2_10policy_hubIdyN4cuda3std3__44plusIdEEE10Policy1000EN6thrust24THRUST_300001_SM_1000_NS6detail15normal_iteratorINSD_10device_ptrIdEEEEyS9_dNS7_10__identityEEEvT0_PT3_T1_NS0_13GridEvenShareISN_EET2_T4_E12temp_storage+128];
	add.f64 	%fd163, %fd161, %fd162;
	ld.shared.f64 	%fd164, [_ZZN3cub18CUB_300001_SM_10006detail6reduce18DeviceReduceKernelINS2_10policy_hubIdyN4cuda3std3__44plusIdEEE10Policy1000EN6thrust24THRUST_300001_SM_1000_NS6detail15normal_iteratorINSD_10device_ptrIdEEEEyS9_dNS7_10__identityEEEvT0_PT3_T1_NS0_13GridEvenShareISN_EET2_T4_E12temp_storage+136];
	add.f64 	%fd343, %fd163, %fd164;
$L__BB11_46:
	mov.u32 	%r263, %tid.x;
	setp.ne.s32 	%p64, %r263, 0;
	@%p64 bra 	$L__BB11_48;
	ld.param.u64 	%rd100, [_ZN3cub18CUB_300001_SM_10006detail6reduce18DeviceReduceKernelINS2_10policy_hubIdyN4cuda3std3__44plusIdEEE10Policy1000EN6thrust24THRUST_300001_SM_1000_NS6detail15normal_iteratorINSD_10device_ptrIdEEEEyS9_dNS7_10__identityEEEvT0_PT3_T1_NS0_13GridEvenShareISN_EET2_T4__param_1];
	cvta.to.global.u64 	%rd97, %rd100;
	mul.wide.u32 	%rd98, %r2, 8;
	add.s64 	%rd99, %rd97, %rd98;
	st.global.f64 	[%rd99], %fd343;
$L__BB11_48:
	ret;

}
	// .globl	_ZN3cub18CUB_300001_SM_10006detail6reduce28DeviceReduceSingleTileKernelINS2_10policy_hubIdyN4cuda3std3__44plusIdEEE10Policy1000EPdSC_iS9_ddNS7_10__identityEEEvT0_T1_T2_T3_T4_T6_
.visible .entry _ZN3cub18CUB_300001_SM_10006detail6reduce28DeviceReduceSingleTileKernelINS2_10policy_hubIdyN4cuda3std3__44plusIdEEE10Policy1000EPdSC_iS9_ddNS7_10__identityEEEvT0_T1_T2_T3_T4_T6_(
	.param .u64 .ptr .align 1 _ZN3cub18CUB_300001_SM_10006detail6reduce28DeviceReduceSingleTileKernelINS2_10policy_hubIdyN4cuda3std3__44plusIdEEE10Policy1000EPdSC_iS9_ddNS7_10__identityEEEvT0_T1_T2_T3_T4_T6__param_0,
	.param .u64 .ptr .align 1 _ZN3cub18CUB_300001_SM_10006detail6reduce28DeviceReduceSingleTileKernelINS2_10policy_hubIdyN4cuda3std3__44plusIdEEE10Policy1000EPdSC_iS9_ddNS7_10__identityEEEvT0_T1_T2_T3_T4_T6__param_1,
	.param .u32 _ZN3cub18CUB_300001_SM_10006detail6reduce28DeviceReduceSingleTileKernelINS2_10policy_hubIdyN4cuda3std3__44plusIdEEE10Policy1000EPdSC_iS9_ddNS7_10__identityEEEvT0_T1_T2_T3_T4_T6__param_2,
	.param .align 1 .b8 _ZN3cub18CUB_300001_SM_10006detail6reduce28DeviceReduceSingleTileKernelINS2_10policy_hubIdyN4cuda3std3__44plusIdEEE10Policy1000EPdSC_iS9_ddNS7_10__identityEEEvT0_T1_T2_T3_T4_T6__param_3[1],
	.param .f64 _ZN3cub18CUB_300001_SM_10006detail6reduce28DeviceReduceSingleTileKernelINS2_10policy_hubIdyN4cuda3std3__44plusIdEEE10Policy1000EPdSC_iS9_ddNS7_10__identityEEEvT0_T1_T2_T3_T4_T6__param_4,
	.param .align 1 .b8 _ZN3cub18CUB_300001_SM_10006detail6reduce28DeviceReduceSingleTileKernelINS2_10policy_hubIdyN4cuda3std3__44plusIdEEE10Policy1000EPdSC_iS9_ddNS7_10__identityEEEvT0_T1_T2_T3_T4_T6__param_5[1]
)
.maxntid 512
.minnctapersm 1
{
	.reg .pred 	%p<58>;
	.reg .b32 	%r<238>;
	.reg .b64 	%rd<104>;
	.reg .b64 	%fd<232>;
	// demoted variable
	.shared .align 8 .b8 _ZZN3cub18CUB_300001_SM_10006detail6reduce28DeviceReduceSingleTileKernelINS2_10policy_hubIdyN4cuda3std3__44plusIdEEE10Policy1000EPdSC_iS9_ddNS7_10__identityEEEvT0_T1_T2_T3_T4_T6_E12temp_storage[152];
	ld.param.u64 	%rd8, [_ZN3cub18CUB_300001_SM_10006detail6reduce28DeviceReduceSingleTileKernelINS2_10policy_hubIdyN4cuda3std3__44plusIdEEE10Policy1000EPdSC_iS9_ddNS7_10__identityEEEvT0_T1_T2_T3_T4_T6__param_0];
	ld.param.u64 	%rd9, [_ZN3cub18CUB_300001_SM_10006detail6reduce28DeviceReduceSingleTileKernelINS2_10policy_hubIdyN4cuda3std3__44plusIdEEE10Policy1000EPdSC_iS9_ddNS7_10__identityEEEvT0_T1_T2_T3_T4_T6__param_1];
	ld.param.u32 	%r34, [_ZN3cub18CUB_300001_SM_10006detail6reduce28DeviceReduceSingleTileKernelINS2_10policy_hubIdyN4cuda3std3__44plusIdEEE10Policy1000EPdSC_iS9_ddNS7_10__identityEEEvT0_T1_T2_T3_T4_T6__param_2];
	ld.param.f64 	%fd30, [_ZN3cub18CUB_300001_SM_10006detail6reduce28DeviceReduceSingleTileKernelINS2_10policy_hubIdyN4cuda3std3__44plusIdEEE10Policy1000EPdSC_iS9_ddNS7_10__identityEEEvT0_T1_T2_T3_T4_T6__param_4];
	cvta.to.global.u64 	%rd1, %rd9;
	setp.ne.s32 	%p1, %r34, 0;
	@%p1 bra 	$L__BB12_3;
	mov.u32 	%r224, %tid.x;
	setp.ne.s32 	%p57, %r224, 0;
	@%p57 bra 	$L__BB12_39;
	st.global.f64 	[%rd1], %fd30;
	bra.uni 	$L__BB12_39;
$L__BB12_3:
	setp.gt.s32 	%p2, %r34, 3583;
	@%p2 bra 	$L__BB12_21;
	mov.u32 	%r1, %tid.x;
	setp.ge.s32 	%p19, %r1, %r34;
	mov.f64 	%fd223, 0d0000000000000000;
	mov.u32 	%r228, %r1;
	@%p19 bra 	$L__BB12_6;
	mul.wide.u32 	%rd69, %r1, 8;
	add.s64 	%rd68, %rd8, %rd69;
	// begin inline asm
	ld.global.nc.u64 %rd67, [%rd68];
	// end inline asm
	mov.b64 	%fd223, %rd67;
	add.s32 	%r228, %r1, 512;
$L__BB12_6:
	setp.ge.s32 	%p20, %r228, %r34;
	@%p20 bra 	$L__BB12_12;
	not.b32 	%r100, %r228;
	add.s32 	%r4, %r34, %r100;
	and.b32  	%r101, %r4, 1536;
	setp.eq.s32 	%p21, %r101, 1536;
	@%p21 bra 	$L__BB12_10;
	mul.wide.u32 	%rd70, %r228, 8;
	add.s64 	%rd102, %rd8, %rd70;
	shr.u32 	%r102, %r4, 9;
	add.s32 	%r103, %r102, 1;
	and.b32  	%r104, %r103, 3;
	neg.s32 	%r226, %r104;
$L__BB12_9:
	.pragma "nounroll";
	// begin inline asm
	ld.global.nc.u64 %rd71, [%rd102];
	// end inline asm
	mov.b64 	%fd109, %rd71;
	add.f64 	%fd223, %fd223, %fd109;
	add.s32 	%r228, %r228, 512;
	add.s64 	%rd102, %rd102, 4096;
	add.s32 	%r226, %r226, 1;
	setp.ne.s32 	%p22, %r226, 0;
	@%p22 bra 	$L__BB12_9;
$L__BB12_10:
	setp.lt.u32 	%p23, %r4, 1536;
	@%p23 bra 	$L__BB12_12;
$L__BB12_11:
	mul.wide.s32 	%rd81, %r228, 8;
	add.s64 	%rd74, %rd8, %rd81;
	// begin inline asm
	ld.global.nc.u64 %rd73, [%rd74];
	// end inline asm
	mov.b64 	%fd110, %rd73;
	add.f64 	%fd111, %fd223, %fd110;
	add.s64 	%rd76, %rd74, 4096;
	// begin inline asm
	ld.global.nc.u64 %rd75, [%rd76];
	// end inline asm
	mov.b64 	%fd112, %rd75;
	add.f64 	%fd113, %fd111, %fd112;
	add.s64 	%rd78, %rd74, 8192;
	// begin inline asm
	ld.global.nc.u64 %rd77, [%rd78];
	// end inline asm
	mov.b64 	%fd114, %rd77;
	add.f64 	%fd115, %fd113, %fd114;
	add.s64 	%rd80, %rd74, 12288;
	// begin inline asm
	ld.global.nc.u64 %rd79, [%rd80];
	// end inline asm
	mov.b64 	%fd116, %rd79;
	add.f64 	%fd223, %fd115, %fd116;
	add.s32 	%r228, %r228, 2048;
	setp.lt.s32 	%p24, %r228, %r34;
	@%p24 bra 	$L__BB12_11;
$L__BB12_12:
	setp.lt.s32 	%p25, %r34, 512;
	@%p25 bra 	$L__BB12_17;
	// begin inline asm
	mov.u32 %r168, %laneid;
	// end inline asm
	mov.b64 	%rd92, %fd223;
	mov.b64 	{%r170, %r175}, %rd92;
	mov.b32 	%r176, 1;
	mov.b32 	%r217, 31;
	mov.b32 	%r218, -1;
	// begin inline asm
	shfl.sync.down.b32 %r169, %r170, %r176, %r217, %r218;
	// end inline asm
	// begin inline asm
	shfl.sync.down.b32 %r174, %r175, %r176, %r217, %r218;
	// end inline asm
	mov.b64 	%rd93, {%r169, %r174};
	mov.b64 	%fd175, %rd93;
	setp.gt.s32 	%p49, %r168, 30;
	add.f64 	%fd176, %fd223, %fd175;
	selp.f64 	%fd177, %fd223, %fd176, %p49;
	mov.b64 	%rd94, %fd177;
	mov.b64 	{%r180, %r185}, %rd94;
	mov.b32 	%r186, 2;
	// begin inline asm
	shfl.sync.down.b32 %r179, %r180, %r186, %r217, %r218;
	// end inline asm
	// begin inline asm
	shfl.sync.down.b32 %r184, %r185, %r186, %r217, %r218;
	// end inline asm
	mov.b64 	%rd95, {%r179, %r184};
	mov.b64 	%fd178, %rd95;
	setp.gt.s32 	%p50, %r168, 29;
	add.f64 	%fd179, %fd177, %fd178;
	selp.f64 	%fd180, %fd177, %fd179, %p50;
	mov.b64 	%rd96, %fd180;
	mov.b64 	{%r190, %r195}, %rd96;
	mov.b32 	%r196, 4;
	// begin inline asm
	shfl.sync.down.b32 %r189, %r190, %r196, %r217, %r218;
	// end inline asm
	// begin inline asm
	shfl.sync.down.b32 %r194, %r195, %r196, %r217, %r218;
	// end inline asm
	mov.b64 	%rd97, {%r189, %r194};
	mov.b64 	%fd181, %rd97;
	setp.gt.s32 	%p51, %r168, 27;
	add.f64 	%fd182, %fd180, %fd181;
	selp.f64 	%fd183, %fd180, %fd182, %p51;
	mov.b64 	%rd98, %fd183;
	mov.b64 	{%r200, %r205}, %rd98;
	mov.b32 	%r206, 8;
	// begin inline asm
	shfl.sync.down.b32 %r199, %r200, %r206, %r217, %r218;
	// end inline asm
	// begin inline asm
	shfl.sync.down.b32 %r204, %r205, %r206, %r217, %r218;
	// end inline asm
	mov.b64 	%rd99, {%r199, %r204};
	mov.b64 	%fd184, %rd99;
	setp.gt.s32 	%p52, %r168, 23;
	add.f64 	%fd185, %fd183, %fd184;
	selp.f64 	%fd186, %fd183, %fd185, %p52;
	mov.b64 	%rd100, %fd186;
	mov.b64 	{%r210, %r215}, %rd100;
	mov.b32 	%r216, 16;
	// begin inline asm
	shfl.sync.down.b32 %r209, %r210, %r216, %r217, %r218;
	// end inline asm
	// begin inline asm
	shfl.sync.down.b32 %r214, %r215, %r216, %r217, %r218;
	// end inline asm
	mov.b64 	%rd101, {%r209, %r214};
	mov.b64 	%fd187, %rd101;
	setp.gt.s32 	%p53, %r168, 15;
	add.f64 	%fd10, %fd186, %fd187;
	selp.f64 	%fd231, %fd186, %fd10, %p53;
	setp.ne.s32 	%p54, %r168, 0;
	@%p54 bra 	$L__BB12_15;
	shr.u32 	%r219, %r1, 2;
	and.b32  	%r220, %r219, 248;
	mov.u32 	%r221, _ZZN3cub18CUB_300001_SM_10006detail6reduce28DeviceReduceSingleTileKernelINS2_10policy_hubIdyN4cuda3std3__44plusIdEEE10Policy1000EPdSC_iS9_ddNS7_10__identityEEEvT0_T1_T2_T3_T4_T6_E12temp_storage;
	add.s32 	%r222, %r221, %r220;
	st.shared.f64 	[%r222+16], %fd10;
$L__BB12_15:
	bar.sync 	0;
	setp.ne.s32 	%p55, %r1, 0;
	@%p55 bra 	$L__BB12_37;
	ld.shared.f64 	%fd188, [_ZZN3cub18CUB_300001_SM_10006detail6reduce28DeviceReduceSingleTileKernelINS2_10policy_hubIdyN4cuda3std3__44plusIdEEE10Policy1000EPdSC_iS9_ddNS7_10__identityEEEvT0_T1_T2_T3_T4_T6_E12temp_storage+24];
	add.f64 	%fd189, %fd231, %fd188;
	ld.shared.f64 	%fd190, [_ZZN3cub18CUB_300001_SM_10006detail6reduce28DeviceReduceSingleTileKernelINS2_10policy_hubIdyN4cuda3std3__44plusIdEEE10Policy1000EPdSC_iS9_ddNS7_10__identityEEEvT0_T1_T2_T3_T4_T6_E12temp_storage+32];
	add.f64 	%fd191, %fd189, %fd190;
	ld.shared.f64 	%fd192, [_ZZN3cub18CUB_300001_SM_10006detail6reduce28DeviceReduceSingleTileKernelINS2_10policy_hubIdyN4cuda3std3__44plusIdEEE10Policy1000EPdSC_iS9_ddNS7_10__identityEEEvT0_T1_T2_T3_T4_T6_E12temp_storage+40];
	add.f64 	%fd193, %fd191, %fd192;
	ld.shared.f64 	%fd194, [_ZZN3cub18CUB_300001_SM_10006detail6reduce28DeviceReduceSingleTileKernelINS2_10policy_hubIdyN4cuda3std3__44plusIdEEE10Policy1000EPdSC_iS9_ddNS7_10__identityEEEvT0_T1_T2_T3_T4_T6_E12temp_storage+48];
	add.f64 	%fd195, %fd193, %fd194;
	ld.shared.f64 	%fd196, [_ZZN3cub18CUB_300001_SM_10006detail6reduce28DeviceReduceSingleTileKernelINS2_10policy_hubIdyN4cuda3std3__44plusIdEEE10Policy1000EPdSC_iS9_ddNS7_10__identityEEEvT0_T1_T2_T3_T4_T6_E12temp_storage+56];
	add.f64 	%fd197, %fd195, %fd196;
	ld.shared.f64 	%fd198, [_ZZN3cub18CUB_300001_SM_10006detail6reduce28DeviceReduceSingleTileKernelINS2_10policy_hubIdyN4cuda3std3__44plusIdEEE10Policy1000EPdSC_iS9_ddNS7_10__identityEEEvT0_T1_T2_T3_T4_T6_E12temp_storage+64];
	add.f64 	%fd199, %fd197, %fd198;
	ld.shared.f64 	%fd200, [_ZZN3cub18CUB_300001_SM_10006detail6reduce28DeviceReduceSingleTileKernelINS2_10policy_hubIdyN4cuda3std3__44plusIdEEE10Policy1000EPdSC_iS9_ddNS7_10__identityEEEvT0_T1_T2_T3_T4_T6_E12temp_storage+72];
	add.f64 	%fd201, %fd199, %fd200;
	ld.shared.f64 	%fd202, [_ZZN3cub18CUB_300001_SM_10006detail6reduce28DeviceReduceSingleTileKernelINS2_10policy_hubIdyN4cuda3std3__44plusIdEEE10Policy1000EPdSC_iS9_ddNS7_10__identityEEEvT0_T1_T2_T3_T4_T6_E12temp_storage+80];
	add.f64 	%fd203, %fd201, %fd202;
	ld.shared.f64 	%fd204, [_ZZN3cub18CUB_300001_SM_10006detail6reduce28DeviceReduceSingleTileKernelINS2_10policy_hubIdyN4cuda3std3__44plusIdEEE10Policy1000EPdSC_iS9_ddNS7_10__identityEEEvT0_T1_T2_T3_T4_T6_E12temp_storage+88];
	add.f64 	%fd205, %fd203, %fd204;
	ld.shared.f64 	%fd206, [_ZZN3cub18CUB_300001_SM_10006detail6reduce28DeviceReduceSingleTileKernelINS2_10policy_hubIdyN4cuda3std3__44plusIdEEE10Policy1000EPdSC_iS9_ddNS7_10__identityEEEvT0_T1_T2_T3_T4_T6_E12temp_storage+96];
	add.f64 	%fd207, %fd205, %fd206;
	ld.shared.f64 	%fd208, [_ZZN3cub18CUB_300001_SM_10006detail6reduce28DeviceReduceSingleTileKernelINS2_10policy_hubIdyN4cuda3std3__44plusIdEEE10Policy1000EPdSC_iS9_ddNS7_10__identityEEEvT0_T1_T2_T3_T4_T6_E12temp_storage+104];
	add.f64 	%fd209, %fd207, %fd208;
	ld.shared.f64 	%fd210, [_ZZN3cub18CUB_300001_SM_10006detail6reduce28DeviceReduceSingleTileKernelINS2_10policy_hubIdyN4cuda3std3__44plusIdEEE10Policy1000EPdSC_iS9_ddNS7_10__identityEEEvT0_T1_T2_T3_T4_T6_E12temp_storage+112];
	add.f64 	%fd211, %fd209, %fd210;
	ld.shared.f64 	%fd212, [_ZZN3cub18CUB_300001_SM_10006detail6reduce28DeviceReduceSingleTileKernelINS2_10policy_hubIdyN4cuda3std3__44plusIdEEE10Policy1000EPdSC_iS9_ddNS7_10__identityEEEvT0_T1_T2_T3_T4_T6_E12temp_storage+120];
	add.f64 	%fd213, %fd211, %fd212;
	ld.shared.f64 	%fd214, [_ZZN3cub18CUB_300001_SM_10006detail6reduce28DeviceReduceSingleTileKernelINS2_10policy_hubIdyN4cuda3std3__44plusIdEEE10Policy1000EPdSC_iS9_ddNS7_10__identityEEEvT0_T1_T2_T3_T4_T6_E12temp_storage+128];
	add.f64 	%fd215, %fd213, %fd214;
	ld.shared.f64 	%fd216, [_ZZN3cub18CUB_300001_SM_10006detail6reduce28DeviceReduceSingleTileKernelINS2_10policy_hubIdyN4cuda3std3__44plusIdEEE10Policy1000EPdSC_iS9_ddNS7_10__identityEEEvT0_T1_T2_T3_T4_T6_E12temp_storage+136];
	add.f64 	%fd231, %fd215, %fd216;
	bra.uni 	$L__BB12_37;
$L__BB12_17:
	// begin inline asm
	mov.u32 %r105, %laneid;
	// end inline asm
	and.b32  	%r156, %r1, 992;
	add.s32 	%r157, %r156, 32;
	setp.gt.s32 	%p26, %r157, %r34;
	not.b32 	%r158, %r156;
	add.s32 	%r159, %r34, %r158;
	selp.b32 	%r154, %r159, 31, %p26;
	mov.b64 	%rd82, %fd223;
	mov.b64 	{%r107, %r112}, %rd82;
	mov.b32 	%r113, 1;
	mov.b32 	%r155, -1;
	// begin inline asm
	shfl.sync.down.b32 %r106, %r107, %r113, %r154, %r155;
	// end inline asm
	// begin inline asm
	shfl.sync.down.b32 %r111, %r112, %r113, %r154, %r155;
	// end inline asm
	mov.b64 	%rd83, {%r106, %r111};
	mov.b64 	%fd117, %rd83;
	setp.lt.s32 	%p27, %r105, %r154;
	add.f64 	%fd118, %fd223, %fd117;
	selp.f64 	%fd119, %fd118, %fd223, %p27;
	mov.b64 	%rd84, %fd119;
	mov.b64 	{%r117, %r122}, %rd84;
	mov.b32 	%r123, 2;
	// begin inline asm
	shfl.sync.down.b32 %r116, %r117, %r123, %r154, %r155;
	// end inline asm
	// begin inline asm
	shfl.sync.down.b32 %r121, %r122, %r123, %r154, %r155;
	// end inline asm
	mov.b64 	%rd85, {%r116, %r121};
	mov.b64 	%fd120, %rd85;
	add.s32 	%r160, %r105, 2;
	setp.gt.s32 	%p28, %r160, %r154;
	add.f64 	%fd121, %fd119, %fd120;
	selp.f64 	%fd122, %fd119, %fd121, %p28;
	mov.b64 	%rd86, %fd122;
	mov.b64 	{%r127, %r132}, %rd86;
	mov.b32 	%r133, 4;
	// begin inline asm
	shfl.sync.down.b32 %r126, %r127, %r133, %r154, %r155;
	// end inline asm
	// begin inline asm
	shfl.sync.down.b32 %r131, %r132, %r133, %r154, %r155;
	// end inline asm
	mov.b64 	%rd87, {%r126, %r131};
	mov.b64 	%fd123, %rd87;
	add.s32 	%r161, %r105, 4;
	setp.gt.s32 	%p29, %r161, %r154;
	add.f64 	%fd124, %fd122, %fd123;
	selp.f64 	%fd125, %fd122, %fd124, %p29;
	mov.b64 	%rd88, %fd125;
	mov.b64 	{%r137, %r142}, %rd88;
	mov.b32 	%r143, 8;
	// begin inline asm
	shfl.sync.down.b32 %r136, %r137, %r143, %r154, %r155;
	// end inline asm
	// begin inline asm
	shfl.sync.down.b32 %r141, %r142, %r143, %r154, %r155;
	// end inline asm
	mov.b64 	%rd89, {%r136, %r141};
	mov.b64 	%fd126, %rd89;
	add.s32 	%r162, %r105, 8;
	setp.gt.s32 	%p30, %r162, %r154;
	add.f64 	%fd127, %fd125, %fd126;
	selp.f64 	%fd128, %fd125, %fd127, %p30;
	mov.b64 	%rd90, %fd128;
	mov.b64 	{%r147, %r152}, %rd90;
	mov.b32 	%r153, 16;
	// begin inline asm
	shfl.sync.down.b32 %r146, %r147, %r153, %r154, %r155;
	// end inline asm
	// begin inline asm
	shfl.sync.down.b32 %r151, %r152, %r153, %r154, %r155;
	// end inline asm
	mov.b64 	%rd91, {%r146, %r151};
	mov.b64 	%fd129, %rd91;
	add.s32 	%r163, %r105, 16;
	setp.gt.s32 	%p31, %r163, %r154;
	add.f64 	%fd130, %fd128, %fd129;
	selp.f64 	%fd231, %fd128, %fd130, %p31;
	setp.ne.s32 	%p32, %r105, 0;
	@%p32 bra 	$L__BB12_19;
	shr.u32 	%r164, %r1, 2;
	and.b32  	%r165, %r164, 248;
	mov.u32 	%r166, _ZZN3cub18CUB_300001_SM_10006detail6reduce28DeviceReduceSingleTileKernelINS2_10policy_hubIdyN4cuda3std3__44plusIdEEE10Policy1000EPdSC_iS9_ddNS7_10__identityEEEvT0_T1_T2_T3_T4_T6_E12temp_storage;
	add.s32 	%r167, %r166, %r165;
	st.shared.f64 	[%r167+16], %fd231;
$L__BB12_19:
	bar.sync 	0;
	setp.ne.s32 	%p33, %r1, 0;
	@%p33 bra 	$L__BB12_37;
	setp.gt.s32 	%p34, %r34, 32;
	ld.shared.f64 	%fd131, [_ZZN3cub18CUB_300001_SM_10006detail6reduce28DeviceReduceSingleTileKernelINS2_10policy_hubIdyN4cuda3std3__44plusIdEEE10Policy1000EPdSC_iS9_ddNS7_10__identityEEEvT0_T1_T2_T3_T4_T6_E12temp_storage+24];
	add.f64 	%fd132, %fd231, %fd131;
	selp.f64 	%fd133, %fd132, %fd231, %p34;
	setp.gt.s32 	%p35, %r34, 64;
	ld.shared.f64 	%fd134, [_ZZN3cub18CUB_300001_SM_10006detail6reduce28DeviceReduceSingleTileKernelINS2_10policy_hubIdyN4cuda3std3__44plusIdEEE10Policy1000EPdSC_iS9_ddNS7_10__identityEEEvT0_T1_T2_T3_T4_T6_E12temp_storage+32];
	add.f64 	%fd135, %fd134, %fd133;
	selp.f64 	%fd136, %fd135, %fd133, %p35;
	setp.gt.s32 	%p36, %r34, 96;
	ld.shared.f64 	%fd137, [_ZZN3cub18CUB_300001_SM_10006detail6reduce28DeviceReduceSingleTileKernelINS2_10policy_hubIdyN4cuda3std3__44plusIdEEE10Policy1000EPdSC_iS9_ddNS7_10__identityEEEvT0_T1_T2_T3_T4_T6_E12temp_storage+40];
	add.f64 	%fd138, %fd137, %fd136;
	selp.f64 	%fd139, %fd138, %fd136, %p36;
	setp.gt.s32 	%p37, %r34, 128;
	ld.shared.f64 	%fd140, [_ZZN3cub18CUB_300001_SM_10006detail6reduce28DeviceReduceSingleTileKernelINS2_10policy_hubIdyN4cuda3std3__44plusIdEEE10Policy1000EPdSC_iS9_ddNS7_10__identityEEEvT0_T1_T2_T3_T4_T6_E12temp_storage+48];
	add.f64 	%fd141, %fd140, %fd139;
	selp.f64 	%fd142, %fd141, %fd139, %p37;
	setp.gt.s32 	%p38, %r34, 160;
	ld.shared.f64 	%fd143, [_ZZN3cub18CUB_300001_SM_10006detail6reduce28DeviceReduceSingleTileKernelINS2_10policy_hubIdyN4cuda3std3__44plusIdEEE10Policy1000EPdSC_iS9_ddNS7_10__identityEEEvT0_T1_T2_T3_T4_T6_E12temp_storage+56];
	add.f64 	%fd144, %fd143, %fd142;
	selp.f64 	%fd145, %fd144, %fd142, %p38;
	setp.gt.s32 	%p39, %r34, 192;
	ld.shared.f64 	%fd146, [_ZZN3cub18CUB_300001_SM_10006detail6reduce28DeviceReduceSingleTileKernelINS2_10policy_hubIdyN4cuda3std3__44plusIdEEE10Policy1000EPdSC_iS9_ddNS7_10__identityEEEvT0_T1_T2_T3_T4_T6_E12temp_storage+64];
	add.f64 	%fd147, %fd146, %fd145;
	selp.f64 	%fd148, %fd147, %fd145, %p39;
	setp.gt.s32 	%p40, %r34, 224;
	ld.shared.f64 	%fd149, [_ZZN3cub18CUB_300001_SM_10006detail6reduce28DeviceReduceSingleTileKernelINS2_10policy_hubIdyN4cuda3std3__44plusIdEEE10Policy1000EPdSC_iS9_ddNS7_10__identityEEEvT0_T1_T2_T3_T4_T6_E12temp_storage+72];
	add.f64 	%fd150, %fd149, %fd148;
	selp.f64 	%fd151, %fd150, %fd148, %p40;
	setp.gt.s32 	%p41, %r34, 256;
	ld.shared.f64 	%fd152, [_ZZN3cub18CUB_300001_SM_10006detail6reduce28DeviceReduceSingleTileKernelINS2_10policy_hubIdyN4cuda3std3__44plusIdEEE10Policy1000EPdSC_iS9_ddNS7_10__identityEEEvT0_T1_T2_T3_T4_T6_E12temp_storage+80];
	add.f64 	%fd153, %fd152, %fd151;
	selp.f64 	%fd154, %fd153, %fd151, %p41;
	setp.gt.s32 	%p42, %r34, 288;
	ld.shared.f64 	%fd155, [_ZZN3cub18CUB_300001_SM_10006detail6reduce28DeviceReduceSingleTileKernelINS2_10policy_hubIdyN4cuda3std3__44plusIdEEE10Policy1000EPdSC_iS9_ddNS7_10__identityEEEvT0_T1_T2_T3_T4_T6_E12temp_storage+88];
	add.f64 	%fd156, %fd155, %fd154;
	selp.f64 	%fd157, %fd156, %fd154, %p42;
	setp.gt.s32 	%p43, %r34, 320;
	ld.shared.f64 	%fd158, [_ZZN3cub18CUB_300001_SM_10006detail6reduce28DeviceReduceSingleTileKernelINS2_10policy_hubIdyN4cuda3std3__44plusIdEEE10Policy1000EPdSC_iS9_ddNS7_10__identityEEEvT0_T1_T2_T3_T4_T6_E12temp_storage+96];
	add.f64 	%fd159, %fd158, %fd157;
	selp.f64 	%fd160, %fd159, %fd157, %p43;
	setp.gt.s32 	%p44, %r34, 352;
	ld.shared.f64 	%fd161, [_ZZN3cub18CUB_300001_SM_10006detail6reduce28DeviceReduceSingleTileKernelINS2_10policy_hubIdyN4cuda3std3__44plusIdEEE10Policy1000EPdSC_iS9_ddNS7_10__identityEEEvT0_T1_T2_T3_T4_T6_E12temp_storage+104];
	add.f64 	%fd162, %fd161, %fd160;
	selp.f64 	%fd163, %fd162, %fd160, %p44;
	setp.gt.s32 	%p45, %r34, 384;
	ld.shared.f64 	%fd164, [_ZZN3cub18CUB_300001_SM_10006detail6reduce28DeviceReduceSingleTileKernelINS2_10policy_hubIdyN4cuda3std3__44plusIdEEE10Policy1000EPdSC_iS9_ddNS7_10__identityEEEvT0_T1_T2_T3_T4_T6_E12temp_storage+112];
	add.f64 	%fd165, %fd164, %fd163;
	selp.f64 	%fd166, %fd165, %fd163, %p45;
	setp.gt.s32 	%p46, %r34, 416;
	ld.shared.f64 	%fd167, [_ZZN3cub18CUB_300001_SM_10006detail6reduce28DeviceReduceSingleTileKernelINS2_10policy_hubIdyN4cuda3std3__44plusIdEEE10Policy1000EPdSC_iS9_ddNS7_10__identityEEEvT0_T1_T2_T3_T4_T6_E12temp_storage+120];
	add.f64 	%fd168, %fd167, %fd166;
	selp.f64 	%fd169, %fd168, %fd166, %p46;
	setp.gt.s32 	%p47, %r34, 448;
	ld.shared.f64 	%fd170, [_ZZN3cub18CUB_300001_SM_10006detail6reduce28DeviceReduceSingleTileKernelINS2_10policy_hubIdyN4cuda3std3__44plusIdEEE10Policy1000EPdSC_iS9_ddNS7_10__identityEEEvT0_T1_T2_T3_T4_T6_E12temp_storage+128];
	add.f64 	%fd171, %fd170, %fd169;
	selp.f64 	%fd172, %fd171, %fd169, %p47;
	setp.gt.s32 	%p48, %r34, 480;
	ld.shared.f64 	%fd173, [_ZZN3cub18CUB_300001_SM_10006detail6reduce28DeviceReduceSingleTileKernelINS2_10policy_hubIdyN4cuda3std3__44plusIdEEE10Policy1000EPdSC_iS9_ddNS7_10__identityEEEvT0_T1_T2_T3_T4_T6_E12temp_storage+136];
	add.f64 	%fd174, %fd173, %fd172;
	selp.f64 	%fd231, %fd174, %fd172, %p48;
	bra.uni 	$L__BB12_37;
$L__BB12_21:
	mov.u32 	%r13, %tid.x;
	mul.wide.u32 	%rd24, %r13, 8;
	add.s64 	%rd11, %rd8, %rd24;
	// begin inline asm
	ld.global.nc.u64 %rd10, [%rd11];
	// end inline asm
	mov.b64 	%fd31, %rd10;
	add.s64 	%rd13, %rd11, 4096;
	// begin inline asm
	ld.global.nc.u64 %rd12, [%rd13];
	// end inline asm
	mov.b64 	%fd32, %rd12;
	add.s64 	%rd15, %rd11, 8192;
	// begin inline asm
	ld.global.nc.u64 %rd14, [%rd15];
	// end inline asm
	mov.b64 	%fd33, %rd14;
	add.s64 	%rd17, %rd11, 12288;
	// begin inline asm
	ld.global.nc.u64 %rd16, [%rd17];
	// end inline asm
	mov.b64 	%fd34, %rd16;
	add.s64 	%rd19, %rd11, 16384;
	// begin inline asm
	ld.global.nc.u64 %rd18, [%rd19];
	// end inline asm
	mov.b64 	%fd35, %rd18;
	add.s64 	%rd21, %rd11, 20480;
	// begin inline asm
	ld.global.nc.u64 %rd20, [%rd21];
	// end inline asm
	mov.b64 	%fd36, %rd20;
	add.s64 	%rd23, %rd11, 24576;
	// begin inline asm
	ld.global.nc.u64 %rd22, [%rd23];
	// end inline asm
	mov.b64 	%fd37, %rd22;
	add.f64 	%fd38, %fd31, %fd32;
	add.f64 	%fd39, %fd38, %fd33;
	add.f64 	%fd40, %fd39, %fd34;
	add.f64 	%fd41, %fd40, %fd35;
	add.f64 	%fd42, %fd41, %fd36;
	add.f64 	%fd230, %fd42, %fd37;
	setp.lt.u32 	%p3, %r34, 7168;
	mov.b32 	%r231, 3584;
	@%p3 bra 	$L__BB12_25;
	add.s32 	%r14, %r34, -3584;
	mov.b32 	%r231, 3584;
$L__BB12_23:
	add.s32 	%r37, %r231, %r13;
	mul.wide.u32 	%rd39, %r37, 8;
	add.s64 	%rd26, %rd8, %rd39;
	// begin inline asm
	ld.global.nc.u64 %rd25, [%rd26];
	// end inline asm
	mov.b64 	%fd43, %rd25;
	add.s64 	%rd28, %rd26, 4096;
	// begin inline asm
	ld.global.nc.u64 %rd27, [%rd28];
	// end inline asm
	mov.b64 	%fd44, %rd27;
	add.s64 	%rd30, %rd26, 8192;
	// begin inline asm
	ld.global.nc.u64 %rd29, [%rd30];
	// end inline asm
	mov.b64 	%fd45, %rd29;
	add.s64 	%rd32, %rd26, 12288;
	// begin inline asm
	ld.global.nc.u64 %rd31, [%rd32];
	// end inline asm
	mov.b64 	%fd46, %rd31;
	add.s64 	%rd34, %rd26, 16384;
	// begin inline asm
	ld.global.nc.u64 %rd33, [%rd34];
	// end inline asm
	mov.b64 	%fd47, %rd33;
	add.s64 	%rd36, %rd26, 20480;
	// begin inline asm
	ld.global.nc.u64 %rd35, [%rd36];
	// end inline asm
	mov.b64 	%fd48, %rd35;
	add.s64 	%rd38, %rd26, 24576;
	// begin inline asm
	ld.global.nc.u64 %rd37, [%rd38];
	// end inline asm
	mov.b64 	%fd49, %rd37;
	add.f64 	%fd50, %fd230, %fd43;
	add.f64 	%fd51, %fd50, %fd44;
	add.f64 	%fd52, %fd51, %fd45;
	add.f64 	%fd53, %fd52, %fd46;
	add.f64 	%fd54, %fd53, %fd47;
	add.f64 	%fd55, %fd54, %fd48;
	add.f64 	%fd230, %fd55, %fd49;
	sub.s32 	%r38, %r34, %r231;
	setp.lt.s32 	%p4, %r38, 3584;
	@%p4 bra 	$L__BB12_33;
	add.s32 	%r231, %r231, 3584;
	setp.le.s32 	%p5, %r231, %r14;
	@%p5 bra 	$L__BB12_23;
$L__BB12_25:
	setp.le.s32 	%p6, %r34, %r231;
	@%p6 bra 	$L__BB12_33;
	sub.s32 	%r18, %r34, %r231;
	setp.ge.s32 	%p7, %r13, %r18;
	@%p7 bra 	$L__BB12_33;
	not.b32 	%r39, %r13;
	add.s32 	%r40, %r34, %r39;
	sub.s32 	%r19, %r40, %r231;
	and.b32  	%r41, %r19, 1536;
	setp.eq.s32 	%p8, %r41, 1536;
	mov.u32 	%r235, %r13;
	@%p8 bra 	$L__BB12_30;
	add.s32 	%r233, %r13, %r231;
	shr.u32 	%r42, %r19, 9;
	add.s32 	%r43, %r42, 1;
	and.b32  	%r44, %r43, 3;
	neg.s32 	%r232, %r44;
	mov.u32 	%r235, %r13;
$L__BB12_29:
	.pragma "nounroll";
	mul.wide.u32 	%rd42, %r233, 8;
	add.s64 	%rd41, %rd8, %rd42;
	// begin inline asm
	ld.global.nc.u64 %rd40, [%rd41];
	// end inline asm
	mov.b64 	%fd57, %rd40;
	add.f64 	%fd230, %fd230, %fd57;
	add.s32 	%r235, %r235, 512;
	add.s32 	%r233, %r233, 512;
	add.s32 	%r232, %r232, 1;
	setp.ne.s32 	%p9, %r232, 0;
	@%p9 bra 	$L__BB12_29;
$L__BB12_30:
	setp.lt.u32 	%p10, %r19, 1536;
	@%p10 bra 	$L__BB12_33;
	cvt.u64.u32 	%rd43, %r235;
	cvt.u64.u32 	%rd44, %r231;
	add.s64 	%rd45, %rd43, %rd44;
	shl.b64 	%rd46, %rd45, 3;
	add.s64 	%rd47, %rd46, %rd8;
	add.s64 	%rd103, %rd47, 8192;
	add.s32 	%r236, %r235, %r231;
$L__BB12_32:
	mul.wide.u32 	%rd56, %r236, 8;
	add.s64 	%rd49, %rd8, %rd56;
	// begin inline asm
	ld.global.nc.u64 %rd48, [%rd49];
	// end inline asm
	mov.b64 	%fd58, %rd48;
	add.f64 	%fd59, %fd230, %fd58;
	add.s64 	%rd51, %rd103, -4096;
	// begin inline asm
	ld.global.nc.u64 %rd50, [%rd51];
	// end inline asm
	mov.b64 	%fd60, %rd50;
	add.f64 	%fd61, %fd59, %fd60;
	// begin inline asm
	ld.global.nc.u64 %rd52, [%rd103];
	// end inline asm
	mov.b64 	%fd62, %rd52;
	add.f64 	%fd63, %fd61, %fd62;
	add.s64 	%rd55, %rd103, 4096;
	// begin inline asm
	ld.global.nc.u64 %rd54, [%rd55];
	// end inline asm
	mov.b64 	%fd64, %rd54;
	add.f64 	%fd230, %fd63, %fd64;
	add.s32 	%r235, %r235, 2048;
	add.s64 	%rd103, %rd103, 16384;
	add.s32 	%r236, %r236, 2048;
	setp.lt.s32 	%p11, %r235, %r18;
	@%p11 bra 	$L__BB12_32;
$L__BB12_33:
	// begin inline asm
	mov.u32 %r45, %laneid;
	// end inline asm
	mov.b64 	%rd57, %fd230;
	mov.b64 	{%r47, %r52}, %rd57;
	mov.b32 	%r53, 1;
	mov.b32 	%r94, 31;
	mov.b32 	%r95, -1;
	// begin inline asm
	shfl.sync.down.b32 %r46, %r47, %r53, %r94, %r95;
	// end inline asm
	// begin inline asm
	shfl.sync.down.b32 %r51, %r52, %r53, %r94, %r95;
	// end inline asm
	mov.b64 	%rd58, {%r46, %r51};
	mov.b64 	%fd65, %rd58;
	setp.gt.s32 	%p12, %r45, 30;
	add.f64 	%fd66, %fd230, %fd65;
	selp.f64 	%fd67, %fd230, %fd66, %p12;
	mov.b64 	%rd59, %fd67;
	mov.b64 	{%r57, %r62}, %rd59;
	mov.b32 	%r63, 2;
	// begin inline asm
	shfl.sync.down.b32 %r56, %r57, %r63, %r94, %r95;
	// end inline asm
	// begin inline asm
	shfl.sync.down.b32 %r61, %r62, %r63, %r94, %r95;
	// end inline asm
	mov.b64 	%rd60, {%r56, %r61};
	mov.b64 	%fd68, %rd60;
	setp.gt.s32 	%p13, %r45, 29;
	add.f64 	%fd69, %fd67, %fd68;
	selp.f64 	%fd70, %fd67, %fd69, %p13;
	mov.b64 	%rd61, %fd70;
	mov.b64 	{%r67, %r72}, %rd61;
	mov.b32 	%r73, 4;
	// begin inline asm
	shfl.sync.down.b32 %r66, %r67, %r73, %r94, %r95;
	// end inline asm
	// begin inline asm
	shfl.sync.down.b32 %r71, %r72, %r73, %r94, %r95;
	// end inline asm
	mov.b64 	%rd62, {%r66, %r71};
	mov.b64 	%fd71, %rd62;
	setp.gt.s32 	%p14, %r45, 27;
	add.f64 	%fd72, %fd70, %fd71;
	selp.f64 	%fd73, %fd70, %fd72, %p14;
	mov.b64 	%rd63, %fd73;
	mov.b64 	{%r77, %r82}, %rd63;
	mov.b32 	%r83, 8;
	// begin inline asm
	shfl.sync.down.b32 %r76, %r77, %r83, %r94, %r95;
	// end inline asm
	// begin inline asm
	shfl.sync.down.b32 %r81, %r82, %r83, %r94, %r95;
	// end inline asm
	mov.b64 	%rd64, {%r76, %r81};
	mov.b64 	%fd74, %rd64;
	setp.gt.s32 	%p15, %r45, 23;
	add.f64 	%fd75, %fd73, %fd74;
	selp.f64 	%fd76, %fd73, %fd75, %p15;
	mov.b64 	%rd65, %fd76;
	mov.b64 	{%r87, %r92}, %rd65;
	mov.b32 	%r93, 16;
	// begin inline asm
	shfl.sync.down.b32 %r86, %r87, %r93, %r94, %r95;
	// end inline asm
	// begin inline asm
	shfl.sync.down.b32 %r91, %r92, %r93, %r94, %r95;
	// end inline asm
	mov.b64 	%rd66, {%r86, %r91};
	mov.b64 	%fd77, %rd66;
	setp.gt.s32 	%p16, %r45, 15;
	add.f64 	%fd26, %fd76, %fd77;
	selp.f64 	%fd231, %fd76, %fd26, %p16;
	setp.ne.s32 	%p17, %r45, 0;
	@%p17 bra 	$L__BB12_35;
	shr.u32 	%r96, %r13, 2;
	and.b32  	%r97, %r96, 248;
	mov.u32 	%r98, _ZZN3cub18CUB_300001_SM_10006detail6reduce28DeviceReduceSingleTileKernelINS2_10policy_hubIdyN4cuda3std3__44plusIdEEE10Policy1000EPdSC_iS9_ddNS7_10__identityEEEvT0_T1_T2_T3_T4_T6_E12temp_storage;
	add.s32 	%r99, %r98, %r97;
	st.shared.f64 	[%r99+16], %fd26;
$L__BB12_35:
	bar.sync 	0;
	setp.ne.s32 	%p18, %r13, 0;
	@%p18 bra 	$L__BB12_37;
	ld.shared.f64 	%fd78, [_ZZN3cub18CUB_300001_SM_10006detail6reduce28DeviceReduceSingleTileKernelINS2_10policy_hubIdyN4cuda3std3__44plusIdEEE10Policy1000EPdSC_iS9_ddNS7_10__identityEEEvT0_T1_T2_T3_T4_T6_E12temp_storage+24];
	add.f64 	%fd79, %fd231, %fd78;
	ld.shared.f64 	%fd80, [_ZZN3cub18CUB_300001_SM_10006detail6reduce28DeviceReduceSingleTileKernelINS2_10policy_hubIdyN4cuda3std3__44plusIdEEE10Policy1000EPdSC_iS9_ddNS7_10__identityEEEvT0_T1_T2_T3_T4_T6_E12temp_storage+32];
	add.f64 	%fd81, %fd79, %fd80;
	ld.shared.f64 	%fd82, [_ZZN3cub18CUB_300001_SM_10006detail6reduce28DeviceReduceSingleTileKernelINS2_10policy_hubIdyN4cuda3std3__44plusIdEEE10Policy1000EPdSC_iS9_ddNS7_10__identityEEEvT0_T1_T2_T3_T4_T6_E12temp_storage+40];
	add.f64 	%fd83, %fd81, %fd82;
	ld.shared.f64 	%fd84, [_ZZN3cub18CUB_300001_SM_10006detail6reduce28DeviceReduceSingleTileKernelINS2_10policy_hubIdyN4cuda3std3__44plusIdEEE10Policy1000EPdSC_iS9_ddNS7_10__identityEEEvT0_T1_T2_T3_T4_T6_E12temp_storage+48];
	add.f64 	%fd85, %fd83, %fd84;
	ld.shared.f64 	%fd86, [_ZZN3cub18CUB_300001_SM_10006detail6reduce28DeviceReduceSingleTileKernelINS2_10policy_hubIdyN4cuda3std3__44plusIdEEE10Policy1000EPdSC_iS9_ddNS7_10__identityEEEvT0_T1_T2_T3_T4_T6_E12temp_storage+56];
	add.f64 	%fd87, %fd85, %fd86;
	ld.shared.f64 	%fd88, [_ZZN3cub18CUB_300001_SM_10006detail6reduce28DeviceReduceSingleTileKernelINS2_10policy_hubIdyN4cuda3std3__44plusIdEEE10Policy1000EPdSC_iS9_ddNS7_10__identityEEEvT0_T1_T2_T3_T4_T6_E12temp_storage+64];
	add.f64 	%fd89, %fd87, %fd88;
	ld.shared.f64 	%fd90, [_ZZN3cub18CUB_300001_SM_10006detail6reduce28DeviceReduceSingleTileKernelINS2_10policy_hubIdyN4cuda3std3__44plusIdEEE10Policy1000EPdSC_iS9_ddNS7_10__identityEEEvT0_T1_T2_T3_T4_T6_E12temp_storage+72];
	add.f64 	%fd91, %fd89, %fd90;
	ld.shared.f64 	%fd92, [_ZZN3cub18CUB_300001_SM_10006detail6reduce28DeviceReduceSingleTileKernelINS2_10policy_hubIdyN4cuda3std3__44plusIdEEE10Policy1000EPdSC_iS9_ddNS7_10__identityEEEvT0_T1_T2_T3_T4_T6_E12temp_storage+80];
	add.f64 	%fd93, %fd91, %fd92;
	ld.shared.f64 	%fd94, [_ZZN3cub18CUB_300001_SM_10006detail6reduce28DeviceReduceSingleTileKernelINS2_10policy_hubIdyN4cuda3std3__44plusIdEEE10Policy1000EPdSC_iS9_ddNS7_10__identityEEEvT0_T1_T2_T3_T4_T6_E12temp_storage+88];
	add.f64 	%fd95, %fd93, %fd94;
	ld.shared.f64 	%fd96, [_ZZN3cub18CUB_300001_SM_10006detail6reduce28DeviceReduceSingleTileKernelINS2_10policy_hubIdyN4cuda3std3__44plusIdEEE10Policy1000EPdSC_iS9_ddNS7_10__identityEEEvT0_T1_T2_T3_T4_T6_E12temp_storage+96];
	add.f64 	%fd97, %fd95, %fd96;
	ld.shared.f64 	%fd98, [_ZZN3cub18CUB_300001_SM_10006detail6reduce28DeviceReduceSingleTileKernelINS2_10policy_hubIdyN4cuda3std3__44plusIdEEE10Policy1000EPdSC_iS9_ddNS7_10__identityEEEvT0_T1_T2_T3_T4_T6_E12temp_storage+104];
	add.f64 	%fd99, %fd97, %fd98;
	ld.shared.f64 	%fd100, [_ZZN3cub18CUB_300001_SM_10006detail6reduce28DeviceReduceSingleTileKernelINS2_10policy_hubIdyN4cuda3std3__44plusIdEEE10Policy1000EPdSC_iS9_ddNS7_10__identityEEEvT0_T1_T2_T3_T4_T6_E12temp_storage+112];
	add.f64 	%fd101, %fd99, %fd100;
	ld.shared.f64 	%fd102, [_ZZN3cub18CUB_300001_SM_10006detail6reduce28DeviceReduceSingleTileKernelINS2_10policy_hubIdyN4cuda3std3__44plusIdEEE10Policy1000EPdSC_iS9_ddNS7_10__identityEEEvT0_T1_T2_T3_T4_T6_E12temp_storage+120];
	add.f64 	%fd103, %fd101, %fd102;
	ld.shared.f64 	%fd104, [_ZZN3cub18CUB_300001_SM_10006detail6reduce28DeviceReduceSingleTileKernelINS2_10policy_hubIdyN4cuda3std3__44plusIdEEE10Policy1000EPdSC_iS9_ddNS7_10__identityEEEvT0_T1_T2_T3_T4_T6_E12temp_storage+128];
	add.f64 	%fd105, %fd103, %fd104;
	ld.shared.f64 	%fd106, [_ZZN3cub18CUB_300001_SM_10006detail6reduce28DeviceReduceSingleTileKernelINS2_10policy_hubIdyN4cuda3std3__44plusIdEEE10Policy1000EPdSC_iS9_ddNS7_10__identityEEEvT0_T1_T2_T3_T4_T6_E12temp_storage+136];
	add.f64 	%fd231, %fd105, %fd106;
$L__BB12_37:
	mov.u32 	%r223, %tid.x;
	setp.ne.s32 	%p56, %r223, 0;
	@%p56 bra 	$L__BB12_39;
	add.f64 	%fd217, %fd30, %fd231;
	st.global.f64 	[%rd1], %fd217;
$L__BB12_39:
	ret;

}
.func  (.param .b64 func_retval0) __internal_accurate_pow(
	.param .b64 __internal_accurate_pow_param_0,
	.param .b64 __internal_accurate_pow_param_1
)
{
	.reg .pred 	%p<8>;
	.reg .b32 	%r<49>;
	.reg .b32 	%f<3>;
	.reg .b64 	%fd<109>;

	ld.param.f64 	%fd10, [__internal_accurate_pow_param_0];
	ld.param.f64 	%fd11, [__internal_accurate_pow_param_1];
	{
	.reg .b32 %temp; 
	mov.b64 	{%temp, %r46}, %fd10;
	}
	{
	.reg .b32 %temp; 
	mov.b64 	{%r45, %temp}, %fd10;
	}
	shr.u32 	%r47, %r46, 20;
	setp.gt.u32 	%p1, %r46, 1048575;
	@%p1 bra 	$L__BB13_2;
	mul.f64 	%fd12, %fd10, 0d4350000000000000;
	{
	.reg .b32 %temp; 
	mov.b64 	{%temp, %r46}, %fd12;
	}
	{
	.reg .b32 %temp; 
	mov.b64 	{%r45, %temp}, %fd12;
	}
	shr.u32 	%r16, %r46, 20;
	add.s32 	%r47, %r16, -54;
$L__BB13_2:
	add.s32 	%r48, %r47, -1023;
	and.b32  	%r17, %r46, -2146435073;
	or.b32  	%r18, %r17, 1072693248;
	mov.b64 	%fd107, {%r45, %r18};
	setp.lt.u32 	%p2, %r18, 1073127583;
	@%p2 bra 	$L__BB13_4;
	{
	.reg .b32 %temp; 
	mov.b64 	{%r19, %temp}, %fd107;
	}
	{
	.reg .b32 %temp; 
	mov.b64 	{%temp, %r20}, %fd107;
	}
	add.s32 	%r21, %r20, -1048576;
	mov.b64 	%fd107, {%r19, %r21};
	add.s32 	%r48, %r47, -1022;
$L__BB13_4:
	add.f64 	%fd13, %fd107, 0dBFF0000000000000;
	add.f64 	%fd14, %fd107, 0d3FF0000000000000;
	rcp.approx.ftz.f64 	%fd15, %fd14;
	neg.f64 	%fd16, %fd14;
	fma.rn.f64 	%fd17, %fd16, %fd15, 0d3FF0000000000000;
	fma.rn.f64 	%fd18, %fd17, %fd17, %fd17;
	fma.rn.f64 	%fd19, %fd18, %fd15, %fd15;
	mul.f64 	%fd20, %fd13, %fd19;
	fma.rn.f64 	%fd21, %fd13, %fd19, %fd20;
	mul.f64 	%fd22, %fd21, %fd21;
	fma.rn.f64 	%fd23, %fd22, 0d3EB0F5FF7D2CAFE2, 0d3ED0F5D241AD3B5A;
	fma.rn.f64 	%fd24, %fd23, %fd22, 0d3EF3B20A75488A3F;
	fma.rn.f64 	%fd25, %fd24, %fd22, 0d3F1745CDE4FAECD5;
	fma.rn.f64 	%fd26, %fd25, %fd22, 0d3F3C71C7258A578B;
	fma.rn.f64 	%fd27, %fd26, %fd22, 0d3F6249249242B910;
	fma.rn.f64 	%fd28, %fd27, %fd22, 0d3F89999999999DFB;
	sub.f64 	%fd29, %fd13, %fd21;
	add.f64 	%fd30, %fd29, %fd29;
	neg.f64 	%fd31, %fd21;
	fma.rn.f64 	%fd32, %fd31, %fd13, %fd30;
	mul.f64 	%fd33, %fd19, %fd32;
	fma.rn.f64 	%fd34, %fd22, %fd28, 0d3FB5555555555555;
	mov.f64 	%fd35, 0d3FB5555555555555;
	sub.f64 	%fd36, %fd35, %fd34;
	fma.rn.f64 	%fd37, %fd22, %fd28, %fd36;
	add.f64 	%fd38, %fd37, 0dBC46A4CB00B9E7B0;
	add.f64 	%fd39, %fd34, %fd38;
	sub.f64 	%fd40, %fd34, %fd39;
	add.f64 	%fd41, %fd38, %fd40;
	mul.rn.f64 	%fd42, %fd21, %fd21;
	neg.f64 	%fd43, %fd42;
	fma.rn.f64 	%fd44, %fd21, %fd21, %fd43;
	{
	.reg .b32 %temp; 
	mov.b64 	{%r22, %temp}, %fd33;
	}
	{
	.reg .b32 %temp; 
	mov.b64 	{%temp, %r23}, %fd33;
	}
	add.s32 	%r24, %r23, 1048576;
	mov.b64 	%fd45, {%r22, %r24};
	fma.rn.f64 	%fd46, %fd21, %fd45, %fd44;
	mul.rn.f64 	%fd47, %fd42, %fd21;
	neg.f64 	%fd48, %fd47;
	fma.rn.f64 	%fd49, %fd42, %fd21, %fd48;
	fma.rn.f64 	%fd50, %fd42, %fd33, %fd49;
	fma.rn.f64 	%fd51, %fd46, %fd21, %fd50;
	mul.rn.f64 	%fd52, %fd39, %fd47;
	neg.f64 	%fd53, %fd52;
	fma.rn.f64 	%fd54, %fd39, %fd47, %fd53;
	fma.rn.f64 	%fd55, %fd39, %fd51, %fd54;
	fma.rn.f64 	%fd56, %fd41, %fd47, %fd55;
	add.f64 	%fd57, %fd52, %fd56;
	sub.f64 	%fd58, %fd52, %fd57;
	add.f64 	%fd59, %fd56, %fd58;
	add.f64 	%fd60, %fd21, %fd57;
	sub.f64 	%fd61, %fd21, %fd60;
	add.f64 	%fd62, %fd57, %fd61;
	add.f64 	%fd63, %fd59, %fd62;
	add.f64 	%fd64, %fd33, %fd63;
	add.f64 	%fd65, %fd60, %fd64;
	sub.f64 	%fd66, %fd60, %fd65;
	add.f64 	%fd67, %fd64, %fd66;
	xor.b32  	%r25, %r48, -2147483648;
	mov.b32 	%r26, 1127219200;
	mov.b64 	%fd68, {%r25, %r26};
	mov.b32 	%r27, -2147483648;
	mov.b64 	%fd69, {%r27, %r26};
	sub.f64 	%fd70, %fd68, %fd69;
	fma.rn.f64 	%fd71, %fd70, 0d3FE62E42FEFA39EF, %fd65;
	fma.rn.f64 	%fd72, %fd70, 0dBFE62E42FEFA39EF, %fd71;
	sub.f64 	%fd73, %fd72, %fd65;
	sub.f64 	%fd74, %fd67, %fd73;
	fma.rn.f64 	%fd75, %fd70, 0d3C7ABC9E3B39803F, %fd74;
	add.f64 	%fd76, %fd71, %fd75;
	sub.f64 	%fd77, %fd71, %fd76;
	add.f64 	%fd78, %fd75, %fd77;
	{
	.reg .b32 %temp; 
	mov.b64 	{%temp, %r28}, %fd11;
	}
	{
	.reg .b32 %temp; 
	mov.b64 	{%r29, %temp}, %fd11;
	}
	shl.b32 	%r30, %r28, 1;
	setp.gt.u32 	%p3, %r30, -33554433;
	and.b32  	%r31, %r28, -15728641;
	selp.b32 	%r32, %r31, %r28, %p3;
	mov.b64 	%fd79, {%r29, %r32};
	mul.rn.f64 	%fd80, %fd76, %fd79;
	neg.f64 	%fd81, %fd80;
	fma.rn.f64 	%fd82, %fd76, %fd79, %fd81;
	fma.rn.f64 	%fd83, %fd78, %fd79, %fd82;
	add.f64 	%fd4, %fd80, %fd83;
	sub.f64 	%fd84, %fd80, %fd4;
	add.f64 	%fd5, %fd83, %fd84;
	fma.rn.f64 	%fd85, %fd4, 0d3FF71547652B82FE, 0d4338000000000000;
	{
	.reg .b32 %temp; 
	mov.b64 	{%r13, %temp}, %fd85;
	}
	mov.f64 	%fd86, 0dC338000000000000;
	add.rn.f64 	%fd87, %fd85, %fd86;
	fma.rn.f64 	%fd88, %fd87, 0dBFE62E42FEFA39EF, %fd4;
	fma.rn.f64 	%fd89, %fd87, 0dBC7ABC9E3B39803F, %fd88;
	fma.rn.f64 	%fd90, %fd89, 0d3E5ADE1569CE2BDF, 0d3E928AF3FCA213EA;
	fma.rn.f64 	%fd91, %fd90, %fd89, 0d3EC71DEE62401315;
	fma.rn.f64 	%fd92, %fd91, %fd89, 0d3EFA01997C89EB71;
	fma.rn.f64 	%fd93, %fd92, %fd89, 0d3F2A01A014761F65;
	fma.rn.f64 	%fd94, %fd93, %fd89, 0d3F56C16C1852B7AF;
	fma.rn.f64 	%fd95, %fd94, %fd89, 0d3F81111111122322;
	fma.rn.f64 	%fd96, %fd95, %fd89, 0d3FA55555555502A1;
	fma.rn.f64 	%fd97, %fd96, %fd89, 0d3FC5555555555511;
	fma.rn.f64 	%fd98, %fd97, %fd89, 0d3FE000000000000B;
	fma.rn.f64 	%fd99, %fd98, %fd89, 0d3FF0000000000000;
	fma.rn.f64 	%fd100, %fd99, %fd89, 0d3FF0000000000000;
	{
	.reg .b32 %temp; 
	mov.b64 	{%r14, %temp}, %fd100;
	}
	{
	.reg .b32 %temp; 
	mov.b64 	{%temp, %r15}, %fd100;
	}
	shl.b32 	%r33, %r13, 20;
	add.s32 	%r34, %r33, %r15;
	mov.b64 	%fd108, {%r14, %r34};
	{
	.reg .b32 %temp; 
	mov.b64 	{%temp, %r35}, %fd4;
	}
	mov.b32 	%f2, %r35;
	abs.f32 	%f1, %f2;
	setp.lt.f32 	%p4, %f1, 0f4086232B;
	@%p4 bra 	$L__BB13_7;
	setp.lt.f64 	%p5, %fd4, 0d0000000000000000;
	add.f64 	%fd101, %fd4, 0d7FF0000000000000;
	selp.f64 	%fd108, 0d0000000000000000, %fd101, %p5;
	setp.geu.f32 	%p6, %f1, 0f40874800;
	@%p6 bra 	$L__BB13_7;
	shr.u32 	%r36, %r13, 31;
	add.s32 	%r37, %r13, %r36;
	shr.s32 	%r38, %r37, 1;
	shl.b32 	%r39, %r38, 20;
	add.s32 	%r40, %r15, %r39;
	mov.b64 	%fd102, {%r14, %r40};
	sub.s32 	%r41, %r13, %r38;
	shl.b32 	%r42, %r41, 20;
	add.s32 	%r43, %r42, 1072693248;
	mov.b32 	%r44, 0;
	mov.b64 	%fd103, {%r44, %r43};
	mul.f64 	%fd108, %fd103, %fd102;
$L__BB13_7:
	abs.f64 	%fd104, %fd108;
	setp.eq.f64 	%p7, %fd104, 0d7FF0000000000000;
	fma.rn.f64 	%fd105, %fd108, %fd5, %fd108;
	selp.f64 	%fd106, %fd108, %fd105, %p7;
	st.param.f64 	[func_retval0], %fd106;
	ret;

}


// ===== COMPILED SASS (sm_100) =====

	.target	sm_100

	.elftype	@"ET_EXEC"


//--------------------- .note.nv.tkinfo           --------------------------
	.section	.note.nv.tkinfo,"",@"SHT_NOTE"
	.sectionflags	@"SHF_NOTE_NV_TKINFO"
	.tkinfo
        /*0018*/ 	.word	0x00000002
        /*0030*/ 	.string	""
        /*0030*/ 	.string	"ptxas"
        /*0030*/ 	.string	"Cuda compilation tools, release 13.0, V13.0.88"
        /*0030*/ 	.string	"Build cuda_13.0.r13.0/compiler.36424714_0"
        /*0030*/ 	.string	"-arch sm_100 -m 64 "



//--------------------- .note.nv.cuinfo           --------------------------
	.section	.note.nv.cuinfo,"",@"SHT_NOTE"
	.sectionflags	@"SHF_NOTE_NV_CUINFO"
        /*0018*/ 	.short	0x0002
        /*001a*/ 	.short	0x0064
        /*001c*/ 	.short	0x0082
	.zero		2


//--------------------- .nv.info                  --------------------------
	.section	.nv.info,"",@"SHT_CUDA_INFO"
	.align	4


	//----- nvinfo : EIATTR_REGCOUNT
	.align		4
        /*0000*/ 	.byte	0x04, 0x2f
        /*0002*/ 	.short	(.L_56 - .L_55)
	.align		4
.L_55:
        /*0004*/ 	.word	index@(_Z5setupP17curandStateXORWOWi)
        /*0008*/ 	.word	0x0000001f


	//----- nvinfo : EIATTR_FRAME_SIZE
	.align		4
.L_56:
        /*000c*/ 	.byte	0x04, 0x11
        /*000e*/ 	.short	(.L_58 - .L_57)
	.align		4
.L_57:
        /*0010*/ 	.word	index@(_Z5setupP17curandStateXORWOWi)
        /*0014*/ 	.word	0x00000000


	//----- nvinfo : EIATTR_REGCOUNT
	.align		4
.L_58:
        /*0018*/ 	.byte	0x04, 0x2f
        /*001a*/ 	.short	(.L_60 - .L_59)
	.align		4
.L_59:
        /*001c*/ 	.word	index@(_Z3uniPdiP17curandStateXORWOW)
        /*0020*/ 	.word	0x0000000c


	//----- nvinfo : EIATTR_FRAME_SIZE
	.align		4
.L_60:
        /*0024*/ 	.byte	0x04, 0x11
        /*0026*/ 	.short	(.L_62 - .L_61)
	.align		4
.L_61:
        /*0028*/ 	.word	index@(_Z3uniPdiP17curandStateXORWOW)
        /*002c*/ 	.word	0x00000000


	//----- nvinfo : EIATTR_REGCOUNT
	.align		4
.L_62:
        /*0030*/ 	.byte	0x04, 0x2f
        /*0032*/ 	.short	(.L_64 - .L_63)
	.align		4
.L_63:
        /*0034*/ 	.word	index@(_Z3dchddddddPdS_S_S_S_)
        /*0038*/ 	.word	0x0000002c


	//----- nvinfo : EIATTR_FRAME_SIZE
	.align		4
.L_64:
        /*003c*/ 	.byte	0x04, 0x11
        /*003e*/ 	.short	(.L_66 - .L_65)
	.align		4
.L_65:
        /*0040*/ 	.word	index@($_Z3dchddddddPdS_S_S_S_$__internal_accurate_pow)
        /*0044*/ 	.word	0x00000000


	//----- nvinfo : EIATTR_FRAME_SIZE
	.align		4
.L_66:
        /*0048*/ 	.byte	0x04, 0x11
        /*004a*/ 	.short	(.L_68 - .L_67)
	.align		4
.L_67:
        /*004c*/ 	.word	index@($__internal_2_$__cuda_sm20_div_rn_f64_full)
        /*0050*/ 	.word	0x00000000


	//----- nvinfo : EIATTR_FRAME_SIZE
	.align		4
.L_68:
        /*0054*/ 	.byte	0x04, 0x11
        /*0056*/ 	.short	(.L_70 - .L_69)
	.align		4
.L_69:
        /*0058*/ 	.word	index@($__internal_1_$__cuda_sm20_dblrcp_rn_slowpath_v3)
        /*005c*/ 	.word	0x00000000


	//----- nvinfo : EIATTR_FRAME_SIZE
	.align		4
.L_70:
        /*0060*/ 	.byte	0x04, 0x11
        /*0062*/ 	.short	(.L_72 - .L_71)
	.align		4
.L_71:
        /*0064*/ 	.word	index@(_Z3dchddddddPdS_S_S_S_)
        /*0068*/ 	.word	0x00000000


	//----- nvinfo : EIATTR_REGCOUNT
	.align		4
.L_72:
        /*006c*/ 	.byte	0x04, 0x2f
        /*006e*/ 	.short	(.L_74 - .L_73)
	.align		4
.L_73:
        /*0070*/ 	.word	index@(_ZN3cub18CUB_300001_SM_10006detail11EmptyKernelIvEEvv)
        /*0074*/ 	.word	0x00000004


	//----- nvinfo : EIATTR_FRAME_SIZE
	.align		4
.L_74:
        /*0078*/ 	.byte	0x04, 0x11
        /*007a*/ 	.short	(.L_76 - .L_75)
	.align		4
.L_75:
        /*007c*/ 	.word	index@(_ZN3cub18CUB_300001_SM_10006detail11EmptyKernelIvEEvv)
        /*0080*/ 	.word	0x00000000


	//----- nvinfo : EIATTR_REGCOUNT
	.align		4
.L_76:
        /*0084*/ 	.byte	0x04, 0x2f
        /*0086*/ 	.short	(.L_78 - .L_77)
	.align		4
.L_77:
        /*0088*/ 	.word	index@(_ZN3cub18CUB_300001_SM_10006detail8for_each13static_kernelINS2_12policy_hub_t12policy_500_tEmN6thrust24THRUST_300001_SM_1000_NS8cuda_cub20__uninitialized_fill7functorINS7_10device_ptrIdEEdEEEEvT0_T1_)
        /*008c*/ 	.word	0x00000009


	//----- nvinfo : EIATTR_FRAME_SIZE
	.align		4
.L_78:
        /*0090*/ 	.byte	0x04, 0x11
        /*0092*/ 	.short	(.L_80 - .L_79)
	.align		4
.L_79:
        /*0094*/ 	.word	index@(_ZN3cub18CUB_300001_SM_10006detail8for_each13static_kernelINS2_12policy_hub_t12policy_500_tEmN6thrust24THRUST_300001_SM_1000_NS8cuda_cub20__uninitialized_fill7functorINS7_10device_ptrIdEEdEEEEvT0_T1_)
        /*0098*/ 	.word	0x00000000


	//----- nvinfo : EIATTR_REGCOUNT
	.align		4
.L_80:
        /*009c*/ 	.byte	0x04, 0x2f
        /*009e*/ 	.short	(.L_82 - .L_81)
	.align		4
.L_81:
        /*00a0*/ 	.word	index@(_ZN3cub18CUB_300001_SM_10006detail8for_each13static_kernelINS2_12policy_hub_t12policy_500_tElN6thrust24THRUST_300001_SM_1000_NS8cuda_cub6__fill7functorINS7_6detail15normal_iteratorINS7_10device_ptrIdEEEEdEEEEvT0_T1_)
        /*00a4*/ 	.word	0x00000009


	//----- nvinfo : EIATTR_FRAME_SIZE
	.align		4
.L_82:
        /*00a8*/ 	.byte	0x04, 0x11
        /*00aa*/ 	.short	(.L_84 - .L_83)
	.align		4
.L_83:
        /*00ac*/ 	.word	index@(_ZN3cub18CUB_300001_SM_10006detail8for_each13static_kernelINS2_12policy_hub_t12policy_500_tElN6thrust24THRUST_300001_SM_1000_NS8cuda_cub6__fill7functorINS7_6detail15normal_iteratorINS7_10device_ptrIdEEEEdEEEEvT0_T1_)
        /*00b0*/ 	.word	0x00000000


	//----- nvinfo : EIATTR_REGCOUNT
	.align		4
.L_84:
        /*00b4*/ 	.byte	0x04, 0x2f
        /*00b6*/ 	.short	(.L_86 - .L_85)
	.align		4
.L_85:
        /*00b8*/ 	.word	index@(_ZN3cub18CUB_300001_SM_10006detail8for_each13static_kernelINS2_12policy_hub_t12policy_500_tElNS2_12op_wrapper_tIl6alpresN6thrust24THRUST_300001_SM_1000_NS12zip_iteratorIN4cuda3std3__45tupleIJNS9_6detail15normal_iteratorINS9_10device_ptrIdEEEESJ_SJ_SJ_SJ_SJ_SJ_SJ_EEEEEEEEEvT0_T1_)
        /*00bc*/ 	.word	0x00000032


	//----- nvinfo : EIATTR_FRAME_SIZE
	.align		4
.L_86:
        /*00c0*/ 	.byte	0x04, 0x11
        /*00c2*/ 	.short	(.L_88 - .L_87)
	.align		4
.L_87:
        /*00c4*/ 	.word	index@($_ZN3cub18CUB_300001_SM_10006detail8for_each13static_kernelINS2_12policy_hub_t12policy_500_tElNS2_12op_wrapper_tIl6alpresN6thrust24THRUST_300001_SM_1000_NS12zip_iteratorIN4cuda3std3__45tupleIJNS9_6detail15normal_iteratorINS9_10device_ptrIdEEEESJ_SJ_SJ_SJ_SJ_SJ_SJ_EEEEEEEEEvT0_T1_$__internal_accurate_pow)
        /*00c8*/ 	.word	0x00000000


	//----- nvinfo : EIATTR_FRAME_SIZE
	.align		4
.L_88:
        /*00cc*/ 	.byte	0x04, 0x11
        /*00ce*/ 	.short	(.L_90 - .L_89)
	.align		4
.L_89:
        /*00d0*/ 	.word	index@($__internal_0_$__cuda_sm20_div_rn_f64_full)
        /*00d4*/ 	.word	0x00000000


	//----- nvinfo : EIATTR_FRAME_SIZE
	.align		4
.L_90:
        /*00d8*/ 	.byte	0x04, 0x11
        /*00da*/ 	.short	(.L_92 - .L_91)
	.align		4
.L_91:
        /*00dc*/ 	.word	index@(_ZN3cub18CUB_300001_SM_10006detail8for_each13static_kernelINS2_12policy_hub_t12policy_500_tElNS2_12op_wrapper_tIl6alpresN6thrust24THRUST_300001_SM_1000_NS12zip_iteratorIN4cuda3std3__45tupleIJNS9_6detail15normal_iteratorINS9_10device_ptrIdEEEESJ_SJ_SJ_SJ_SJ_SJ_SJ_EEEEEEEEEvT0_T1_)
        /*00e0*/ 	.word	0x00000000


	//----- nvinfo : EIATTR_REGCOUNT
	.align		4
.L_92:
        /*00e4*/ 	.byte	0x04, 0x2f
        /*00e6*/ 	.short	(.L_94 - .L_93)
	.align		4
.L_93:
        /*00e8*/ 	.word	index@(_ZN3cub18CUB_300001_SM_10006detail6reduce28DeviceReduceSingleTileKernelINS2_10policy_hubIdjN4cuda3std3__44plusIdEEE10Policy1000EN6thrust24THRUST_300001_SM_1000_NS6detail15normal_iteratorINSD_10device_ptrIdEEEEPdjS9_ddNS7_10__identityEEEvT0_T1_T2_T3_T4_T6_)
        /*00ec*/ 	.word	0x0000002d


	//----- nvinfo : EIATTR_FRAME_SIZE
	.align		4
.L_94:
        /*00f0*/ 	.byte	0x04, 0x11
        /*00f2*/ 	.short	(.L_96 - .L_95)
	.align		4
.L_95:
        /*00f4*/ 	.word	index@(_ZN3cub18CUB_300001_SM_10006detail6reduce28DeviceReduceSingleTileKernelINS2_10policy_hubIdjN4cuda3std3__44plusIdEEE10Policy1000EN6thrust24THRUST_300001_SM_1000_NS6detail15normal_iteratorINSD_10device_ptrIdEEEEPdjS9_ddNS7_10__identityEEEvT0_T1_T2_T3_T4_T6_)
        /*00f8*/ 	.word	0x00000000


	//----- nvinfo : EIATTR_REGCOUNT
	.align		4
.L_96:
        /*00fc*/ 	.byte	0x04, 0x2f
        /*00fe*/ 	.short	(.L_98 - .L_97)
	.align		4
.L_97:
        /*0100*/ 	.word	index@(_ZN3cub18CUB_300001_SM_10006detail6reduce18DeviceReduceKernelINS2_10policy_hubIdjN4cuda3std3__44plusIdEEE10Policy1000EN6thrust24THRUST_300001_SM_1000_NS6detail15normal_iteratorINSD_10device_ptrIdEEEEjS9_dNS7_10__identityEEEvT0_PT3_T1_NS0_13GridEvenShareISN_EET2_T4_)
        /*0104*/ 	.word	0x00000020


	//----- nvinfo : EIATTR_FRAME_SIZE
	.align		4
.L_98:
        /*0108*/ 	.byte	0x04, 0x11
        /*010a*/ 	.short	(.L_100 - .L_99)
	.align		4
.L_99:
        /*010c*/ 	.word	index@(_ZN3cub18CUB_300001_SM_10006detail6reduce18DeviceReduceKernelINS2_10policy_hubIdjN4cuda3std3__44plusIdEEE10Policy1000EN6thrust24THRUST_300001_SM_1000_NS6detail15normal_iteratorINSD_10device_ptrIdEEEEjS9_dNS7_10__identityEEEvT0_PT3_T1_NS0_13GridEvenShareISN_EET2_T4_)
        /*0110*/ 	.word	0x00000000


	//----- nvinfo : EIATTR_REGCOUNT
	.align		4
.L_100:
        /*0114*/ 	.byte	0x04, 0x2f
        /*0116*/ 	.short	(.L_102 - .L_101)
	.align		4
.L_101:
        /*0118*/ 	.word	index@(_ZN3cub18CUB_300001_SM_10006detail6reduce28DeviceReduceSingleTileKernelINS2_10policy_hubIdjN4cuda3std3__44plusIdEEE10Policy1000EPdSC_iS9_ddNS7_10__identityEEEvT0_T1_T2_T3_T4_T6_)
        /*011c*/ 	.word	0x00000030


	//----- nvinfo : EIATTR_FRAME_SIZE
	.align		4
.L_102:
        /*0120*/ 	.byte	0x04, 0x11
        /*0122*/ 	.short	(.L_104 - .L_103)
	.align		4
.L_103:
        /*0124*/ 	.word	index@(_ZN3cub18CUB_300001_SM_10006detail6reduce28DeviceReduceSingleTileKernelINS2_10policy_hubIdjN4cuda3std3__44plusIdEEE10Policy1000EPdSC_iS9_ddNS7_10__identityEEEvT0_T1_T2_T3_T4_T6_)
        /*0128*/ 	.word	0x00000000


	//----- nvinfo : EIATTR_REGCOUNT
	.align		4
.L_104:
        /*012c*/ 	.byte	0x04, 0x2f
        /*012e*/ 	.short	(.L_106 - .L_105)
	.align		4
.L_105:
        /*0130*/ 	.word	index@(_ZN3cub18CUB_300001_SM_10006detail6reduce28DeviceReduceSingleTileKernelINS2_10policy_hubIdyN4cuda3std3__44plusIdEEE10Policy1000EN6thrust24THRUST_300001_SM_1000_NS6detail15normal_iteratorINSD_10device_ptrIdEEEEPdyS9_ddNS7_10__identityEEEvT0_T1_T2_T3_T4_T6_)
        /*0134*/ 	.word	0x0000002e


	//----- nvinfo : EIATTR_FRAME_SIZE
	.align		4
.L_106:
        /*0138*/ 	.byte	0x04, 0x11
        /*013a*/ 	.short	(.L_108 - .L_107)
	.align		4
.L_107:
        /*013c*/ 	.word	index@(_ZN3cub18CUB_300001_SM_10006detail6reduce28DeviceReduceSingleTileKernelINS2_10policy_hubIdyN4cuda3std3__44plusIdEEE10Policy1000EN6thrust24THRUST_300001_SM_1000_NS6detail15normal_iteratorINSD_10device_ptrIdEEEEPdyS9_ddNS7_10__identityEEEvT0_T1_T2_T3_T4_T6_)
        /*0140*/ 	.word	0x00000000


	//----- nvinfo : EIATTR_REGCOUNT
	.align		4
.L_108:
        /*0144*/ 	.byte	0x04, 0x2f
        /*0146*/ 	.short	(.L_110 - .L_109)
	.align		4
.L_109:
        /*0148*/ 	.word	index@(_ZN3cub18CUB_300001_SM_10006detail6reduce18DeviceReduceKernelINS2_10policy_hubIdyN4cuda3std3__44plusIdEEE10Policy1000EN6thrust24THRUST_300001_SM_1000_NS6detail15normal_iteratorINSD_10device_ptrIdEEEEyS9_dNS7_10__identityEEEvT0_PT3_T1_NS0_13GridEvenShareISN_EET2_T4_)
        /*014c*/ 	.word	0x0000001d


	//----- nvinfo : EIATTR_FRAME_SIZE
	.align		4
.L_110:
        /*0150*/ 	.byte	0x04, 0x11
        /*0152*/ 	.short	(.L_112 - .L_111)
	.align		4
.L_111:
        /*0154*/ 	.word	index@(_ZN3cub18CUB_300001_SM_10006detail6reduce18DeviceReduceKernelINS2_10policy_hubIdyN4cuda3std3__44plusIdEEE10Policy1000EN6thrust24THRUST_300001_SM_1000_NS6detail15normal_iteratorINSD_10device_ptrIdEEEEyS9_dNS7_10__identityEEEvT0_PT3_T1_NS0_13GridEvenShareISN_EET2_T4_)
        /*0158*/ 	.word	0x00000000


	//----- nvinfo : EIATTR_REGCOUNT
	.align		4
.L_112:
        /*015c*/ 	.byte	0x04, 0x2f
        /*015e*/ 	.short	(.L_114 - .L_113)
	.align		4
.L_113:
        /*0160*/ 	.word	index@(_ZN3cub18CUB_300001_SM_10006detail6reduce28DeviceReduceSingleTileKernelINS2_10policy_hubIdyN4cuda3std3__44plusIdEEE10Policy1000EPdSC_iS9_ddNS7_10__identityEEEvT0_T1_T2_T3_T4_T6_)
        /*0164*/ 	.word	0x00000030


	//----- nvinfo : EIATTR_FRAME_SIZE
	.align		4
.L_114:
        /*0168*/ 	.byte	0x04, 0x11
        /*016a*/ 	.short	(.L_116 - .L_115)
	.align		4
.L_115:
        /*016c*/ 	.word	index@(_ZN3cub18CUB_300001_SM_10006detail6reduce28DeviceReduceSingleTileKernelINS2_10policy_hubIdyN4cuda3std3__44plusIdEEE10Policy1000EPdSC_iS9_ddNS7_10__identityEEEvT0_T1_T2_T3_T4_T6_)
        /*0170*/ 	.word	0x00000000


	//----- nvinfo : EIATTR_MIN_STACK_SIZE
	.align		4
.L_116:
        /*0174*/ 	.byte	0x04, 0x12
        /*0176*/ 	.short	(.L_118 - .L_117)
	.align		4
.L_117:
        /*0178*/ 	.word	index@(_ZN3cub18CUB_300001_SM_10006detail6reduce28DeviceReduceSingleTileKernelINS2_10policy_hubIdyN4cuda3std3__44plusIdEEE10Policy1000EPdSC_iS9_ddNS7_10__identityEEEvT0_T1_T2_T3_T4_T6_)
        /*017c*/ 	.word	0x00000000


	//----- nvinfo : EIATTR_MIN_STACK_SIZE
	.align		4
.L_118:
        /*0180*/ 	.byte	0x04, 0x12
        /*0182*/ 	.short	(.L_120 - .L_119)
	.align		4
.L_119:
        /*0184*/ 	.word	index@(_ZN3cub18CUB_300001_SM_10006detail6reduce18DeviceReduceKernelINS2_10policy_hubIdyN4cuda3std3__44plusIdEEE10Policy1000EN6thrust24THRUST_300001_SM_1000_NS6detail15normal_iteratorINSD_10device_ptrIdEEEEyS9_dNS7_10__identityEEEvT0_PT3_T1_NS0_13GridEvenShareISN_EET2_T4_)
        /*0188*/ 	.word	0x00000000


	//----- nvinfo : EIATTR_MIN_STACK_SIZE
	.align		4
.L_120:
        /*018c*/ 	.byte	0x04, 0x12
        /*018e*/ 	.short	(.L_122 - .L_121)
	.align		4
.L_121:
        /*0190*/ 	.word	index@(_ZN3cub18CUB_300001_SM_10006detail6reduce28DeviceReduceSingleTileKernelINS2_10policy_hubIdyN4cuda3std3__44plusIdEEE10Policy1000EN6thrust24THRUST_300001_SM_1000_NS6detail15normal_iteratorINSD_10device_ptrIdEEEEPdyS9_ddNS7_10__identityEEEvT0_T1_T2_T3_T4_T6_)
        /*0194*/ 	.word	0x00000000


	//----- nvinfo : EIATTR_MIN_STACK_SIZE
	.align		4
.L_122:
        /*0198*/ 	.byte	0x04, 0x12
        /*019a*/ 	.short	(.L_124 - .L_123)
	.align		4
.L_123:
        /*019c*/ 	.word	index@(_ZN3cub18CUB_300001_SM_10006detail6reduce28DeviceReduceSingleTileKernelINS2_10policy_hubIdjN4cuda3std3__44plusIdEEE10Policy1000EPdSC_iS9_ddNS7_10__identityEEEvT0_T1_T2_T3_T4_T6_)
        /*01a0*/ 	.word	0x00000000


	//----- nvinfo : EIATTR_MIN_STACK_SIZE
	.align		4
.L_124:
        /*01a4*/ 	.byte	0x04, 0x12
        /*01a6*/ 	.short	(.L_126 - .L_125)
	.align		4
.L_125:
        /*01a8*/ 	.word	index@(_ZN3cub18CUB_300001_SM_10006detail6reduce18DeviceReduceKernelINS2_10policy_hubIdjN4cuda3std3__44plusIdEEE10Policy1000EN6thrust24THRUST_300001_SM_1000_NS6detail15normal_iteratorINSD_10device_ptrIdEEEEjS9_dNS7_10__identityEEEvT0_PT3_T1_NS0_13GridEvenShareISN_EET2_T4_)
        /*01ac*/ 	.word	0x00000000


	//----- nvinfo : EIATTR_MIN_STACK_SIZE
	.align		4
.L_126:
        /*01b0*/ 	.byte	0x04, 0x12
        /*01b2*/ 	.short	(.L_128 - .L_127)
	.align		4
.L_127:
        /*01b4*/ 	.word	index@(_ZN3cub18CUB_300001_SM_10006detail6reduce28DeviceReduceSingleTileKernelINS2_10policy_hubIdjN4cuda3std3__44plusIdEEE10Policy1000EN6thrust24THRUST_300001_SM_1000_NS6detail15normal_iteratorINSD_10device_ptrIdEEEEPdjS9_ddNS7_10__identityEEEvT0_T1_T2_T3_T4_T6_)
        /*01b8*/ 	.word	0x00000000


	//----- nvinfo : EIATTR_MIN_STACK_SIZE
	.align		4
.L_128:
        /*01bc*/ 	.byte	0x04, 0x12
        /*01be*/ 	.short	(.L_130 - .L_129)
	.align		4
.L_129:
        /*01c0*/ 	.word	index@(_ZN3cub18CUB_300001_SM_10006detail8for_each13static_kernelINS2_12policy_hub_t12policy_500_tElNS2_12op_wrapper_tIl6alpresN6thrust24THRUST_300001_SM_1000_NS12zip_iteratorIN4cuda3std3__45tupleIJNS9_6detail15normal_iteratorINS9_10device_ptrIdEEEESJ_SJ_SJ_SJ_SJ_SJ_SJ_EEEEEEEEEvT0_T1_)
        /*01c4*/ 	.word	0x00000000


	//----- nvinfo : EIATTR_MIN_STACK_SIZE
	.align		4
.L_130:
        /*01c8*/ 	.byte	0x04, 0x12
        /*01ca*/ 	.short	(.L_132 - .L_131)
	.align		4
.L_131:
        /*01cc*/ 	.word	index@(_ZN3cub18CUB_300001_SM_10006detail8for_each13static_kernelINS2_12policy_hub_t12policy_500_tElN6thrust24THRUST_300001_SM_1000_NS8cuda_cub6__fill7functorINS7_6detail15normal_iteratorINS7_10device_ptrIdEEEEdEEEEvT0_T1_)
        /*01d0*/ 	.word	0x00000000


	//----- nvinfo : EIATTR_MIN_STACK_SIZE
	.align		4
.L_132:
        /*01d4*/ 	.byte	0x04, 0x12
        /*01d6*/ 	.short	(.L_134 - .L_133)
	.align		4
.L_133:
        /*01d8*/ 	.word	index@(_ZN3cub18CUB_300001_SM_10006detail8for_each13static_kernelINS2_12policy_hub_t12policy_500_tEmN6thrust24THRUST_300001_SM_1000_NS8cuda_cub20__uninitialized_fill7functorINS7_10device_ptrIdEEdEEEEvT0_T1_)
        /*01dc*/ 	.word	0x00000000


	//----- nvinfo : EIATTR_MIN_STACK_SIZE
	.align		4
.L_134:
        /*01e0*/ 	.byte	0x04, 0x12
        /*01e2*/ 	.short	(.L_136 - .L_135)
	.align		4
.L_135:
        /*01e4*/ 	.word	index@(_ZN3cub18CUB_300001_SM_10006detail11EmptyKernelIvEEvv)
        /*01e8*/ 	.word	0x00000000


	//----- nvinfo : EIATTR_MIN_STACK_SIZE
	.align		4
.L_136:
        /*01ec*/ 	.byte	0x04, 0x12
        /*01ee*/ 	.short	(.L_138 - .L_137)
	.align		4
.L_137:
        /*01f0*/ 	.word	index@(_Z3dchddddddPdS_S_S_S_)
        /*01f4*/ 	.word	0x00000000


	//----- nvinfo : EIATTR_MIN_STACK_SIZE
	.align		4
.L_138:
        /*01f8*/ 	.byte	0x04, 0x12
        /*01fa*/ 	.short	(.L_140 - .L_139)
	.align		4
.L_139:
        /*01fc*/ 	.word	index@(_Z3uniPdiP17curandStateXORWOW)
        /*0200*/ 	.word	0x00000000


	//----- nvinfo : EIATTR_MIN_STACK_SIZE
	.align		4
.L_140:
        /*0204*/ 	.byte	0x04, 0x12
        /*0206*/ 	.short	(.L_142 - .L_141)
	.align		4
.L_141:
        /*0208*/ 	.word	index@(_Z5setupP17curandStateXORWOWi)
        /*020c*/ 	.word	0x00000000
.L_142:


//--------------------- .nv.compat                --------------------------
	.section	.nv.compat,"",@"SHT_CUDA_COMPAT_INFO"
	.align	4
        /*0000*/ 	.byte	0x02, 0x09, 0x00, 0x00, 0x02, 0x02, 0x01, 0x00, 0x02, 0x05, 0x05, 0x00, 0x03, 0x07, 0x01, 0x01
        /*0010*/ 	.byte	0x02, 0x03, 0x00, 0x00, 0x02, 0x06, 0x01, 0x00, 0x04, 0x0b, 0x08, 0x00, 0x01, 0x00, 0x00, 0x00
        /*0020*/ 	.byte	0x00, 0x00, 0x00, 0x00


//--------------------- .nv.info._ZN3cub18CUB_300001_SM_10006detail6reduce28DeviceReduceSingleTileKernelINS2_10policy_hubIdyN4cuda3std3__44plusIdEEE10Policy1000EPdSC_iS9_ddNS7_10__identityEEEvT0_T1_T2_T3_T4_T6_ --------------------------
	.section	.nv.info._ZN3cub18CUB_300001_SM_10006detail6reduce28DeviceReduceSingleTileKernelINS2_10policy_hubIdyN4cuda3std3__44plusIdEEE10Policy1000EPdSC_iS9_ddNS7_10__identityEEEvT0_T1_T2_T3_T4_T6_,"",@"SHT_CUDA_INFO"
	.sectionflags	@""
	.align	4


	//----- nvinfo : EIATTR_CUDA_API_VERSION
	.align		4
        /*0000*/ 	.byte	0x04, 0x37
        /*0002*/ 	.short	(.L_144 - .L_143)
.L_143:
        /*0004*/ 	.word	0x00000082


	//----- nvinfo : EIATTR_KPARAM_INFO
	.align		4
.L_144:
        /*0008*/ 	.byte	0x04, 0x17
        /*000a*/ 	.short	(.L_146 - .L_145)
.L_145:
        /*000c*/ 	.word	0x00000000
        /*0010*/ 	.short	0x0005
        /*0012*/ 	.short	0x0020
        /*0014*/ 	.byte	0x00, 0xf0, 0x05, 0x00


	//----- nvinfo : EIATTR_KPARAM_INFO
	.align		4
.L_146:
        /*0018*/ 	.byte	0x04, 0x17
        /*001a*/ 	.short	(.L_148 - .L_147)
.L_147:
        /*001c*/ 	.word	0x00000000
        /*0020*/ 	.short	0x0004
        /*0022*/ 	.short	0x0018
        /*0024*/ 	.byte	0x00, 0xf0, 0x21, 0x00


	//----- nvinfo : EIATTR_KPARAM_INFO
	.align		4
.L_148:
        /*0028*/ 	.byte	0x04, 0x17
        /*002a*/ 	.short	(.L_150 - .L_149)
.L_149:
        /*002c*/ 	.word	0x00000000
        /*0030*/ 	.short	0x0003
        /*0032*/ 	.short	0x0014
        /*0034*/ 	.byte	0x00, 0xf0, 0x05, 0x00


	//----- nvinfo : EIATTR_KPARAM_INFO
	.align		4
.L_150:
        /*0038*/ 	.byte	0x04, 0x17
        /*003a*/ 	.short	(.L_152 - .L_151)
.L_151:
        /*003c*/ 	.word	0x00000000
        /*0040*/ 	.short	0x0002
        /*0042*/ 	.short	0x0010
        /*0044*/ 	.byte	0x00, 0xf0, 0x11, 0x00


	//----- nvinfo : EIATTR_KPARAM_INFO
	.align		4
.L_152:
        /*0048*/ 	.byte	0x04, 0x17
        /*004a*/ 	.short	(.L_154 - .L_153)
.L_153:
        /*004c*/ 	.word	0x00000000
        /*0050*/ 	.short	0x0001
        /*0052*/ 	.short	0x0008
        /*0054*/ 	.byte	0x00, 0xf5, 0x21, 0x00


	//----- nvinfo : EIATTR_KPARAM_INFO
	.align		4
.L_154:
        /*0058*/ 	.byte	0x04, 0x17
        /*005a*/ 	.short	(.L_156 - .L_155)
.L_155:
        /*005c*/ 	.word	0x00000000
        /*0060*/ 	.short	0x0000
        /*0062*/ 	.short	0x0000
        /*0064*/ 	.byte	0x00, 0xf5, 0x21, 0x00


	//----- nvinfo : EIATTR_SPARSE_MMA_MASK
	.align		4
.L_156:
        /*0068*/ 	.byte	0x03, 0x50
        /*006a*/ 	.short	0x0000


	//----- nvinfo : EIATTR_MAXREG_COUNT
	.align		4
        /*006c*/ 	.byte	0x03, 0x1b
        /*006e*/ 	.short	0x0080


	//----- nvinfo : EIATTR_NUM_BARRIERS
	.align		4
        /*0070*/ 	.byte	0x02, 0x4c
        /*0072*/ 	.byte	0x01
	.zero		1


	//----- nvinfo : EIATTR_MERCURY_ISA_VERSION
	.align		4
        /*0074*/ 	.byte	0x03, 0x5f
        /*0076*/ 	.short	0x0101


	//----- nvinfo : EIATTR_COOP_GROUP_MASK_REGIDS
	.align		4
        /*0078*/ 	.byte	0x04, 0x29
        /*007a*/ 	.short	(.L_158 - .L_157)


	//   ....[0]....
.L_157:
        /*007c*/ 	.word	0xffffffff


	//   ....[1]....
        /*0080*/ 	.word	0xffffffff


	//   ....[2]....
        /*0084*/ 	.word	0xffffffff


	//   ....[3]....
        /*0088*/ 	.word	0xffffffff


	//   ....[4]....
        /*008c*/ 	.word	0xffffffff


	//   ....[5]....
        /*0090*/ 	.word	0xffffffff


	//   ....[6]....
        /*0094*/ 	.word	0xffffffff


	//   ....[7]....
        /*0098*/ 	.word	0xffffffff


	//   ....[8]....
        /*009c*/ 	.word	0xffffffff


	//   ....[9]....
        /*00a0*/ 	.word	0xffffffff


	//   ....[10]....
        /*00a4*/ 	.word	0xffffffff


	//   ....[11]....
        /*00a8*/ 	.word	0xffffffff


	//   ....[12]....
        /*00ac*/ 	.word	0xffffffff


	//   ....[13]....
        /*00b0*/ 	.word	0xffffffff


	//   ....[14]....
        /*00b4*/ 	.word	0xffffffff


	//   ....[15]....
        /*00b8*/ 	.word	0xffffffff


	//   ....[16]....
        /*00bc*/ 	.word	0xffffffff


	//   ....[17]....
        /*00c0*/ 	.word	0xffffffff


	//   ....[18]....
        /*00c4*/ 	.word	0xffffffff


	//   ....[19]....
        /*00c8*/ 	.word	0xffffffff


	//   ....[20]....
        /*00cc*/ 	.word	0xffffffff


	//   ....[21]....
        /*00d0*/ 	.word	0xffffffff


	//   ....[22]....
        /*00d4*/ 	.word	0xffffffff


	//   ....[23]....
        /*00d8*/ 	.word	0xffffffff


	//   ....[24]....
        /*00dc*/ 	.word	0xffffffff


	//   ....[25]....
        /*00e0*/ 	.word	0xffffffff


	//   ....[26]....
        /*00e4*/ 	.word	0xffffffff


	//   ....[27]....
        /*00e8*/ 	.word	0xffffffff


	//   ....[28]....
        /*00ec*/ 	.word	0xffffffff


	//   ....[29]....
        /*00f0*/ 	.word	0xffffffff


	//----- nvinfo : EIATTR_COOP_GROUP_INSTR_OFFSETS
	.align		4
.L_158:
        /*00f4*/ 	.byte	0x04, 0x28
        /*00f6*/ 	.short	(.L_160 - .L_159)


	//   ....[0]....
.L_159:
        /*00f8*/ 	.word	0x00000960


	//   ....[1]....
        /*00fc*/ 	.word	0x00000970


	//   ....[2]....
        /*0100*/ 	.word	0x000009e0


	//   ....[3]....
        /*0104*/ 	.word	0x00000a10


	//   ....[4]....
        /*0108*/ 	.word	0x00000a70


	//   ....[5]....
        /*010c*/ 	.word	0x00000a80


	//   ....[6]....
        /*0110*/ 	.word	0x00000ae0


	//   ....[7]....
        /*0114*/ 	.word	0x00000af0


	//   ....[8]....
        /*0118*/ 	.word	0x00000b40


	//   ....[9]....
        /*011c*/ 	.word	0x00000b60


	//   ....[10]....
        /*0120*/ 	.word	0x00000e10


	//   ....[11]....
        /*0124*/ 	.word	0x00000e20


	//   ....[12]....
        /*0128*/ 	.word	0x00000eb0


	//   ....[13]....
        /*012c*/ 	.word	0x00000ed0


	//   ....[14]....
        /*0130*/ 	.word	0x00000f20


	//   ....[15]....
        /*0134*/ 	.word	0x00000f40


	//   ....[16]....
        /*0138*/ 	.word	0x00000f90


	//   ....[17]....
        /*013c*/ 	.word	0x00000fb0


	//   ....[18]....
        /*0140*/ 	.word	0x00001000


	//   ....[19]....
        /*0144*/ 	.word	0x00001030


	//   ....[20]....
        /*0148*/ 	.word	0x000020b0


	//   ....[21]....
        /*014c*/ 	.word	0x000020c0


	//   ....[22]....
        /*0150*/ 	.word	0x00002130


	//   ....[23]....
        /*0154*/ 	.word	0x00002140


	//   ....[24]....
        /*0158*/ 	.word	0x000021a0


	//   ....[25]....
        /*015c*/ 	.word	0x000021b0


	//   ....[26]....
        /*0160*/ 	.word	0x00002200


	//   ....[27]....
        /*0164*/ 	.word	0x00002220


	//   ....[28]....
        /*0168*/ 	.word	0x00002280


	//   ....[29]....
        /*016c*/ 	.word	0x000022b0


	//----- nvinfo : EIATTR_VRC_CTA_INIT_COUNT
	.align		4
.L_160:
        /*0170*/ 	.byte	0x02, 0x4a
	.zero		1
	.zero		1


	//----- nvinfo : EIATTR_EXIT_INSTR_OFFSETS
	.align		4
        /*0174*/ 	.byte	0x04, 0x1c
        /*0176*/ 	.short	(.L_162 - .L_161)


	//   ....[0]....
.L_161:
        /*0178*/ 	.word	0x00000080


	//   ....[1]....
        /*017c*/ 	.word	0x000000c0


	//   ....[2]....
        /*0180*/ 	.word	0x00002510


	//   ....[3]....
        /*0184*/ 	.word	0x00002560


	//----- nvinfo : EIATTR_MAX_THREADS
	.align		4
.L_162:
        /*0188*/ 	.byte	0x04, 0x05
        /*018a*/ 	.short	(.L_164 - .L_163)
.L_163:
        /*018c*/ 	.word	0x00000200
        /*0190*/ 	.word	0x00000001
        /*0194*/ 	.word	0x00000001


	//----- nvinfo : EIATTR_CRS_STACK_SIZE
	.align		4
.L_164:
        /*0198*/ 	.byte	0x04, 0x1e
        /*019a*/ 	.short	(.L_166 - .L_165)
.L_165:
        /*019c*/ 	.word	0x00000000


	//----- nvinfo : EIATTR_CBANK_PARAM_SIZE
	.align		4
.L_166:
        /*01a0*/ 	.byte	0x03, 0x19
        /*01a2*/ 	.short	0x0021


	//----- nvinfo : EIATTR_PARAM_CBANK
	.align		4
        /*01a4*/ 	.byte	0x04, 0x0a
        /*01a6*/ 	.short	(.L_168 - .L_167)
	.align		4
.L_167:
        /*01a8*/ 	.word	index@(.nv.constant0._ZN3cub18CUB_300001_SM_10006detail6reduce28DeviceReduceSingleTileKernelINS2_10policy_hubIdyN4cuda3std3__44plusIdEEE10Policy1000EPdSC_iS9_ddNS7_10__identityEEEvT0_T1_T2_T3_T4_T6_)
        /*01ac*/ 	.short	0x0380
        /*01ae*/ 	.short	0x0021


	//----- nvinfo : EIATTR_SW_WAR
	.align		4
.L_168:
        /*01b0*/ 	.byte	0x04, 0x36
        /*01b2*/ 	.short	(.L_170 - .L_169)
.L_169:
        /*01b4*/ 	.word	0x00000008
.L_170:


//--------------------- .nv.info._ZN3cub18CUB_300001_SM_10006detail6reduce18DeviceReduceKernelINS2_10policy_hubIdyN4cuda3std3__44plusIdEEE10Policy1000EN6thrust24THRUST_300001_SM_1000_NS6detail15normal_iteratorINSD_10device_ptrIdEEEEyS9_dNS7_10__identityEEEvT0_PT3_T1_NS0_13GridEvenShareISN_EET2_T4_ --------------------------
	.section	.nv.info._ZN3cub18CUB_300001_SM_10006detail6reduce18DeviceReduceKernelINS2_10policy_hubIdyN4cuda3std3__44plusIdEEE10Policy1000EN6thrust24THRUST_300001_SM_1000_NS6detail15normal_iteratorINSD_10device_ptrIdEEEEyS9_dNS7_10__identityEEEvT0_PT3_T1_NS0_13GridEvenShareISN_EET2_T4_,"",@"SHT_CUDA_INFO"
	.sectionflags	@""
	.align	4


	//----- nvinfo : EIATTR_CUDA_API_VERSION
	.align		4
        /*0000*/ 	.byte	0x04, 0x37
        /*0002*/ 	.short	(.L_172 - .L_171)
.L_171:
        /*0004*/ 	.word	0x00000082


	//----- nvinfo : EIATTR_KPARAM_INFO
	.align		4
.L_172:
        /*0008*/ 	.byte	0x04, 0x17
        /*000a*/ 	.short	(.L_174 - .L_173)
.L_173:
        /*000c*/ 	.word	0x00000000
        /*0010*/ 	.short	0x0005
        /*0012*/ 	.short	0x0061
        /*0014*/ 	.byte	0x00, 0xf0, 0x05, 0x00


	//----- nvinfo : EIATTR_KPARAM_INFO
	.align		4
.L_174:
        /*0018*/ 	.byte	0x04, 0x17
        /*001a*/ 	.short	(.L_176 - .L_175)
.L_175:
        /*001c*/ 	.word	0x00000000
        /*0020*/ 	.short	0x0004
        /*0022*/ 	.short	0x0060
        /*0024*/ 	.byte	0x00, 0xf0, 0x05, 0x00


	//----- nvinfo : EIATTR_KPARAM_INFO
	.align		4
.L_176:
        /*0028*/ 	.byte	0x04, 0x17
        /*002a*/ 	.short	(.L_178 - .L_177)
.L_177:
        /*002c*/ 	.word	0x00000000
        /*0030*/ 	.short	0x0003
        /*0032*/ 	.short	0x0018
        /*0034*/ 	.byte	0x00, 0xf0, 0x21, 0x01


	//----- nvinfo : EIATTR_KPARAM_INFO
	.align		4
.L_178:
        /*0038*/ 	.byte	0x04, 0x17
        /*003a*/ 	.short	(.L_180 - .L_179)
.L_179:
        /*003c*/ 	.word	0x00000000
        /*0040*/ 	.short	0x0002
        /*0042*/ 	.short	0x0010
        /*0044*/ 	.byte	0x00, 0xf0, 0x21, 0x00


	//----- nvinfo : EIATTR_KPARAM_INFO
	.align		4
.L_180:
        /*0048*/ 	.byte	0x04, 0x17
        /*004a*/ 	.short	(.L_182 - .L_181)
.L_181:
        /*004c*/ 	.word	0x00000000
        /*0050*/ 	.short	0x0001
        /*0052*/ 	.short	0x0008
        /*0054*/ 	.byte	0x00, 0xf5, 0x21, 0x00


	//----- nvinfo : EIATTR_KPARAM_INFO
	.align		4
.L_182:
        /*0058*/ 	.byte	0x04, 0x17
        /*005a*/ 	.short	(.L_184 - .L_183)
.L_183:
        /*005c*/ 	.word	0x00000000
        /*0060*/ 	.short	0x0000
        /*0062*/ 	.short	0x0000
        /*0064*/ 	.byte	0x00, 0xf0, 0x21, 0x00


	//----- nvinfo : EIATTR_SPARSE_MMA_MASK
	.align		4
.L_184:
        /*0068*/ 	.byte	0x03, 0x50
        /*006a*/ 	.short	0x0000


	//----- nvinfo : EIATTR_MAXREG_COUNT
	.align		4
        /*006c*/ 	.byte	0x03, 0x1b
        /*006e*/ 	.short	0x0080


	//----- nvinfo : EIATTR_NUM_BARRIERS
	.align		4
        /*0070*/ 	.byte	0x02, 0x4c
        /*0072*/ 	.byte	0x01
	.zero		1


	//----- nvinfo : EIATTR_MERCURY_ISA_VERSION
	.align		4
        /*0074*/ 	.byte	0x03, 0x5f
        /*0076*/ 	.short	0x0101


	//----- nvinfo : EIATTR_COOP_GROUP_MASK_REGIDS
	.align		4
        /*0078*/ 	.byte	0x04, 0x29
        /*007a*/ 	.short	(.L_186 - .L_185)


	//   ....[0]....
.L_185:
        /*007c*/ 	.word	0xffffffff


	//   ....[1]....
        /*0080*/ 	.word	0xffffffff


	//   ....[2]....
        /*0084*/ 	.word	0xffffffff


	//   ....[3]....
        /*0088*/ 	.word	0xffffffff


	//   ....[4]....
        /*008c*/ 	.word	0xffffffff


	//   ....[5]....
        /*0090*/ 	.word	0xffffffff


	//   ....[6]....
        /*0094*/ 	.word	0xffffffff


	//   ....[7]....
        /*0098*/ 	.word	0xffffffff


	//   ....[8]....
        /*009c*/ 	.word	0xffffffff


	//   ....[9]....
        /*00a0*/ 	.word	0xffffffff


	//   ....[10]....
        /*00a4*/ 	.word	0xffffffff


	//   ....[11]....
        /*00a8*/ 	.word	0xffffffff


	//   ....[12]....
        /*00ac*/ 	.word	0xffffffff


	//   ....[13]....
        /*00b0*/ 	.word	0xffffffff


	//   ....[14]....
        /*00b4*/ 	.word	0xffffffff


	//   ....[15]....
        /*00b8*/ 	.word	0xffffffff


	//   ....[16]....
        /*00bc*/ 	.word	0xffffffff


	//   ....[17]....
        /*00c0*/ 	.word	0xffffffff


	//   ....[18]....
        /*00c4*/ 	.word	0xffffffff


	//   ....[19]....
        /*00c8*/ 	.word	0xffffffff


	//   ....[20]....
        /*00cc*/ 	.word	0xffffffff


	//   ....[21]....
        /*00d0*/ 	.word	0xffffffff


	//   ....[22]....
        /*00d4*/ 	.word	0xffffffff


	//   ....[23]....
        /*00d8*/ 	.word	0xffffffff


	//   ....[24]....
        /*00dc*/ 	.word	0xffffffff


	//   ....[25]....
        /*00e0*/ 	.word	0xffffffff


	//   ....[26]....
        /*00e4*/ 	.word	0xffffffff


	//   ....[27]....
        /*00e8*/ 	.word	0xffffffff


	//   ....[28]....
        /*00ec*/ 	.word	0xffffffff


	//   ....[29]....
        /*00f0*/ 	.word	0xffffffff


	//----- nvinfo : EIATTR_COOP_GROUP_INSTR_OFFSETS
	.align		4
.L_186:
        /*00f4*/ 	.byte	0x04, 0x28
        /*00f6*/ 	.short	(.L_188 - .L_187)


	//   ....[0]....
.L_187:
        /*00f8*/ 	.word	0x000009a0


	//   ....[1]....
        /*00fc*/ 	.word	0x000009b0


	//   ....[2]....
        /*0100*/ 	.word	0x00000a20


	//   ....[3]....
        /*0104*/ 	.word	0x00000a40


	//   ....[4]....
        /*0108*/ 	.word	0x00000ab0


	//   ....[5]....
        /*010c*/ 	.word	0x00000ac0


	//   ....[6]....
        /*0110*/ 	.word	0x00000b10


	//   ....[7]....
        /*0114*/ 	.word	0x00000b30


	//   ....[8]....
        /*0118*/ 	.word	0x00000ba0


	//   ....[9]....
        /*011c*/ 	.word	0x00000bb0


	//   ....[10]....
        /*0120*/ 	.word	0x00000e50


	//   ....[11]....
        /*0124*/ 	.word	0x00000e60


	//   ....[12]....
        /*0128*/ 	.word	0x00000ee0


	//   ....[13]....
        /*012c*/ 	.word	0x00000f00


	//   ....[14]....
        /*0130*/ 	.word	0x00000f50


	//   ....[15]....
        /*0134*/ 	.word	0x00000f80


	//   ....[16]....
        /*0138*/ 	.word	0x00000fd0


	//   ....[17]....
        /*013c*/ 	.word	0x00000ff0


	//   ....[18]....
        /*0140*/ 	.word	0x00001060


	//   ....[19]....
        /*0144*/ 	.word	0x00001090


	//   ....[20]....
        /*0148*/ 	.word	0x00002360


	//   ....[21]....
        /*014c*/ 	.word	0x00002370


	//   ....[22]....
        /*0150*/ 	.word	0x000023f0


	//   ....[23]....
        /*0154*/ 	.word	0x00002400


	//   ....[24]....
        /*0158*/ 	.word	0x00002460


	//   ....[25]....
        /*015c*/ 	.word	0x00002470


	//   ....[26]....
        /*0160*/ 	.word	0x000024c0


	//   ....[27]....
        /*0164*/ 	.word	0x000024f0


	//   ....[28]....
        /*0168*/ 	.word	0x00002570


	//   ....[29]....
        /*016c*/ 	.word	0x00002580


	//----- nvinfo : EIATTR_VRC_CTA_INIT_COUNT
	.align		4
.L_188:
        /*0170*/ 	.byte	0x02, 0x4a
	.zero		1
	.zero		1


	//----- nvinfo : EIATTR_EXIT_INSTR_OFFSETS
	.align		4
        /*0174*/ 	.byte	0x04, 0x1c
        /*0176*/ 	.short	(.L_190 - .L_189)


	//   ....[0]....
.L_189:
        /*0178*/ 	.word	0x000027b0


	//   ....[1]....
        /*017c*/ 	.word	0x00002810


	//----- nvinfo : EIATTR_MAX_THREADS
	.align		4
.L_190:
        /*0180*/ 	.byte	0x04, 0x05
        /*0182*/ 	.short	(.L_192 - .L_191)
.L_191:
        /*0184*/ 	.word	0x00000200
        /*0188*/ 	.word	0x00000001
        /*018c*/ 	.word	0x00000001


	//----- nvinfo : EIATTR_CRS_STACK_SIZE
	.align		4
.L_192:
        /*0190*/ 	.byte	0x04, 0x1e
        /*0192*/ 	.short	(.L_194 - .L_193)
.L_193:
        /*0194*/ 	.word	0x00000000


	//----- nvinfo : EIATTR_CBANK_PARAM_SIZE
	.align		4
.L_194:
        /*0198*/ 	.byte	0x03, 0x19
        /*019a*/ 	.short	0x0062


	//----- nvinfo : EIATTR_PARAM_CBANK
	.align		4
        /*019c*/ 	.byte	0x04, 0x0a
        /*019e*/ 	.short	(.L_196 - .L_195)
	.align		4
.L_195:
        /*01a0*/ 	.word	index@(.nv.constant0._ZN3cub18CUB_300001_SM_10006detail6reduce18DeviceReduceKernelINS2_10policy_hubIdyN4cuda3std3__44plusIdEEE10Policy1000EN6thrust24THRUST_300001_SM_1000_NS6detail15normal_iteratorINSD_10device_ptrIdEEEEyS9_dNS7_10__identityEEEvT0_PT3_T1_NS0_13GridEvenShareISN_EET2_T4_)
        /*01a4*/ 	.short	0x0380
        /*01a6*/ 	.short	0x0062


	//----- nvinfo : EIATTR_SW_WAR
	.align		4
.L_196:
        /*01a8*/ 	.byte	0x04, 0x36
        /*01aa*/ 	.short	(.L_198 - .L_197)
.L_197:
        /*01ac*/ 	.word	0x00000008
.L_198:


//--------------------- .nv.info._ZN3cub18CUB_300001_SM_10006detail6reduce28DeviceReduceSingleTileKernelINS2_10policy_hubIdyN4cuda3std3__44plusIdEEE10Policy1000EN6thrust24THRUST_300001_SM_1000_NS6detail15normal_iteratorINSD_10device_ptrIdEEEEPdyS9_ddNS7_10__identityEEEvT0_T1_T2_T3_T4_T6_ --------------------------
	.section	.nv.info._ZN3cub18CUB_300001_SM_10006detail6reduce28DeviceReduceSingleTileKernelINS2_10policy_hubIdyN4cuda3std3__44plusIdEEE10Policy1000EN6thrust24THRUST_300001_SM_1000_NS6detail15normal_iteratorINSD_10device_ptrIdEEEEPdyS9_ddNS7_10__identityEEEvT0_T1_T2_T3_T4_T6_,"",@"SHT_CUDA_INFO"
	.sectionflags	@""
	.align	4


	//----- nvinfo : EIATTR_CUDA_API_VERSION
	.align		4
        /*0000*/ 	.byte	0x04, 0x37
        /*0002*/ 	.short	(.L_200 - .L_199)
.L_199:
        /*0004*/ 	.word	0x00000082


	//----- nvinfo : EIATTR_KPARAM_INFO
	.align		4
.L_200:
        /*0008*/ 	.byte	0x04, 0x17
        /*000a*/ 	.short	(.L_202 - .L_201)
.L_201:
        /*000c*/ 	.word	0x00000000
        /*0010*/ 	.short	0x0005
        /*0012*/ 	.short	0x0028
        /*0014*/ 	.byte	0x00, 0xf0, 0x05, 0x00


	//----- nvinfo : EIATTR_KPARAM_INFO
	.align		4
.L_202:
        /*0018*/ 	.byte	0x04, 0x17
        /*001a*/ 	.short	(.L_204 - .L_203)
.L_203:
        /*001c*/ 	.word	0x00000000
        /*0020*/ 	.short	0x0004
        /*0022*/ 	.short	0x0020
        /*0024*/ 	.byte	0x00, 0xf0, 0x21, 0x00


	//----- nvinfo : EIATTR_KPARAM_INFO
	.align		4
.L_204:
        /*0028*/ 	.byte	0x04, 0x17
        /*002a*/ 	.short	(.L_206 - .L_205)
.L_205:
        /*002c*/ 	.word	0x00000000
        /*0030*/ 	.short	0x0003
        /*0032*/ 	.short	0x0018
        /*0034*/ 	.byte	0x00, 0xf0, 0x05, 0x00


	//----- nvinfo : EIATTR_KPARAM_INFO
	.align		4
.L_206:
        /*0038*/ 	.byte	0x04, 0x17
        /*003a*/ 	.short	(.L_208 - .L_207)
.L_207:
        /*003c*/ 	.word	0x00000000
        /*0040*/ 	.short	0x0002
        /*0042*/ 	.short	0x0010
        /*0044*/ 	.byte	0x00, 0xf0, 0x21, 0x00


	//----- nvinfo : EIATTR_KPARAM_INFO
	.align		4
.L_208:
        /*0048*/ 	.byte	0x04, 0x17
        /*004a*/ 	.short	(.L_210 - .L_209)
.L_209:
        /*004c*/ 	.word	0x00000000
        /*0050*/ 	.short	0x0001
        /*0052*/ 	.short	0x0008
        /*0054*/ 	.byte	0x00, 0xf5, 0x21, 0x00


	//----- nvinfo : EIATTR_KPARAM_INFO
	.align		4
.L_210:
        /*0058*/ 	.byte	0x04, 0x17
        /*005a*/ 	.short	(.L_212 - .L_211)
.L_211:
        /*005c*/ 	.word	0x00000000
        /*0060*/ 	.short	0x0000
        /*0062*/ 	.short	0x0000
        /*0064*/ 	.byte	0x00, 0xf0, 0x21, 0x00


	//----- nvinfo : EIATTR_SPARSE_MMA_MASK
	.align		4
.L_212:
        /*0068*/ 	.byte	0x03, 0x50
        /*006a*/ 	.short	0x0000


	//----- nvinfo : EIATTR_MAXREG_COUNT
	.align		4
        /*006c*/ 	.byte	0x03, 0x1b
        /*006e*/ 	.short	0x0080


	//----- nvinfo : EIATTR_NUM_BARRIERS
	.align		4
        /*0070*/ 	.byte	0x02, 0x4c
        /*0072*/ 	.byte	0x01
	.zero		1


	//----- nvinfo : EIATTR_MERCURY_ISA_VERSION
	.align		4
        /*0074*/ 	.byte	0x03, 0x5f
        /*0076*/ 	.short	0x0101


	//----- nvinfo : EIATTR_COOP_GROUP_MASK_REGIDS
	.align		4
        /*0078*/ 	.byte	0x04, 0x29
        /*007a*/ 	.short	(.L_214 - .L_213)


	//   ....[0]....
.L_213:
        /*007c*/ 	.word	0xffffffff


	//   ....[1]....
        /*0080*/ 	.word	0xffffffff


	//   ....[2]....
        /*0084*/ 	.word	0xffffffff


	//   ....[3]....
        /*0088*/ 	.word	0xffffffff


	//   ....[4]....
        /*008c*/ 	.word	0xffffffff


	//   ....[5]....
        /*0090*/ 	.word	0xffffffff


	//   ....[6]....
        /*0094*/ 	.word	0xffffffff


	//   ....[7]....
        /*0098*/ 	.word	0xffffffff


	//   ....[8]....
        /*009c*/ 	.word	0xffffffff


	//   ....[9]....
        /*00a0*/ 	.word	0xffffffff


	//   ....[10]....
        /*00a4*/ 	.word	0xffffffff


	//   ....[11]....
        /*00a8*/ 	.word	0xffffffff


	//   ....[12]....
        /*00ac*/ 	.word	0xffffffff


	//   ....[13]....
        /*00b0*/ 	.word	0xffffffff


	//   ....[14]....
        /*00b4*/ 	.word	0xffffffff


	//   ....[15]....
        /*00b8*/ 	.word	0xffffffff


	//   ....[16]....
        /*00bc*/ 	.word	0xffffffff


	//   ....[17]....
        /*00c0*/ 	.word	0xffffffff


	//   ....[18]....
        /*00c4*/ 	.word	0xffffffff


	//   ....[19]....
        /*00c8*/ 	.word	0xffffffff


	//   ....[20]....
        /*00cc*/ 	.word	0xffffffff


	//   ....[21]....
        /*00d0*/ 	.word	0xffffffff


	//   ....[22]....
        /*00d4*/ 	.word	0xffffffff


	//   ....[23]....
        /*00d8*/ 	.word	0xffffffff


	//   ....[24]....
        /*00dc*/ 	.word	0xffffffff


	//   ....[25]....
        /*00e0*/ 	.word	0xffffffff


	//   ....[26]....
        /*00e4*/ 	.word	0xffffffff


	//   ....[27]....
        /*00e8*/ 	.word	0xffffffff


	//   ....[28]....
        /*00ec*/ 	.word	0xffffffff


	//   ....[29]....
        /*00f0*/ 	.word	0xffffffff


	//----- nvinfo : EIATTR_COOP_GROUP_INSTR_OFFSETS
	.align		4
.L_214:
        /*00f4*/ 	.byte	0x04, 0x28
        /*00f6*/ 	.short	(.L_216 - .L_215)


	//   ....[0]....
.L_215:
        /*00f8*/ 	.word	0x00000910


	//   ....[1]....
        /*00fc*/ 	.word	0x00000920


	//   ....[2]....
        /*0100*/ 	.word	0x00000990


	//   ....[3]....
        /*0104*/ 	.word	0x000009a0


	//   ....[4]....
        /*0108*/ 	.word	0x00000a00


	//   ....[5]....
        /*010c*/ 	.word	0x00000a10


	//   ....[6]....
        /*0110*/ 	.word	0x00000a60


	//   ....[7]....
        /*0114*/ 	.word	0x00000a80


	//   ....[8]....
        /*0118*/ 	.word	0x00000ae0


	//   ....[9]....
        /*011c*/ 	.word	0x00000b10


	//   ....[10]....
        /*0120*/ 	.word	0x00000dc0


	//   ....[11]....
        /*0124*/ 	.word	0x00000dd0


	//   ....[12]....
        /*0128*/ 	.word	0x00000e60


	//   ....[13]....
        /*012c*/ 	.word	0x00000e70


	//   ....[14]....
        /*0130*/ 	.word	0x00000ed0


	//   ....[15]....
        /*0134*/ 	.word	0x00000ee0


	//   ....[16]....
        /*0138*/ 	.word	0x00000f30


	//   ....[17]....
        /*013c*/ 	.word	0x00000f50


	//   ....[18]....
        /*0140*/ 	.word	0x00000fc0


	//   ....[19]....
        /*0144*/ 	.word	0x00000ff0


	//   ....[20]....
        /*0148*/ 	.word	0x00002180


	//   ....[21]....
        /*014c*/ 	.word	0x00002190


	//   ....[22]....
        /*0150*/ 	.word	0x00002200


	//   ....[23]....
        /*0154*/ 	.word	0x00002210


	//   ....[24]....
        /*0158*/ 	.word	0x00002270


	//   ....[25]....
        /*015c*/ 	.word	0x00002280


	//   ....[26]....
        /*0160*/ 	.word	0x000022d0


	//   ....[27]....
        /*0164*/ 	.word	0x000022f0


	//   ....[28]....
        /*0168*/ 	.word	0x00002350


	//   ....[29]....
        /*016c*/ 	.word	0x00002380


	//----- nvinfo : EIATTR_VRC_CTA_INIT_COUNT
	.align		4
.L_216:
        /*0170*/ 	.byte	0x02, 0x4a
	.zero		1
	.zero		1


	//----- nvinfo : EIATTR_EXIT_INSTR_OFFSETS
	.align		4
        /*0174*/ 	.byte	0x04, 0x1c
        /*0176*/ 	.short	(.L_218 - .L_217)


	//   ....[0]....
.L_217:
        /*0178*/ 	.word	0x000000a0


	//   ....[1]....
        /*017c*/ 	.word	0x000000e0


	//   ....[2]....
        /*0180*/ 	.word	0x000025e0


	//   ....[3]....
        /*0184*/ 	.word	0x00002630


	//----- nvinfo : EIATTR_MAX_THREADS
	.align		4
.L_218:
        /*0188*/ 	.byte	0x04, 0x05
        /*018a*/ 	.short	(.L_220 - .L_219)
.L_219:
        /*018c*/ 	.word	0x00000200
        /*0190*/ 	.word	0x00000001
        /*0194*/ 	.word	0x00000001


	//----- nvinfo : EIATTR_CRS_STACK_SIZE
	.align		4
.L_220:
        /*0198*/ 	.byte	0x04, 0x1e
        /*019a*/ 	.short	(.L_222 - .L_221)
.L_221:
        /*019c*/ 	.word	0x00000000


	//----- nvinfo : EIATTR_CBANK_PARAM_SIZE
	.align		4
.L_222:
        /*01a0*/ 	.byte	0x03, 0x19
        /*01a2*/ 	.short	0x0029


	//----- nvinfo : EIATTR_PARAM_CBANK
	.align		4
        /*01a4*/ 	.byte	0x04, 0x0a
        /*01a6*/ 	.short	(.L_224 - .L_223)
	.align		4
.L_223:
        /*01a8*/ 	.word	index@(.nv.constant0._ZN3cub18CUB_300001_SM_10006detail6reduce28DeviceReduceSingleTileKernelINS2_10policy_hubIdyN4cuda3std3__44plusIdEEE10Policy1000EN6thrust24THRUST_300001_SM_1000_NS6detail15normal_iteratorINSD_10device_ptrIdEEEEPdyS9_ddNS7_10__identityEEEvT0_T1_T2_T3_T4_T6_)
        /*01ac*/ 	.short	0x0380
        /*01ae*/ 	.short	0x0029


	//----- nvinfo : EIATTR_SW_WAR
	.align		4
.L_224:
        /*01b0*/ 	.byte	0x04, 0x36
        /*01b2*/ 	.short	(.L_226 - .L_225)
.L_225:
        /*01b4*/ 	.word	0x00000008
.L_226:


//--------------------- .nv.info._ZN3cub18CUB_300001_SM_10006detail6reduce28DeviceReduceSingleTileKernelINS2_10policy_hubIdjN4cuda3std3__44plusIdEEE10Policy1000EPdSC_iS9_ddNS7_10__identityEEEvT0_T1_T2_T3_T4_T6_ --------------------------
	.section	.nv.info._ZN3cub18CUB_300001_SM_10006detail6reduce28DeviceReduceSingleTileKernelINS2_10policy_hubIdjN4cuda3std3__44plusIdEEE10Policy1000EPdSC_iS9_ddNS7_10__identityEEEvT0_T1_T2_T3_T4_T6_,"",@"SHT_CUDA_INFO"
	.sectionflags	@""
	.align	4


	//----- nvinfo : EIATTR_CUDA_API_VERSION
	.align		4
        /*0000*/ 	.byte	0x04, 0x37
        /*0002*/ 	.short	(.L_228 - .L_227)
.L_227:
        /*0004*/ 	.word	0x00000082


	//----- nvinfo : EIATTR_KPARAM_INFO
	.align		4
.L_228:
        /*0008*/ 	.byte	0x04, 0x17
        /*000a*/ 	.short	(.L_230 - .L_229)
.L_229:
        /*000c*/ 	.word	0x00000000
        /*0010*/ 	.short	0x0005
        /*0012*/ 	.short	0x0020
        /*0014*/ 	.byte	0x00, 0xf0, 0x05, 0x00


	//----- nvinfo : EIATTR_KPARAM_INFO
	.align		4
.L_230:
        /*0018*/ 	.byte	0x04, 0x17
        /*001a*/ 	.short	(.L_232 - .L_231)
.L_231:
        /*001c*/ 	.word	0x00000000
        /*0020*/ 	.short	0x0004
        /*0022*/ 	.short	0x0018
        /*0024*/ 	.byte	0x00, 0xf0, 0x21, 0x00


	//----- nvinfo : EIATTR_KPARAM_INFO
	.align		4
.L_232:
        /*0028*/ 	.byte	0x04, 0x17
        /*002a*/ 	.short	(.L_234 - .L_233)
.L_233:
        /*002c*/ 	.word	0x00000000
        /*0030*/ 	.short	0x0003
        /*0032*/ 	.short	0x0014
        /*0034*/ 	.byte	0x00, 0xf0, 0x05, 0x00


	//----- nvinfo : EIATTR_KPARAM_INFO
	.align		4
.L_234:
        /*0038*/ 	.byte	0x04, 0x17
        /*003a*/ 	.short	(.L_236 - .L_235)
.L_235:
        /*003c*/ 	.word	0x00000000
        /*0040*/ 	.short	0x0002
        /*0042*/ 	.short	0x0010
        /*0044*/ 	.byte	0x00, 0xf0, 0x11, 0x00


	//----- nvinfo : EIATTR_KPARAM_INFO
	.align		4
.L_236:
        /*0048*/ 	.byte	0x04, 0x17
        /*004a*/ 	.short	(.L_238 - .L_237)
.L_237:
        /*004c*/ 	.word	0x00000000
        /*0050*/ 	.short	0x0001
        /*0052*/ 	.short	0x0008
        /*0054*/ 	.byte	0x00, 0xf5, 0x21, 0x00


	//----- nvinfo : EIATTR_KPARAM_INFO
	.align		4
.L_238:
        /*0058*/ 	.byte	0x04, 0x17
        /*005a*/ 	.short	(.L_240 - .L_239)
.L_239:
        /*005c*/ 	.word	0x00000000
        /*0060*/ 	.short	0x0000
        /*0062*/ 	.short	0x0000
        /*0064*/ 	.byte	0x00, 0xf5, 0x21, 0x00


	//----- nvinfo : EIATTR_SPARSE_MMA_MASK
	.align		4
.L_240:
        /*0068*/ 	.byte	0x03, 0x50
        /*006a*/ 	.short	0x0000


	//----- nvinfo : EIATTR_MAXREG_COUNT
	.align		4
        /*006c*/ 	.byte	0x03, 0x1b
        /*006e*/ 	.short	0x0060


	//----- nvinfo : EIATTR_NUM_BARRIERS
	.align		4
        /*0070*/ 	.byte	0x02, 0x4c
        /*0072*/ 	.byte	0x01
	.zero		1


	//----- nvinfo : EIATTR_MERCURY_ISA_VERSION
	.align		4
        /*0074*/ 	.byte	0x03, 0x5f
        /*0076*/ 	.short	0x0101


	//----- nvinfo : EIATTR_COOP_GROUP_MASK_REGIDS
	.align		4
        /*0078*/ 	.byte	0x04, 0x29
        /*007a*/ 	.short	(.L_242 - .L_241)


	//   ....[0]....
.L_241:
        /*007c*/ 	.word	0xffffffff


	//   ....[1]....
        /*0080*/ 	.word	0xffffffff


	//   ....[2]....
        /*0084*/ 	.word	0xffffffff


	//   ....[3]....
        /*0088*/ 	.word	0xffffffff


	//   ....[4]....
        /*008c*/ 	.word	0xffffffff


	//   ....[5]....
        /*0090*/ 	.word	0xffffffff


	//   ....[6]....
        /*0094*/ 	.word	0xffffffff


	//   ....[7]....
        /*0098*/ 	.word	0xffffffff


	//   ....[8]....
        /*009c*/ 	.word	0xffffffff


	//   ....[9]....
        /*00a0*/ 	.word	0xffffffff


	//   ....[10]....
        /*00a4*/ 	.word	0xffffffff


	//   ....[11]....
        /*00a8*/ 	.word	0xffffffff


	//   ....[12]....
        /*00ac*/ 	.word	0xffffffff


	//   ....[13]....
        /*00b0*/ 	.word	0xffffffff


	//   ....[14]....
        /*00b4*/ 	.word	0xffffffff


	//   ....[15]....
        /*00b8*/ 	.word	0xffffffff


	//   ....[16]....
        /*00bc*/ 	.word	0xffffffff


	//   ....[17]....
        /*00c0*/ 	.word	0xffffffff


	//   ....[18]....
        /*00c4*/ 	.word	0xffffffff


	//   ....[19]....
        /*00c8*/ 	.word	0xffffffff


	//   ....[20]....
        /*00cc*/ 	.word	0xffffffff


	//   ....[21]....
        /*00d0*/ 	.word	0xffffffff


	//   ....[22]....
        /*00d4*/ 	.word	0xffffffff


	//   ....[23]....
        /*00d8*/ 	.word	0xffffffff


	//   ....[24]....
        /*00dc*/ 	.word	0xffffffff


	//   ....[25]....
        /*00e0*/ 	.word	0xffffffff


	//   ....[26]....
        /*00e4*/ 	.word	0xffffffff


	//   ....[27]....
        /*00e8*/ 	.word	0xffffffff


	//   ....[28]....
        /*00ec*/ 	.word	0xffffffff


	//   ....[29]....
        /*00f0*/ 	.word	0xffffffff


	//----- nvinfo : EIATTR_COOP_GROUP_INSTR_OFFSETS
	.align		4
.L_242:
        /*00f4*/ 	.byte	0x04, 0x28
        /*00f6*/ 	.short	(.L_244 - .L_243)


	//   ....[0]....
.L_243:
        /*00f8*/ 	.word	0x00000980


	//   ....[1]....
        /*00fc*/ 	.word	0x00000990


	//   ....[2]....
        /*0100*/ 	.word	0x00000a00


	//   ....[3]....
        /*0104*/ 	.word	0x00000a30


	//   ....[4]....
        /*0108*/ 	.word	0x00000aa0


	//   ....[5]....
        /*010c*/ 	.word	0x00000ab0


	//   ....[6]....
        /*0110*/ 	.word	0x00000b00


	//   ....[7]....
        /*0114*/ 	.word	0x00000b10


	//   ....[8]....
        /*0118*/ 	.word	0x00000b60


	//   ....[9]....
        /*011c*/ 	.word	0x00000b80


	//   ....[10]....
        /*0120*/ 	.word	0x00000e90


	//   ....[11]....
        /*0124*/ 	.word	0x00000ea0


	//   ....[12]....
        /*0128*/ 	.word	0x00000f30


	//   ....[13]....
        /*012c*/ 	.word	0x00000f50


	//   ....[14]....
        /*0130*/ 	.word	0x00000fa0


	//   ....[15]....
        /*0134*/ 	.word	0x00000fc0


	//   ....[16]....
        /*0138*/ 	.word	0x00001010


	//   ....[17]....
        /*013c*/ 	.word	0x00001040


	//   ....[18]....
        /*0140*/ 	.word	0x000010a0


	//   ....[19]....
        /*0144*/ 	.word	0x000010d0


	//   ....[20]....
        /*0148*/ 	.word	0x000022b0


	//   ....[21]....
        /*014c*/ 	.word	0x000022c0


	//   ....[22]....
        /*0150*/ 	.word	0x00002330


	//   ....[23]....
        /*0154*/ 	.word	0x00002340


	//   ....[24]....
        /*0158*/ 	.word	0x000023a0


	//   ....[25]....
        /*015c*/ 	.word	0x000023d0


	//   ....[26]....
        /*0160*/ 	.word	0x00002450


	//   ....[27]....
        /*0164*/ 	.word	0x00002460


	//   ....[28]....
        /*0168*/ 	.word	0x000024b0


	//   ....[29]....
        /*016c*/ 	.word	0x000024c0


	//----- nvinfo : EIATTR_VRC_CTA_INIT_COUNT
	.align		4
.L_244:
        /*0170*/ 	.byte	0x02, 0x4a
	.zero		1
	.zero		1


	//----- nvinfo : EIATTR_EXIT_INSTR_OFFSETS
	.align		4
        /*0174*/ 	.byte	0x04, 0x1c
        /*0176*/ 	.short	(.L_246 - .L_245)


	//   ....[0]....
.L_245:
        /*0178*/ 	.word	0x00000080


	//   ....[1]....
        /*017c*/ 	.word	0x000000c0


	//   ....[2]....
        /*0180*/ 	.word	0x00002750


	//   ....[3]....
        /*0184*/ 	.word	0x000027a0


	//----- nvinfo : EIATTR_MAX_THREADS
	.align		4
.L_246:
        /*0188*/ 	.byte	0x04, 0x05
        /*018a*/ 	.short	(.L_248 - .L_247)
.L_247:
        /*018c*/ 	.word	0x00000280
        /*0190*/ 	.word	0x00000001
        /*0194*/ 	.word	0x00000001


	//----- nvinfo : EIATTR_CRS_STACK_SIZE
	.align		4
.L_248:
        /*0198*/ 	.byte	0x04, 0x1e
        /*019a*/ 	.short	(.L_250 - .L_249)
.L_249:
        /*019c*/ 	.word	0x00000000


	//----- nvinfo : EIATTR_CBANK_PARAM_SIZE
	.align		4
.L_250:
        /*01a0*/ 	.byte	0x03, 0x19
        /*01a2*/ 	.short	0x0021


	//----- nvinfo : EIATTR_PARAM_CBANK
	.align		4
        /*01a4*/ 	.byte	0x04, 0x0a
        /*01a6*/ 	.short	(.L_252 - .L_251)
	.align		4
.L_251:
        /*01a8*/ 	.word	index@(.nv.constant0._ZN3cub18CUB_300001_SM_10006detail6reduce28DeviceReduceSingleTileKernelINS2_10policy_hubIdjN4cuda3std3__44plusIdEEE10Policy1000EPdSC_iS9_ddNS7_10__identityEEEvT0_T1_T2_T3_T4_T6_)
        /*01ac*/ 	.short	0x0380
        /*01ae*/ 	.short	0x0021


	//----- nvinfo : EIATTR_SW_WAR
	.align		4
.L_252:
        /*01b0*/ 	.byte	0x04, 0x36
        /*01b2*/ 	.short	(.L_254 - .L_253)
.L_253:
        /*01b4*/ 	.word	0x00000008
.L_254:


//--------------------- .nv.info._ZN3cub18CUB_300001_SM_10006detail6reduce18DeviceReduceKernelINS2_10policy_hubIdjN4cuda3std3__44plusIdEEE10Policy1000EN6thrust24THRUST_300001_SM_1000_NS6detail15normal_iteratorINSD_10device_ptrIdEEEEjS9_dNS7_10__identityEEEvT0_PT3_T1_NS0_13GridEvenShareISN_EET2_T4_ --------------------------
	.section	.nv.info._ZN3cub18CUB_300001_SM_10006detail6reduce18DeviceReduceKernelINS2_10policy_hubIdjN4cuda3std3__44plusIdEEE10Policy1000EN6thrust24THRUST_300001_SM_1000_NS6detail15normal_iteratorINSD_10device_ptrIdEEEEjS9_dNS7_10__identityEEEvT0_PT3_T1_NS0_13GridEvenShareISN_EET2_T4_,"",@"SHT_CUDA_INFO"
	.sectionflags	@""
	.align	4


	//----- nvinfo : EIATTR_CUDA_API_VERSION
	.align		4
        /*0000*/ 	.byte	0x04, 0x37
        /*0002*/ 	.short	(.L_256 - .L_255)
.L_255:
        /*0004*/ 	.word	0x00000082


	//----- nvinfo : EIATTR_KPARAM_INFO
	.align		4
.L_256:
        /*0008*/ 	.byte	0x04, 0x17
        /*000a*/ 	.short	(.L_258 - .L_257)
.L_257:
        /*000c*/ 	.word	0x00000000
        /*0010*/ 	.short	0x0005
        /*0012*/ 	.short	0x003d
        /*0014*/ 	.byte	0x00, 0xf0, 0x05, 0x00


	//----- nvinfo : EIATTR_KPARAM_INFO
	.align		4
.L_258:
        /*0018*/ 	.byte	0x04, 0x17
        /*001a*/ 	.short	(.L_260 - .L_259)
.L_259:
        /*001c*/ 	.word	0x00000000
        /*0020*/ 	.short	0x0004
        /*0022*/ 	.short	0x003c
        /*0024*/ 	.byte	0x00, 0xf0, 0x05, 0x00


	//----- nvinfo : EIATTR_KPARAM_INFO
	.align		4
.L_260:
        /*0028*/ 	.byte	0x04, 0x17
        /*002a*/ 	.short	(.L_262 - .L_261)
.L_261:
        /*002c*/ 	.word	0x00000000
        /*0030*/ 	.short	0x0003
        /*0032*/ 	.short	0x0014
        /*0034*/ 	.byte	0x00, 0xf0, 0xa1, 0x00


	//----- nvinfo : EIATTR_KPARAM_INFO
	.align		4
.L_262:
        /*0038*/ 	.byte	0x04, 0x17
        /*003a*/ 	.short	(.L_264 - .L_263)
.L_263:
        /*003c*/ 	.word	0x00000000
        /*0040*/ 	.short	0x0002
        /*0042*/ 	.short	0x0010
        /*0044*/ 	.byte	0x00, 0xf0, 0x11, 0x00


	//----- nvinfo : EIATTR_KPARAM_INFO
	.align		4
.L_264:
        /*0048*/ 	.byte	0x04, 0x17
        /*004a*/ 	.short	(.L_266 - .L_265)
.L_265:
        /*004c*/ 	.word	0x00000000
        /*0050*/ 	.short	0x0001
        /*0052*/ 	.short	0x0008
        /*0054*/ 	.byte	0x00, 0xf5, 0x21, 0x00


	//----- nvinfo : EIATTR_KPARAM_INFO
	.align		4
.L_266:
        /*0058*/ 	.byte	0x04, 0x17
        /*005a*/ 	.short	(.L_268 - .L_267)
.L_267:
        /*005c*/ 	.word	0x00000000
        /*0060*/ 	.short	0x0000
        /*0062*/ 	.short	0x0000
        /*0064*/ 	.byte	0x00, 0xf0, 0x21, 0x00


	//----- nvinfo : EIATTR_SPARSE_MMA_MASK
	.align		4
.L_268:
        /*0068*/ 	.byte	0x03, 0x50
        /*006a*/ 	.short	0x0000


	//----- nvinfo : EIATTR_MAXREG_COUNT
	.align		4
        /*006c*/ 	.byte	0x03, 0x1b
        /*006e*/ 	.short	0x0060


	//----- nvinfo : EIATTR_NUM_BARRIERS
	.align		4
        /*0070*/ 	.byte	0x02, 0x4c
        /*0072*/ 	.byte	0x01
	.zero		1


	//----- nvinfo : EIATTR_MERCURY_ISA_VERSION
	.align		4
        /*0074*/ 	.byte	0x03, 0x5f
        /*0076*/ 	.short	0x0101


	//----- nvinfo : EIATTR_COOP_GROUP_MASK_REGIDS
	.align		4
        /*0078*/ 	.byte	0x04, 0x29
        /*007a*/ 	.short	(.L_270 - .L_269)


	//   ....[0]....
.L_269:
        /*007c*/ 	.word	0xffffffff


	//   ....[1]....
        /*0080*/ 	.word	0xffffffff


	//   ....[2]....
        /*0084*/ 	.word	0xffffffff


	//   ....[3]....
        /*0088*/ 	.word	0xffffffff


	//   ....[4]....
        /*008c*/ 	.word	0xffffffff


	//   ....[5]....
        /*0090*/ 	.word	0xffffffff


	//   ....[6]....
        /*0094*/ 	.word	0xffffffff


	//   ....[7]....
        /*0098*/ 	.word	0xffffffff


	//   ....[8]....
        /*009c*/ 	.word	0xffffffff


	//   ....[9]....
        /*00a0*/ 	.word	0xffffffff


	//   ....[10]....
        /*00a4*/ 	.word	0xffffffff


	//   ....[11]....
        /*00a8*/ 	.word	0xffffffff


	//   ....[12]....
        /*00ac*/ 	.word	0xffffffff


	//   ....[13]....
        /*00b0*/ 	.word	0xffffffff


	//   ....[14]....
        /*00b4*/ 	.word	0xffffffff


	//   ....[15]....
        /*00b8*/ 	.word	0xffffffff


	//   ....[16]....
        /*00bc*/ 	.word	0xffffffff


	//   ....[17]....
        /*00c0*/ 	.word	0xffffffff


	//   ....[18]....
        /*00c4*/ 	.word	0xffffffff


	//   ....[19]....
        /*00c8*/ 	.word	0xffffffff


	//   ....[20]....
        /*00cc*/ 	.word	0xffffffff


	//   ....[21]....
        /*00d0*/ 	.word	0xffffffff


	//   ....[22]....
        /*00d4*/ 	.word	0xffffffff


	//   ....[23]....
        /*00d8*/ 	.word	0xffffffff


	//   ....[24]....
        /*00dc*/ 	.word	0xffffffff


	//   ....[25]....
        /*00e0*/ 	.word	0xffffffff


	//   ....[26]....
        /*00e4*/ 	.word	0xffffffff


	//   ....[27]....
        /*00e8*/ 	.word	0xffffffff


	//   ....[28]....
        /*00ec*/ 	.word	0xffffffff


	//   ....[29]....
        /*00f0*/ 	.word	0xffffffff


	//----- nvinfo : EIATTR_COOP_GROUP_INSTR_OFFSETS
	.align		4
.L_270:
        /*00f4*/ 	.byte	0x04, 0x28
        /*00f6*/ 	.short	(.L_272 - .L_271)


	//   ....[0]....
.L_271:
        /*00f8*/ 	.word	0x00000c10


	//   ....[1]....
        /*00fc*/ 	.word	0x00000c20


	//   ....[2]....
        /*0100*/ 	.word	0x00000c90


	//   ....[3]....
        /*0104*/ 	.word	0x00000cb0


	//   ....[4]....
        /*0108*/ 	.word	0x00000d20


	//   ....[5]....
        /*010c*/ 	.word	0x00000d30


	//   ....[6]....
        /*0110*/ 	.word	0x00000d80


	//   ....[7]....
        /*0114*/ 	.word	0x00000da0


	//   ....[8]....
        /*0118*/ 	.word	0x00000df0


	//   ....[9]....
        /*011c*/ 	.word	0x00000e10


	//   ....[10]....
        /*0120*/ 	.word	0x00001120


	//   ....[11]....
        /*0124*/ 	.word	0x00001130


	//   ....[12]....
        /*0128*/ 	.word	0x000011a0


	//   ....[13]....
        /*012c*/ 	.word	0x000011c0


	//   ....[14]....
        /*0130*/ 	.word	0x00001210


	//   ....[15]....
        /*0134*/ 	.word	0x00001230


	//   ....[16]....
        /*0138*/ 	.word	0x00001290


	//   ....[17]....
        /*013c*/ 	.word	0x000012b0


	//   ....[18]....
        /*0140*/ 	.word	0x00001330


	//   ....[19]....
        /*0144*/ 	.word	0x00001360


	//   ....[20]....
        /*0148*/ 	.word	0x000028d0


	//   ....[21]....
        /*014c*/ 	.word	0x000028e0


	//   ....[22]....
        /*0150*/ 	.word	0x00002960


	//   ....[23]....
        /*0154*/ 	.word	0x00002970


	//   ....[24]....
        /*0158*/ 	.word	0x000029d0


	//   ....[25]....
        /*015c*/ 	.word	0x000029e0


	//   ....[26]....
        /*0160*/ 	.word	0x00002a30


	//   ....[27]....
        /*0164*/ 	.word	0x00002a60


	//   ....[28]....
        /*0168*/ 	.word	0x00002ae0


	//   ....[29]....
        /*016c*/ 	.word	0x00002af0


	//----- nvinfo : EIATTR_VRC_CTA_INIT_COUNT
	.align		4
.L_272:
        /*0170*/ 	.byte	0x02, 0x4a
	.zero		1
	.zero		1


	//----- nvinfo : EIATTR_EXIT_INSTR_OFFSETS
	.align		4
        /*0174*/ 	.byte	0x04, 0x1c
        /*0176*/ 	.short	(.L_274 - .L_273)


	//   ....[0]....
.L_273:
        /*0178*/ 	.word	0x00002d80


	//   ....[1]....
        /*017c*/ 	.word	0x00002de0


	//----- nvinfo : EIATTR_MAX_THREADS
	.align		4
.L_274:
        /*0180*/ 	.byte	0x04, 0x05
        /*0182*/ 	.short	(.L_276 - .L_275)
.L_275:
        /*0184*/ 	.word	0x00000280
        /*0188*/ 	.word	0x00000001
        /*018c*/ 	.word	0x00000001


	//----- nvinfo : EIATTR_CRS_STACK_SIZE
	.align		4
.L_276:
        /*0190*/ 	.byte	0x04, 0x1e
        /*0192*/ 	.short	(.L_278 - .L_277)
.L_277:
        /*0194*/ 	.word	0x00000000


	//----- nvinfo : EIATTR_CBANK_PARAM_SIZE
	.align		4
.L_278:
        /*0198*/ 	.byte	0x03, 0x19
        /*019a*/ 	.short	0x003e


	//----- nvinfo : EIATTR_PARAM_CBANK
	.align		4
        /*019c*/ 	.byte	0x04, 0x0a
        /*019e*/ 	.short	(.L_280 - .L_279)
	.align		4
.L_279:
        /*01a0*/ 	.word	index@(.nv.constant0._ZN3cub18CUB_300001_SM_10006detail6reduce18DeviceReduceKernelINS2_10policy_hubIdjN4cuda3std3__44plusIdEEE10Policy1000EN6thrust24THRUST_300001_SM_1000_NS6detail15normal_iteratorINSD_10device_ptrIdEEEEjS9_dNS7_10__identityEEEvT0_PT3_T1_NS0_13GridEvenShareISN_EET2_T4_)
        /*01a4*/ 	.short	0x0380
        /*01a6*/ 	.short	0x003e


	//----- nvinfo : EIATTR_SW_WAR
	.align		4
.L_280:
        /*01a8*/ 	.byte	0x04, 0x36
        /*01aa*/ 	.short	(.L_282 - .L_281)
.L_281:
        /*01ac*/ 	.word	0x00000008
.L_282:


//--------------------- .nv.info._ZN3cub18CUB_300001_SM_10006detail6reduce28DeviceReduceSingleTileKernelINS2_10policy_hubIdjN4cuda3std3__44plusIdEEE10Policy1000EN6thrust24THRUST_300001_SM_1000_NS6detail15normal_iteratorINSD_10device_ptrIdEEEEPdjS9_ddNS7_10__identityEEEvT0_T1_T2_T3_T4_T6_ --------------------------
	.section	.nv.info._ZN3cub18CUB_300001_SM_10006detail6reduce28DeviceReduceSingleTileKernelINS2_10policy_hubIdjN4cuda3std3__44plusIdEEE10Policy1000EN6thrust24THRUST_300001_SM_1000_NS6detail15normal_iteratorINSD_10device_ptrIdEEEEPdjS9_ddNS7_10__identityEEEvT0_T1_T2_T3_T4_T6_,"",@"SHT_CUDA_INFO"
	.sectionflags	@""
	.align	4


	//----- nvinfo : EIATTR_CUDA_API_VERSION
	.align		4
        /*0000*/ 	.byte	0x04, 0x37
        /*0002*/ 	.short	(.L_284 - .L_283)
.L_283:
        /*0004*/ 	.word	0x00000082


	//----- nvinfo : EIATTR_KPARAM_INFO
	.align		4
.L_284:
        /*0008*/ 	.byte	0x04, 0x17
        /*000a*/ 	.short	(.L_286 - .L_285)
.L_285:
        /*000c*/ 	.word	0x00000000
        /*0010*/ 	.short	0x0005
        /*0012*/ 	.short	0x0020
        /*0014*/ 	.byte	0x00, 0xf0, 0x05, 0x00


	//----- nvinfo : EIATTR_KPARAM_INFO
	.align		4
.L_286:
        /*0018*/ 	.byte	0x04, 0x17
        /*001a*/ 	.short	(.L_288 - .L_287)
.L_287:
        /*001c*/ 	.word	0x00000000
        /*0020*/ 	.short	0x0004
        /*0022*/ 	.short	0x0018
        /*0024*/ 	.byte	0x00, 0xf0, 0x21, 0x00


	//----- nvinfo : EIATTR_KPARAM_INFO
	.align		4
.L_288:
        /*0028*/ 	.byte	0x04, 0x17
        /*002a*/ 	.short	(.L_290 - .L_289)
.L_289:
        /*002c*/ 	.word	0x00000000
        /*0030*/ 	.short	0x0003
        /*0032*/ 	.short	0x0014
        /*0034*/ 	.byte	0x00, 0xf0, 0x05, 0x00


	//----- nvinfo : EIATTR_KPARAM_INFO
	.align		4
.L_290:
        /*0038*/ 	.byte	0x04, 0x17
        /*003a*/ 	.short	(.L_292 - .L_291)
.L_291:
        /*003c*/ 	.word	0x00000000
        /*0040*/ 	.short	0x0002
        /*0042*/ 	.short	0x0010
        /*0044*/ 	.byte	0x00, 0xf0, 0x11, 0x00


	//----- nvinfo : EIATTR_KPARAM_INFO
	.align		4
.L_292:
        /*0048*/ 	.byte	0x04, 0x17
        /*004a*/ 	.short	(.L_294 - .L_293)
.L_293:
        /*004c*/ 	.word	0x00000000
        /*0050*/ 	.short	0x0001
        /*0052*/ 	.short	0x0008
        /*0054*/ 	.byte	0x00, 0xf5, 0x21, 0x00


	//----- nvinfo : EIATTR_KPARAM_INFO
	.align		4
.L_294:
        /*0058*/ 	.byte	0x04, 0x17
        /*005a*/ 	.short	(.L_296 - .L_295)
.L_295:
        /*005c*/ 	.word	0x00000000
        /*0060*/ 	.short	0x0000
        /*0062*/ 	.short	0x0000
        /*0064*/ 	.byte	0x00, 0xf0, 0x21, 0x00


	//----- nvinfo : EIATTR_SPARSE_MMA_MASK
	.align		4
.L_296:
        /*0068*/ 	.byte	0x03, 0x50
        /*006a*/ 	.short	0x0000


	//----- nvinfo : EIATTR_MAXREG_COUNT
	.align		4
        /*006c*/ 	.byte	0x03, 0x1b
        /*006e*/ 	.short	0x0060


	//----- nvinfo : EIATTR_NUM_BARRIERS
	.align		4
        /*0070*/ 	.byte	0x02, 0x4c
        /*0072*/ 	.byte	0x01
	.zero		1


	//----- nvinfo : EIATTR_MERCURY_ISA_VERSION
	.align		4
        /*0074*/ 	.byte	0x03, 0x5f
        /*0076*/ 	.short	0x0101


	//----- nvinfo : EIATTR_COOP_GROUP_MASK_REGIDS
	.align		4
        /*0078*/ 	.byte	0x04, 0x29
        /*007a*/ 	.short	(.L_298 - .L_297)


	//   ....[0]....
.L_297:
        /*007c*/ 	.word	0xffffffff


	//   ....[1]....
        /*0080*/ 	.word	0xffffffff


	//   ....[2]....
        /*0084*/ 	.word	0xffffffff


	//   ....[3]....
        /*0088*/ 	.word	0xffffffff


	//   ....[4]....
        /*008c*/ 	.word	0xffffffff


	//   ....[5]....
        /*0090*/ 	.word	0xffffffff


	//   ....[6]....
        /*0094*/ 	.word	0xffffffff


	//   ....[7]....
        /*0098*/ 	.word	0xffffffff


	//   ....[8]....
        /*009c*/ 	.word	0xffffffff


	//   ....[9]....
        /*00a0*/ 	.word	0xffffffff


	//   ....[10]....
        /*00a4*/ 	.word	0xffffffff


	//   ....[11]....
        /*00a8*/ 	.word	0xffffffff


	//   ....[12]....
        /*00ac*/ 	.word	0xffffffff


	//   ....[13]....
        /*00b0*/ 	.word	0xffffffff


	//   ....[14]....
        /*00b4*/ 	.word	0xffffffff


	//   ....[15]....
        /*00b8*/ 	.word	0xffffffff


	//   ....[16]....
        /*00bc*/ 	.word	0xffffffff


	//   ....[17]....
        /*00c0*/ 	.word	0xffffffff


	//   ....[18]....
        /*00c4*/ 	.word	0xffffffff


	//   ....[19]....
        /*00c8*/ 	.word	0xffffffff


	//   ....[20]....
        /*00cc*/ 	.word	0xffffffff


	//   ....[21]....
        /*00d0*/ 	.word	0xffffffff


	//   ....[22]....
        /*00d4*/ 	.word	0xffffffff


	//   ....[23]....
        /*00d8*/ 	.word	0xffffffff


	//   ....[24]....
        /*00dc*/ 	.word	0xffffffff


	//   ....[25]....
        /*00e0*/ 	.word	0xffffffff


	//   ....[26]....
        /*00e4*/ 	.word	0xffffffff


	//   ....[27]....
        /*00e8*/ 	.word	0xffffffff


	//   ....[28]....
        /*00ec*/ 	.word	0xffffffff


	//   ....[29]....
        /*00f0*/ 	.word	0xffffffff


	//----- nvinfo : EIATTR_COOP_GROUP_INSTR_OFFSETS
	.align		4
.L_298:
        /*00f4*/ 	.byte	0x04, 0x28
        /*00f6*/ 	.short	(.L_300 - .L_299)


	//   ....[0]....
.L_299:
        /*00f8*/ 	.word	0x00000930


	//   ....[1]....
        /*00fc*/ 	.word	0x00000940


	//   ....[2]....
        /*0100*/ 	.word	0x000009b0


	//   ....[3]....
        /*0104*/ 	.word	0x000009e0


	//   ....[4]....
        /*0108*/ 	.word	0x00000a50


	//   ....[5]....
        /*010c*/ 	.word	0x00000a60


	//   ....[6]....
        /*0110*/ 	.word	0x00000ab0


	//   ....[7]....
        /*0114*/ 	.word	0x00000ad0


	//   ....[8]....
        /*0118*/ 	.word	0x00000b30


	//   ....[9]....
        /*011c*/ 	.word	0x00000b40


	//   ....[10]....
        /*0120*/ 	.word	0x00000e40


	//   ....[11]....
        /*0124*/ 	.word	0x00000e50


	//   ....[12]....
        /*0128*/ 	.word	0x00000ed0


	//   ....[13]....
        /*012c*/ 	.word	0x00000ef0


	//   ....[14]....
        /*0130*/ 	.word	0x00000f40


	//   ....[15]....
        /*0134*/ 	.word	0x00000f60


	//   ....[16]....
        /*0138*/ 	.word	0x00000fd0


	//   ....[17]....
        /*013c*/ 	.word	0x00000fe0


	//   ....[18]....
        /*0140*/ 	.word	0x00001030


	//   ....[19]....
        /*0144*/ 	.word	0x00001060


	//   ....[20]....
        /*0148*/ 	.word	0x00002450


	//   ....[21]....
        /*014c*/ 	.word	0x00002460


	//   ....[22]....
        /*0150*/ 	.word	0x000024d0


	//   ....[23]....
        /*0154*/ 	.word	0x000024e0


	//   ....[24]....
        /*0158*/ 	.word	0x00002540


	//   ....[25]....
        /*015c*/ 	.word	0x00002550


	//   ....[26]....
        /*0160*/ 	.word	0x000025a0


	//   ....[27]....
        /*0164*/ 	.word	0x000025d0


	//   ....[28]....
        /*0168*/ 	.word	0x00002650


	//   ....[29]....
        /*016c*/ 	.word	0x00002660


	//----- nvinfo : EIATTR_VRC_CTA_INIT_COUNT
	.align		4
.L_300:
        /*0170*/ 	.byte	0x02, 0x4a
	.zero		1
	.zero		1


	//----- nvinfo : EIATTR_EXIT_INSTR_OFFSETS
	.align		4
        /*0174*/ 	.byte	0x04, 0x1c
        /*0176*/ 	.short	(.L_302 - .L_301)


	//   ....[0]....
.L_301:
        /*0178*/ 	.word	0x00000080


	//   ....[1]....
        /*017c*/ 	.word	0x000000c0


	//   ....[2]....
        /*0180*/ 	.word	0x000028f0


	//   ....[3]....
        /*0184*/ 	.word	0x00002940


	//----- nvinfo : EIATTR_MAX_THREADS
	.align		4
.L_302:
        /*0188*/ 	.byte	0x04, 0x05
        /*018a*/ 	.short	(.L_304 - .L_303)
.L_303:
        /*018c*/ 	.word	0x00000280
        /*0190*/ 	.word	0x00000001
        /*0194*/ 	.word	0x00000001


	//----- nvinfo : EIATTR_CRS_STACK_SIZE
	.align		4
.L_304:
        /*0198*/ 	.byte	0x04, 0x1e
        /*019a*/ 	.short	(.L_306 - .L_305)
.L_305:
        /*019c*/ 	.word	0x00000000


	//----- nvinfo : EIATTR_CBANK_PARAM_SIZE
	.align		4
.L_306:
        /*01a0*/ 	.byte	0x03, 0x19
        /*01a2*/ 	.short	0x0021


	//----- nvinfo : EIATTR_PARAM_CBANK
	.align		4
        /*01a4*/ 	.byte	0x04, 0x0a
        /*01a6*/ 	.short	(.L_308 - .L_307)
	.align		4
.L_307:
        /*01a8*/ 	.word	index@(.nv.constant0._ZN3cub18CUB_300001_SM_10006detail6reduce28DeviceReduceSingleTileKernelINS2_10policy_hubIdjN4cuda3std3__44plusIdEEE10Policy1000EN6thrust24THRUST_300001_SM_1000_NS6detail15normal_iteratorINSD_10device_ptrIdEEEEPdjS9_ddNS7_10__identityEEEvT0_T1_T2_T3_T4_T6_)
        /*01ac*/ 	.short	0x0380
        /*01ae*/ 	.short	0x0021


	//----- nvinfo : EIATTR_SW_WAR
	.align		4
.L_308:
        /*01b0*/ 	.byte	0x04, 0x36
        /*01b2*/ 	.short	(.L_310 - .L_309)
.L_309:
        /*01b4*/ 	.word	0x00000008
.L_310:


//--------------------- .nv.info._ZN3cub18CUB_300001_SM_10006detail8for_each13static_kernelINS2_12policy_hub_t12policy_500_tElNS2_12op_wrapper_tIl6alpresN6thrust24THRUST_300001_SM_1000_NS12zip_iteratorIN4cuda3std3__45tupleIJNS9_6detail15normal_iteratorINS9_10device_ptrIdEEEESJ_SJ_SJ_SJ_SJ_SJ_SJ_EEEEEEEEEvT0_T1_ --------------------------
	.section	.nv.info._ZN3cub18CUB_300001_SM_10006detail8for_each13static_kernelINS2_12policy_hub_t12policy_500_tElNS2_12op_wrapper_tIl6alpresN6thrust24THRUST_300001_SM_1000_NS12zip_iteratorIN4cuda3std3__45tupleIJNS9_6detail15normal_iteratorINS9_10device_ptrIdEEEESJ_SJ_SJ_SJ_SJ_SJ_SJ_EEEEEEEEEvT0_T1_,"",@"SHT_CUDA_INFO"
	.sectionflags	@""
	.align	4


	//----- nvinfo : EIATTR_CUDA_API_VERSION
	.align		4
        /*0000*/ 	.byte	0x04, 0x37
        /*0002*/ 	.short	(.L_312 - .L_311)
.L_311:
        /*0004*/ 	.word	0x00000082


	//----- nvinfo : EIATTR_KPARAM_INFO
	.align		4
.L_312:
        /*0008*/ 	.byte	0x04, 0x17
        /*000a*/ 	.short	(.L_314 - .L_313)
.L_313:
        /*000c*/ 	.word	0x00000000
        /*0010*/ 	.short	0x0001
        /*0012*/ 	.short	0x0008
        /*0014*/ 	.byte	0x00, 0xf0, 0x21, 0x01


	//----- nvinfo : EIATTR_KPARAM_INFO
	.align		4
.L_314:
        /*0018*/ 	.byte	0x04, 0x17
        /*001a*/ 	.short	(.L_316 - .L_315)
.L_315:
        /*001c*/ 	.word	0x00000000
        /*0020*/ 	.short	0x0000
        /*0022*/ 	.short	0x0000
        /*0024*/ 	.byte	0x00, 0xf0, 0x21, 0x00


	//----- nvinfo : EIATTR_SPARSE_MMA_MASK
	.align		4
.L_316:
        /*0028*/ 	.byte	0x03, 0x50
        /*002a*/ 	.short	0x0000


	//----- nvinfo : EIATTR_MAXREG_COUNT
	.align		4
        /*002c*/ 	.byte	0x03, 0x1b
        /*002e*/ 	.short	0x00ff


	//----- nvinfo : EIATTR_MERCURY_ISA_VERSION
	.align		4
        /*0030*/ 	.byte	0x03, 0x5f
        /*0032*/ 	.short	0x0101


	//----- nvinfo : EIATTR_VRC_CTA_INIT_COUNT
	.align		4
        /*0034*/ 	.byte	0x02, 0x4a
	.zero		1
	.zero		1


	//----- nvinfo : EIATTR_EXIT_INSTR_OFFSETS
	.align		4
        /*0038*/ 	.byte	0x04, 0x1c
        /*003a*/ 	.short	(.L_318 - .L_317)


	//   ....[0]....
.L_317:
        /*003c*/ 	.word	0x000027a0


	//   ....[1]....
        /*0040*/ 	.word	0x00002be0


	//   ....[2]....
        /*0044*/ 	.word	0x00004330


	//   ....[3]....
        /*0048*/ 	.word	0x000059d0


	//----- nvinfo : EIATTR_MAX_THREADS
	.align		4
.L_318:
        /*004c*/ 	.byte	0x04, 0x05
        /*004e*/ 	.short	(.L_320 - .L_319)
.L_319:
        /*0050*/ 	.word	0x00000100
        /*0054*/ 	.word	0x00000001
        /*0058*/ 	.word	0x00000001


	//----- nvinfo : EIATTR_CRS_STACK_SIZE
	.align		4
.L_320:
        /*005c*/ 	.byte	0x04, 0x1e
        /*005e*/ 	.short	(.L_322 - .L_321)
.L_321:
        /*0060*/ 	.word	0x00000000


	//----- nvinfo : EIATTR_CBANK_PARAM_SIZE
	.align		4
.L_322:
        /*0064*/ 	.byte	0x03, 0x19
        /*0066*/ 	.short	0x0050


	//----- nvinfo : EIATTR_PARAM_CBANK
	.align		4
        /*0068*/ 	.byte	0x04, 0x0a
        /*006a*/ 	.short	(.L_324 - .L_323)
	.align		4
.L_323:
        /*006c*/ 	.word	index@(.nv.constant0._ZN3cub18CUB_300001_SM_10006detail8for_each13static_kernelINS2_12policy_hub_t12policy_500_tElNS2_12op_wrapper_tIl6alpresN6thrust24THRUST_300001_SM_1000_NS12zip_iteratorIN4cuda3std3__45tupleIJNS9_6detail15normal_iteratorINS9_10device_ptrIdEEEESJ_SJ_SJ_SJ_SJ_SJ_SJ_EEEEEEEEEvT0_T1_)
        /*0070*/ 	.short	0x0380
        /*0072*/ 	.short	0x0050


	//----- nvinfo : EIATTR_SW_WAR
	.align		4
.L_324:
        /*0074*/ 	.byte	0x04, 0x36
        /*0076*/ 	.short	(.L_326 - .L_325)
.L_325:
        /*0078*/ 	.word	0x00000008
.L_326:


//--------------------- .nv.info._ZN3cub18CUB_300001_SM_10006detail8for_each13static_kernelINS2_12policy_hub_t12policy_500_tElN6thrust24THRUST_300001_SM_1000_NS8cuda_cub6__fill7functorINS7_6detail15normal_iteratorINS7_10device_ptrIdEEEEdEEEEvT0_T1_ --------------------------
	.section	.nv.info._ZN3cub18CUB_300001_SM_10006detail8for_each13static_kernelINS2_12policy_hub_t12policy_500_tElN6thrust24THRUST_300001_SM_1000_NS8cuda_cub6__fill7functorINS7_6detail15normal_iteratorINS7_10device_ptrIdEEEEdEEEEvT0_T1_,"",@"SHT_CUDA_INFO"
	.sectionflags	@""
	.align	4


	//----- nvinfo : EIATTR_CUDA_API_VERSION
	.align		4
        /*0000*/ 	.byte	0x04, 0x37
        /*0002*/ 	.short	(.L_328 - .L_327)
.L_327:
        /*0004*/ 	.word	0x00000082


	//----- nvinfo : EIATTR_KPARAM_INFO
	.align		4
.L_328:
        /*0008*/ 	.byte	0x04, 0x17
        /*000a*/ 	.short	(.L_330 - .L_329)
.L_329:
        /*000c*/ 	.word	0x00000000
        /*0010*/ 	.short	0x0001
        /*0012*/ 	.short	0x0008
        /*0014*/ 	.byte	0x00, 0xf0, 0x41, 0x00


	//----- nvinfo : EIATTR_KPARAM_INFO
	.align		4
.L_330:
        /*0018*/ 	.byte	0x04, 0x17
        /*001a*/ 	.short	(.L_332 - .L_331)
.L_331:
        /*001c*/ 	.word	0x00000000
        /*0020*/ 	.short	0x0000
        /*0022*/ 	.short	0x0000
        /*0024*/ 	.byte	0x00, 0xf0, 0x21, 0x00


	//----- nvinfo : EIATTR_SPARSE_MMA_MASK
	.align		4
.L_332:
        /*0028*/ 	.byte	0x03, 0x50
        /*002a*/ 	.short	0x0000


	//----- nvinfo : EIATTR_MAXREG_COUNT
	.align		4
        /*002c*/ 	.byte	0x03, 0x1b
        /*002e*/ 	.short	0x00ff


	//----- nvinfo : EIATTR_MERCURY_ISA_VERSION
	.align		4
        /*0030*/ 	.byte	0x03, 0x5f
        /*0032*/ 	.short	0x0101


	//----- nvinfo : EIATTR_VRC_CTA_INIT_COUNT
	.align		4
        /*0034*/ 	.byte	0x02, 0x4a
	.zero		1
	.zero		1


	//----- nvinfo : EIATTR_EXIT_INSTR_OFFSETS
	.align		4
        /*0038*/ 	.byte	0x04, 0x1c
        /*003a*/ 	.short	(.L_334 - .L_333)


	//   ....[0]....
.L_333:
        /*003c*/ 	.word	0x00000130


	//   ....[1]....
        /*0040*/ 	.word	0x00000240


	//   ....[2]....
        /*0044*/ 	.word	0x00000270


	//----- nvinfo : EIATTR_MAX_THREADS
	.align		4
.L_334:
        /*0048*/ 	.byte	0x04, 0x05
        /*004a*/ 	.short	(.L_336 - .L_335)
.L_335:
        /*004c*/ 	.word	0x00000100
        /*0050*/ 	.word	0x00000001
        /*0054*/ 	.word	0x00000001


	//----- nvinfo : EIATTR_CBANK_PARAM_SIZE
	.align		4
.L_336:
        /*0058*/ 	.byte	0x03, 0x19
        /*005a*/ 	.short	0x0018


	//----- nvinfo : EIATTR_PARAM_CBANK
	.align		4
        /*005c*/ 	.byte	0x04, 0x0a
        /*005e*/ 	.short	(.L_338 - .L_337)
	.align		4
.L_337:
        /*0060*/ 	.word	index@(.nv.constant0._ZN3cub18CUB_300001_SM_10006detail8for_each13static_kernelINS2_12policy_hub_t12policy_500_tElN6thrust24THRUST_300001_SM_1000_NS8cuda_cub6__fill7functorINS7_6detail15normal_iteratorINS7_10device_ptrIdEEEEdEEEEvT0_T1_)
        /*0064*/ 	.short	0x0380
        /*0066*/ 	.short	0x0018


	//----- nvinfo : EIATTR_SW_WAR
	.align		4
.L_338:
        /*0068*/ 	.byte	0x04, 0x36
        /*006a*/ 	.short	(.L_340 - .L_339)
.L_339:
        /*006c*/ 	.word	0x00000008
.L_340:


//--------------------- .nv.info._ZN3cub18CUB_300001_SM_10006detail8for_each13static_kernelINS2_12policy_hub_t12policy_500_tEmN6thrust24THRUST_300001_SM_1000_NS8cuda_cub20__uninitialized_fill7functorINS7_10device_ptrIdEEdEEEEvT0_T1_ --------------------------
	.section	.nv.info._ZN3cub18CUB_300001_SM_10006detail8for_each13static_kernelINS2_12policy_hub_t12policy_500_tEmN6thrust24THRUST_300001_SM_1000_NS8cuda_cub20__uninitialized_fill7functorINS7_10device_ptrIdEEdEEEEvT0_T1_,"",@"SHT_CUDA_INFO"
	.sectionflags	@""
	.align	4


	//----- nvinfo : EIATTR_CUDA_API_VERSION
	.align		4
        /*0000*/ 	.byte	0x04, 0x37
        /*0002*/ 	.short	(.L_342 - .L_341)
.L_341:
        /*0004*/ 	.word	0x00000082


	//----- nvinfo : EIATTR_KPARAM_INFO
	.align		4
.L_342:
        /*0008*/ 	.byte	0x04, 0x17
        /*000a*/ 	.short	(.L_344 - .L_343)
.L_343:
        /*000c*/ 	.word	0x00000000
        /*0010*/ 	.short	0x0001
        /*0012*/ 	.short	0x0008
        /*0014*/ 	.byte	0x00, 0xf0, 0x41, 0x00


	//----- nvinfo : EIATTR_KPARAM_INFO
	.align		4
.L_344:
        /*0018*/ 	.byte	0x04, 0x17
        /*001a*/ 	.short	(.L_346 - .L_345)
.L_345:
        /*001c*/ 	.word	0x00000000
        /*0020*/ 	.short	0x0000
        /*0022*/ 	.short	0x0000
        /*0024*/ 	.byte	0x00, 0xf0, 0x21, 0x00


	//----- nvinfo : EIATTR_SPARSE_MMA_MASK
	.align		4
.L_346:
        /*0028*/ 	.byte	0x03, 0x50
        /*002a*/ 	.short	0x0000


	//----- nvinfo : EIATTR_MAXREG_COUNT
	.align		4
        /*002c*/ 	.byte	0x03, 0x1b
        /*002e*/ 	.short	0x00ff


	//----- nvinfo : EIATTR_MERCURY_ISA_VERSION
	.align		4
        /*0030*/ 	.byte	0x03, 0x5f
        /*0032*/ 	.short	0x0101


	//----- nvinfo : EIATTR_VRC_CTA_INIT_COUNT
	.align		4
        /*0034*/ 	.byte	0x02, 0x4a
	.zero		1
	.zero		1


	//----- nvinfo : EIATTR_EXIT_INSTR_OFFSETS
	.align		4
        /*0038*/ 	.byte	0x04, 0x1c
        /*003a*/ 	.short	(.L_348 - .L_347)


	//   ....[0]....
.L_347:
        /*003c*/ 	.word	0x00000130


	//   ....[1]....
        /*0040*/ 	.word	0x00000230


	//   ....[2]....
        /*0044*/ 	.word	0x00000260


	//----- nvinfo : EIATTR_MAX_THREADS
	.align		4
.L_348:
        /*0048*/ 	.byte	0x04, 0x05
        /*004a*/ 	.short	(.L_350 - .L_349)
.L_349:
        /*004c*/ 	.word	0x00000100
        /*0050*/ 	.word	0x00000001
        /*0054*/ 	.word	0x00000001


	//----- nvinfo : EIATTR_CBANK_PARAM_SIZE
	.align		4
.L_350:
        /*0058*/ 	.byte	0x03, 0x19
        /*005a*/ 	.short	0x0018


	//----- nvinfo : EIATTR_PARAM_CBANK
	.align		4
        /*005c*/ 	.byte	0x04, 0x0a
        /*005e*/ 	.short	(.L_352 - .L_351)
	.align		4
.L_351:
        /*0060*/ 	.word	index@(.nv.constant0._ZN3cub18CUB_300001_SM_10006detail8for_each13static_kernelINS2_12policy_hub_t12policy_500_tEmN6thrust24THRUST_300001_SM_1000_NS8cuda_cub20__uninitialized_fill7functorINS7_10device_ptrIdEEdEEEEvT0_T1_)
        /*0064*/ 	.short	0x0380
        /*0066*/ 	.short	0x0018


	//----- nvinfo : EIATTR_SW_WAR
	.align		4
.L_352:
        /*0068*/ 	.byte	0x04, 0x36
        /*006a*/ 	.short	(.L_354 - .L_353)
.L_353:
        /*006c*/ 	.word	0x00000008
.L_354:


//--------------------- .nv.info._ZN3cub18CUB_300001_SM_10006detail11EmptyKernelIvEEvv --------------------------
	.section	.nv.info._ZN3cub18CUB_300001_SM_10006detail11EmptyKernelIvEEvv,"",@"SHT_CUDA_INFO"
	.sectionflags	@""
	.align	4


	//----- nvinfo : EIATTR_CUDA_API_VERSION
	.align		4
        /*0000*/ 	.byte	0x04, 0x37
        /*0002*/ 	.short	(.L_356 - .L_355)
.L_355:
        /*0004*/ 	.word	0x00000082


	//----- nvinfo : EIATTR_SPARSE_MMA_MASK
	.align		4
.L_356:
        /*0008*/ 	.byte	0x03, 0x50
        /*000a*/ 	.short	0x0000


	//----- nvinfo : EIATTR_MAXREG_COUNT
	.align		4
        /*000c*/ 	.byte	0x03, 0x1b
        /*000e*/ 	.short	0x00ff


	//----- nvinfo : EIATTR_MERCURY_ISA_VERSION
	.align		4
        /*0010*/ 	.byte	0x03, 0x5f
        /*0012*/ 	.short	0x0101


	//----- nvinfo : EIATTR_VRC_CTA_INIT_COUNT
	.align		4
        /*0014*/ 	.byte	0x02, 0x4a
	.zero		1
	.zero		1


	//----- nvinfo : EIATTR_EXIT_INSTR_OFFSETS
	.align		4
        /*0018*/ 	.byte	0x04, 0x1c
        /*001a*/ 	.short	(.L_358 - .L_357)


	//   ....[0]....
.L_357:
        /*001c*/ 	.word	0x00000010


	//----- nvinfo : EIATTR_SW_WAR
	.align		4
.L_358:
        /*0020*/ 	.byte	0x04, 0x36
        /*0022*/ 	.short	(.L_360 - .L_359)
.L_359:
        /*0024*/ 	.word	0x00000008
.L_360:


//--------------------- .nv.info._Z3dchddddddPdS_S_S_S_ --------------------------
	.section	.nv.info._Z3dchddddddPdS_S_S_S_,"",@"SHT_CUDA_INFO"
	.sectionflags	@""
	.align	4


	//----- nvinfo : EIATTR_CUDA_API_VERSION
	.align		4
        /*0000*/ 	.byte	0x04, 0x37
        /*0002*/ 	.short	(.L_362 - .L_361)
.L_361:
        /*0004*/ 	.word	0x00000082


	//----- nvinfo : EIATTR_KPARAM_INFO
	.align		4
.L_362:
        /*0008*/ 	.byte	0x04, 0x17
        /*000a*/ 	.short	(.L_364 - .L_363)
.L_363:
        /*000c*/ 	.word	0x00000000
        /*0010*/ 	.short	0x000a
        /*0012*/ 	.short	0x0050
        /*0014*/ 	.byte	0x00, 0xf5, 0x21, 0x00


	//----- nvinfo : EIATTR_KPARAM_INFO
	.align		4
.L_364:
        /*0018*/ 	.byte	0x04, 0x17
        /*001a*/ 	.short	(.L_366 - .L_365)
.L_365:
        /*001c*/ 	.word	0x00000000
        /*0020*/ 	.short	0x0009
        /*0022*/ 	.short	0x0048
        /*0024*/ 	.byte	0x00, 0xf5, 0x21, 0x00


	//----- nvinfo : EIATTR_KPARAM_INFO
	.align		4
.L_366:
        /*0028*/ 	.byte	0x04, 0x17
        /*002a*/ 	.short	(.L_368 - .L_367)
.L_367:
        /*002c*/ 	.word	0x00000000
        /*0030*/ 	.short	0x0008
        /*0032*/ 	.short	0x0040
        /*0034*/ 	.byte	0x00, 0xf5, 0x21, 0x00


	//----- nvinfo : EIATTR_KPARAM_INFO
	.align		4
.L_368:
        /*0038*/ 	.byte	0x04, 0x17
        /*003a*/ 	.short	(.L_370 - .L_369)
.L_369:
        /*003c*/ 	.word	0x00000000
        /*0040*/ 	.short	0x0007
        /*0042*/ 	.short	0x0038
        /*0044*/ 	.byte	0x00, 0xf5, 0x21, 0x00


	//----- nvinfo : EIATTR_KPARAM_INFO
	.align		4
.L_370:
        /*0048*/ 	.byte	0x04, 0x17
        /*004a*/ 	.short	(.L_372 - .L_371)
.L_371:
        /*004c*/ 	.word	0x00000000
        /*0050*/ 	.short	0x0006
        /*0052*/ 	.short	0x0030
        /*0054*/ 	.byte	0x00, 0xf5, 0x21, 0x00


	//----- nvinfo : EIATTR_KPARAM_INFO
	.align		4
.L_372:
        /*0058*/ 	.byte	0x04, 0x17
        /*005a*/ 	.short	(.L_374 - .L_373)
.L_373:
        /*005c*/ 	.word	0x00000000
        /*0060*/ 	.short	0x0005
        /*0062*/ 	.short	0x0028
        /*0064*/ 	.byte	0x00, 0xf0, 0x21, 0x00


	//----- nvinfo : EIATTR_KPARAM_INFO
	.align		4
.L_374:
        /*0068*/ 	.byte	0x04, 0x17
        /*006a*/ 	.short	(.L_376 - .L_375)
.L_375:
        /*006c*/ 	.word	0x00000000
        /*0070*/ 	.short	0x0004
        /*0072*/ 	.short	0x0020
        /*0074*/ 	.byte	0x00, 0xf0, 0x21, 0x00


	//----- nvinfo : EIATTR_KPARAM_INFO
	.align		4
.L_376:
        /*0078*/ 	.byte	0x04, 0x17
        /*007a*/ 	.short	(.L_378 - .L_377)
.L_377:
        /*007c*/ 	.word	0x00000000
        /*0080*/ 	.short	0x0003
        /*0082*/ 	.short	0x0018
        /*0084*/ 	.byte	0x00, 0xf0, 0x21, 0x00


	//----- nvinfo : EIATTR_KPARAM_INFO
	.align		4
.L_378:
        /*0088*/ 	.byte	0x04, 0x17
        /*008a*/ 	.short	(.L_380 - .L_379)
.L_379:
        /*008c*/ 	.word	0x00000000
        /*0090*/ 	.short	0x0002
        /*0092*/ 	.short	0x0010
        /*0094*/ 	.byte	0x00, 0xf0, 0x21, 0x00


	//----- nvinfo : EIATTR_KPARAM_INFO
	.align		4
.L_380:
        /*0098*/ 	.byte	0x04, 0x17
        /*009a*/ 	.short	(.L_382 - .L_381)
.L_381:
        /*009c*/ 	.word	0x00000000
        /*00a0*/ 	.short	0x0001
        /*00a2*/ 	.short	0x0008
        /*00a4*/ 	.byte	0x00, 0xf0, 0x21, 0x00


	//----- nvinfo : EIATTR_KPARAM_INFO
	.align		4
.L_382:
        /*00a8*/ 	.byte	0x04, 0x17
        /*00aa*/ 	.short	(.L_384 - .L_383)
.L_383:
        /*00ac*/ 	.word	0x00000000
        /*00b0*/ 	.short	0x0000
        /*00b2*/ 	.short	0x0000
        /*00b4*/ 	.byte	0x00, 0xf0, 0x21, 0x00


	//----- nvinfo : EIATTR_SPARSE_MMA_MASK
	.align		4
.L_384:
        /*00b8*/ 	.byte	0x03, 0x50
        /*00ba*/ 	.short	0x0000


	//----- nvinfo : EIATTR_MAXREG_COUNT
	.align		4
        /*00bc*/ 	.byte	0x03, 0x1b
        /*00be*/ 	.short	0x00ff


	//----- nvinfo : EIATTR_MERCURY_ISA_VERSION
	.align		4
        /*00c0*/ 	.byte	0x03, 0x5f
        /*00c2*/ 	.short	0x0101


	//----- nvinfo : EIATTR_VRC_CTA_INIT_COUNT
	.align		4
        /*00c4*/ 	.byte	0x02, 0x4a
	.zero		1
	.zero		1


	//----- nvinfo : EIATTR_EXIT_INSTR_OFFSETS
	.align		4
        /*00c8*/ 	.byte	0x04, 0x1c
        /*00ca*/ 	.short	(.L_386 - .L_385)


	//   ....[0]....
.L_385:
        /*00cc*/ 	.word	0x00013f10


	//   ....[1]....
        /*00d0*/ 	.word	0x000169d0


	//----- nvinfo : EIATTR_CRS_STACK_SIZE
	.align		4
.L_386:
        /*00d4*/ 	.byte	0x04, 0x1e
        /*00d6*/ 	.short	(.L_388 - .L_387)
.L_387:
        /*00d8*/ 	.word	0x00000000


	//----- nvinfo : EIATTR_CBANK_PARAM_SIZE
	.align		4
.L_388:
        /*00dc*/ 	.byte	0x03, 0x19
        /*00de*/ 	.short	0x0058


	//----- nvinfo : EIATTR_PARAM_CBANK
	.align		4
        /*00e0*/ 	.byte	0x04, 0x0a
        /*00e2*/ 	.short	(.L_390 - .L_389)
	.align		4
.L_389:
        /*00e4*/ 	.word	index@(.nv.constant0._Z3dchddddddPdS_S_S_S_)
        /*00e8*/ 	.short	0x0380
        /*00ea*/ 	.short	0x0058


	//----- nvinfo : EIATTR_SW_WAR
	.align		4
.L_390:
        /*00ec*/ 	.byte	0x04, 0x36
        /*00ee*/ 	.short	(.L_392 - .L_391)
.L_391:
        /*00f0*/ 	.word	0x00000008
.L_392:


//--------------------- .nv.info._Z3uniPdiP17curandStateXORWOW --------------------------
	.section	.nv.info._Z3uniPdiP17curandStateXORWOW,"",@"SHT_CUDA_INFO"
	.sectionflags	@""
	.align	4


	//----- nvinfo : EIATTR_CUDA_API_VERSION
	.align		4
        /*0000*/ 	.byte	0x04, 0x37
        /*0002*/ 	.short	(.L_394 - .L_393)
.L_393:
        /*0004*/ 	.word	0x00000082


	//----- nvinfo : EIATTR_KPARAM_INFO
	.align		4
.L_394:
        /*0008*/ 	.byte	0x04, 0x17
        /*000a*/ 	.short	(.L_396 - .L_395)
.L_395:
        /*000c*/ 	.word	0x00000000
        /*0010*/ 	.short	0x0002
        /*0012*/ 	.short	0x0010
        /*0014*/ 	.byte	0x00, 0xf5, 0x21, 0x00


	//----- nvinfo : EIATTR_KPARAM_INFO
	.align		4
.L_396:
        /*0018*/ 	.byte	0x04, 0x17
        /*001a*/ 	.short	(.L_398 - .L_397)
.L_397:
        /*001c*/ 	.word	0x00000000
        /*0020*/ 	.short	0x0001
        /*0022*/ 	.short	0x0008
        /*0024*/ 	.byte	0x00, 0xf0, 0x11, 0x00


	//----- nvinfo : EIATTR_KPARAM_INFO
	.align		4
.L_398:
        /*0028*/ 	.byte	0x04, 0x17
        /*002a*/ 	.short	(.L_400 - .L_399)
.L_399:
        /*002c*/ 	.word	0x00000000
        /*0030*/ 	.short	0x0000
        /*0032*/ 	.short	0x0000
        /*0034*/ 	.byte	0x00, 0xf5, 0x21, 0x00


	//----- nvinfo : EIATTR_SPARSE_MMA_MASK
	.align		4
.L_400:
        /*0038*/ 	.byte	0x03, 0x50
        /*003a*/ 	.short	0x0000


	//----- nvinfo : EIATTR_MAXREG_COUNT
	.align		4
        /*003c*/ 	.byte	0x03, 0x1b
        /*003e*/ 	.short	0x00ff


	//----- nvinfo : EIATTR_MERCURY_ISA_VERSION
	.align		4
        /*0040*/ 	.byte	0x03, 0x5f
        /*0042*/ 	.short	0x0101


	//----- nvinfo : EIATTR_VRC_CTA_INIT_COUNT
	.align		4
        /*0044*/ 	.byte	0x02, 0x4a
	.zero		1
	.zero		1


	//----- nvinfo : EIATTR_EXIT_INSTR_OFFSETS
	.align		4
        /*0048*/ 	.byte	0x04, 0x1c
        /*004a*/ 	.short	(.L_402 - .L_401)


	//   ....[0]....
.L_401:
        /*004c*/ 	.word	0x00000060


	//   ....[1]....
        /*0050*/ 	.word	0x000001a0


	//----- nvinfo : EIATTR_CBANK_PARAM_SIZE
	.align		4
.L_402:
        /*0054*/ 	.byte	0x03, 0x19
        /*0056*/ 	.short	0x0018


	//----- nvinfo : EIATTR_PARAM_CBANK
	.align		4
        /*0058*/ 	.byte	0x04, 0x0a
        /*005a*/ 	.short	(.L_404 - .L_403)
	.align		4
.L_403:
        /*005c*/ 	.word	index@(.nv.constant0._Z3uniPdiP17curandStateXORWOW)
        /*0060*/ 	.short	0x0380
        /*0062*/ 	.short	0x0018


	//----- nvinfo : EIATTR_SW_WAR
	.align		4
.L_404:
        /*0064*/ 	.byte	0x04, 0x36
        /*0066*/ 	.short	(.L_406 - .L_405)
.L_405:
        /*0068*/ 	.word	0x00000008
.L_406:


//--------------------- .nv.info._Z5setupP17curandStateXORWOWi --------------------------
	.section	.nv.info._Z5setupP17curandStateXORWOWi,"",@"SHT_CUDA_INFO"
	.sectionflags	@""
	.align	4


	//----- nvinfo : EIATTR_CUDA_API_VERSION
	.align		4
        /*0000*/ 	.byte	0x04, 0x37
        /*0002*/ 	.short	(.L_408 - .L_407)
.L_407:
        /*0004*/ 	.word	0x00000082


	//----- nvinfo : EIATTR_KPARAM_INFO
	.align		4
.L_408:
        /*0008*/ 	.byte	0x04, 0x17
        /*000a*/ 	.short	(.L_410 - .L_409)
.L_409:
        /*000c*/ 	.word	0x00000000
        /*0010*/ 	.short	0x0001
        /*0012*/ 	.short	0x0008
        /*0014*/ 	.byte	0x00, 0xf0, 0x11, 0x00


	//----- nvinfo : EIATTR_KPARAM_INFO
	.align		4
.L_410:
        /*0018*/ 	.byte	0x04, 0x17
        /*001a*/ 	.short	(.L_412 - .L_411)
.L_411:
        /*001c*/ 	.word	0x00000000
        /*0020*/ 	.short	0x0000
        /*0022*/ 	.short	0x0000
        /*0024*/ 	.byte	0x00, 0xf5, 0x21, 0x00


	//----- nvinfo : EIATTR_SPARSE_MMA_MASK
	.align		4
.L_412:
        /*0028*/ 	.byte	0x03, 0x50
        /*002a*/ 	.short	0x0000


	//----- nvinfo : EIATTR_MAXREG_COUNT
	.align		4
        /*002c*/ 	.byte	0x03, 0x1b
        /*002e*/ 	.short	0x00ff


	//----- nvinfo : EIATTR_MERCURY_ISA_VERSION
	.align		4
        /*0030*/ 	.byte	0x03, 0x5f
        /*0032*/ 	.short	0x0101


	//----- nvinfo : EIATTR_VRC_CTA_INIT_COUNT
	.align		4
        /*0034*/ 	.byte	0x02, 0x4a
	.zero		1
	.zero		1


	//----- nvinfo : EIATTR_EXIT_INSTR_OFFSETS
	.align		4
        /*0038*/ 	.byte	0x04, 0x1c
        /*003a*/ 	.short	(.L_414 - .L_413)


	//   ....[0]....
.L_413:
        /*003c*/ 	.word	0x00000f30


	//----- nvinfo : EIATTR_CRS_STACK_SIZE
	.align		4
.L_414:
        /*0040*/ 	.byte	0x04, 0x1e
        /*0042*/ 	.short	(.L_416 - .L_415)
.L_415:
        /*0044*/ 	.word	0x00000000


	//----- nvinfo : EIATTR_CBANK_PARAM_SIZE
	.align		4
.L_416:
        /*0048*/ 	.byte	0x03, 0x19
        /*004a*/ 	.short	0x000c


	//----- nvinfo : EIATTR_PARAM_CBANK
	.align		4
        /*004c*/ 	.byte	0x04, 0x0a
        /*004e*/ 	.short	(.L_418 - .L_417)
	.align		4
.L_417:
        /*0050*/ 	.word	index@(.nv.constant0._Z5setupP17curandStateXORWOWi)
        /*0054*/ 	.short	0x0380
        /*0056*/ 	.short	0x000c


	//----- nvinfo : EIATTR_SW_WAR
	.align		4
.L_418:
        /*0058*/ 	.byte	0x04, 0x36
        /*005a*/ 	.short	(.L_420 - .L_419)
.L_419:
        /*005c*/ 	.word	0x00000008
.L_420:


//--------------------- .nv.callgraph             --------------------------
	.section	.nv.callgraph,"",@"SHT_CUDA_CALLGRAPH"
	.align	4
	.sectionentsize	8
	.align		4
        /*0000*/ 	.word	0x00000000
	.align		4
        /*0004*/ 	.word	0xffffffff
	.align		4
        /*0008*/ 	.word	0x00000000
	.align		4
        /*000c*/ 	.word	0xfffffffe
	.align		4
        /*0010*/ 	.word	0x00000000
	.align		4
        /*0014*/ 	.word	0xfffffffd
	.align		4
        /*0018*/ 	.word	0x00000000
	.align		4
        /*001c*/ 	.word	0xfffffffc


//--------------------- .nv.constant4             --------------------------
	.section	.nv.constant4,"a",@progbits
	.align	8
	.align		8
.nv.constant4:
        /*0000*/ 	.dword	precalc_xorwow_matrix
	.align		8
        /*0008*/ 	.dword	precalc_xorwow_offset_matrix
	.align		8
        /*0010*/ 	.dword	mrg32k3aM1
	.align		8
        /*0018*/ 	.dword	mrg32k3aM2
	.align		8
        /*0020*/ 	.dword	mrg32k3aM1SubSeq
	.align		8
        /*0028*/ 	.dword	mrg32k3aM2SubSeq
	.align		8
        /*0030*/ 	.dword	mrg32k3aM1Seq
	.align		8
        /*0038*/ 	.dword	mrg32k3aM2Seq
	.align		8
        /*0040*/ 	.dword	_ZN34_INTERNAL_bd28909d_4_k_cu_8ebf169d4cuda3std3__45__cpo5beginE
	.align		8
        /*0048*/ 	.dword	_ZN34_INTERNAL_bd28909d_4_k_cu_8ebf169d4cuda3std3__45__cpo3endE
	.align		8
        /*0050*/ 	.dword	_ZN34_INTERNAL_bd28909d_4_k_cu_8ebf169d4cuda3std3__45__cpo6cbeginE
	.align		8
        /*0058*/ 	.dword	_ZN34_INTERNAL_bd28909d_4_k_cu_8ebf169d4cuda3std3__45__cpo4cendE
	.align		8
        /*0060*/ 	.dword	_ZN34_INTERNAL_bd28909d_4_k_cu_8ebf169d4cuda3std3__45__cpo6rbeginE
	.align		8
        /*0068*/ 	.dword	_ZN34_INTERNAL_bd28909d_4_k_cu_8ebf169d4cuda3std3__45__cpo4rendE
	.align		8
        /*0070*/ 	.dword	_ZN34_INTERNAL_bd28909d_4_k_cu_8ebf169d4cuda3std3__45__cpo7crbeginE
	.align		8
        /*0078*/ 	.dword	_ZN34_INTERNAL_bd28909d_4_k_cu_8ebf169d4cuda3std3__45__cpo5crendE
	.align		8
        /*0080*/ 	.dword	_ZN34_INTERNAL_bd28909d_4_k_cu_8ebf169d4cuda3std3__436_GLOBAL__N__bd28909d_4_k_cu_8ebf169d6ignoreE
	.align		8
        /*0088*/ 	.dword	_ZN34_INTERNAL_bd28909d_4_k_cu_8ebf169d4cuda3std3__419piecewise_constructE
	.align		8
        /*0090*/ 	.dword	_ZN34_INTERNAL_bd28909d_4_k_cu_8ebf169d4cuda3std3__48in_placeE
	.align		8
        /*0098*/ 	.dword	_ZN34_INTERNAL_bd28909d_4_k_cu_8ebf169d4cuda3std3__420unreachable_sentinelE
	.align		8
        /*00a0*/ 	.dword	_ZN34_INTERNAL_bd28909d_4_k_cu_8ebf169d4cuda3std3__47nulloptE
	.align		8
        /*00a8*/ 	.dword	_ZN34_INTERNAL_bd28909d_4_k_cu_8ebf169d4cuda3std3__48unexpectE
	.align		8
        /*00b0*/ 	.dword	_ZN34_INTERNAL_bd28909d_4_k_cu_8ebf169d4cuda3std6ranges3__45__cpo4swapE
	.align		8
        /*00b8*/ 	.dword	_ZN34_INTERNAL_bd28909d_4_k_cu_8ebf169d4cuda3std6ranges3__45__cpo9iter_moveE
	.align		8
        /*00c0*/ 	.dword	_ZN34_INTERNAL_bd28909d_4_k_cu_8ebf169d4cuda3std6ranges3__45__cpo5beginE
	.align		8
        /*00c8*/ 	.dword	_ZN34_INTERNAL_bd28909d_4_k_cu_8ebf169d4cuda3std6ranges3__45__cpo3endE
	.align		8
        /*00d0*/ 	.dword	_ZN34_INTERNAL_bd28909d_4_k_cu_8ebf169d4cuda3std6ranges3__45__cpo6cbeginE
	.align		8
        /*00d8*/ 	.dword	_ZN34_INTERNAL_bd28909d_4_k_cu_8ebf169d4cuda3std6ranges3__45__cpo4cendE
	.align		8
        /*00e0*/ 	.dword	_ZN34_INTERNAL_bd28909d_4_k_cu_8ebf169d4cuda3std6ranges3__45__cpo7advanceE
	.align		8
        /*00e8*/ 	.dword	_ZN34_INTERNAL_bd28909d_4_k_cu_8ebf169d4cuda3std6ranges3__45__cpo9iter_swapE
	.align		8
        /*00f0*/ 	.dword	_ZN34_INTERNAL_bd28909d_4_k_cu_8ebf169d4cuda3std6ranges3__45__cpo4nextE
	.align		8
        /*00f8*/ 	.dword	_ZN34_INTERNAL_bd28909d_4_k_cu_8ebf169d4cuda3std6ranges3__45__cpo4prevE
	.align		8
        /*0100*/ 	.dword	_ZN34_INTERNAL_bd28909d_4_k_cu_8ebf169d4cuda3std6ranges3__45__cpo4dataE
	.align		8
        /*0108*/ 	.dword	_ZN34_INTERNAL_bd28909d_4_k_cu_8ebf169d4cuda3std6ranges3__45__cpo5cdataE
	.align		8
        /*0110*/ 	.dword	_ZN34_INTERNAL_bd28909d_4_k_cu_8ebf169d4cuda3std6ranges3__45__cpo4sizeE
	.align		8
        /*0118*/ 	.dword	_ZN34_INTERNAL_bd28909d_4_k_cu_8ebf169d4cuda3std6ranges3__45__cpo5ssizeE
	.align		8
        /*0120*/ 	.dword	_ZN34_INTERNAL_bd28909d_4_k_cu_8ebf169d4cuda3std6ranges3__45__cpo8distanceE
	.align		8
        /*0128*/ 	.dword	_ZN34_INTERNAL_bd28909d_4_k_cu_8ebf169d6thrust24THRUST_300001_SM_1000_NS8cuda_cub3parE
	.align		8
        /*0130*/ 	.dword	_ZN34_INTERNAL_bd28909d_4_k_cu_8ebf169d6thrust24THRUST_300001_SM_1000_NS8cuda_cub10par_nosyncE
	.align		8
        /*0138*/ 	.dword	_ZN34_INTERNAL_bd28909d_4_k_cu_8ebf169d6thrust24THRUST_300001_SM_1000_NS6system6detail10sequential3seqE
	.align		8
        /*0140*/ 	.dword	_ZN34_INTERNAL_bd28909d_4_k_cu_8ebf169d6thrust24THRUST_300001_SM_1000_NS6system3cpp3parE
	.align		8
        /*0148*/ 	.dword	_ZN34_INTERNAL_bd28909d_4_k_cu_8ebf169d6thrust24THRUST_300001_SM_1000_NS12placeholders2_1E
	.align		8
        /*0150*/ 	.dword	_ZN34_INTERNAL_bd28909d_4_k_cu_8ebf169d6thrust24THRUST_300001_SM_1000_NS12placeholders2_2E
	.align		8
        /*0158*/ 	.dword	_ZN34_INTERNAL_bd28909d_4_k_cu_8ebf169d6thrust24THRUST_300001_SM_1000_NS12placeholders2_3E
	.align		8
        /*0160*/ 	.dword	_ZN34_INTERNAL_bd28909d_4_k_cu_8ebf169d6thrust24THRUST_300001_SM_1000_NS12placeholders2_4E
	.align		8
        /*0168*/ 	.dword	_ZN34_INTERNAL_bd28909d_4_k_cu_8ebf169d6thrust24THRUST_300001_SM_1000_NS12placeholders2_5E
	.align		8
        /*0170*/ 	.dword	_ZN34_INTERNAL_bd28909d_4_k_cu_8ebf169d6thrust24THRUST_300001_SM_1000_NS12placeholders2_6E
	.align		8
        /*0178*/ 	.dword	_ZN34_INTERNAL_bd28909d_4_k_cu_8ebf169d6thrust24THRUST_300001_SM_1000_NS12placeholders2_7E
	.align		8
        /*0180*/ 	.dword	_ZN34_INTERNAL_bd28909d_4_k_cu_8ebf169d6thrust24THRUST_300001_SM_1000_NS12placeholders2_8E
	.align		8
        /*0188*/ 	.dword	_ZN34_INTERNAL_bd28909d_4_k_cu_8ebf169d6thrust24THRUST_300001_SM_1000_NS12placeholders2_9E
	.align		8
        /*0190*/ 	.dword	_ZN34_INTERNAL_bd28909d_4_k_cu_8ebf169d6thrust24THRUST_300001_SM_1000_NS12placeholders3_10E
	.align		8
        /*0198*/ 	.dword	_ZN34_INTERNAL_bd28909d_4_k_cu_8ebf169d6thrust24THRUST_300001_SM_1000_NS3seqE
	.align		8
        /*01a0*/ 	.dword	_ZN34_INTERNAL_bd28909d_4_k_cu_8ebf169d6thrust24THRUST_300001_SM_1000_NS6deviceE
	.align		8
        /*01a8*/ 	.dword	__cudart_sin_cos_coeffs


//--------------------- .nv.constant3             --------------------------
	.section	.nv.constant3,"a",@progbits
	.align	8
.nv.constant3:
	.type		__cr_lgamma_table,@object
	.size		__cr_lgamma_table,(.L_8 - __cr_lgamma_table)
__cr_lgamma_table:
        /*0000*/ 	.byte	0x00, 0x00, 0x00, 0x00, 0x00, 0x00, 0x00, 0x00, 0x00, 0x00, 0x00, 0x00, 0x00, 0x00, 0x00, 0x00
        /*0010*/ 	.byte	0xef, 0x39, 0xfa, 0xfe, 0x42, 0x2e, 0xe6, 0x3f, 0x02, 0x20, 0x2a, 0xfa, 0x0b, 0xab, 0xfc, 0x3f
        /*0020*/ 	.byte	0xf9, 0x2c, 0x92, 0x7c, 0xa7, 0x6c, 0x09, 0x40, 0xc9, 0x79, 0x44, 0x3c, 0x64, 0x26, 0x13, 0x40
        /*0030*/ 	.byte	0xca, 0x01, 0xcf, 0x3a, 0x27, 0x51, 0x1a, 0x40, 0x30, 0xcc, 0x2d, 0xf3, 0xe1, 0x0c, 0x21, 0x40
        /*0040*/ 	.byte	0x0d, 0xb7, 0xfc, 0x82, 0x8e, 0x35, 0x25, 0x40
.L_8:


//--------------------- .text._ZN3cub18CUB_300001_SM_10006detail6reduce28DeviceReduceSingleTileKernelINS2_10policy_hubIdyN4cuda3std3__44plusIdEEE10Policy1000EPdSC_iS9_ddNS7_10__identityEEEvT0_T1_T2_T3_T4_T6_ --------------------------
	.section	.text._ZN3cub18CUB_300001_SM_10006detail6reduce28DeviceReduceSingleTileKernelINS2_10policy_hubIdyN4cuda3std3__44plusIdEEE10Policy1000EPdSC_iS9_ddNS7_10__identityEEEvT0_T1_T2_T3_T4_T6_,"ax",@progbits
	.align	128
        .global         _ZN3cub18CUB_300001_SM_10006detail6reduce28DeviceReduceSingleTileKernelINS2_10policy_hubIdyN4cuda3std3__44plusIdEEE10Policy1000EPdSC_iS9_ddNS7_10__identityEEEvT0_T1_T2_T3_T4_T6_
        .type           _ZN3cub18CUB_300001_SM_10006detail6reduce28DeviceReduceSingleTileKernelINS2_10policy_hubIdyN4cuda3std3__44plusIdEEE10Policy1000EPdSC_iS9_ddNS7_10__identityEEEvT0_T1_T2_T3_T4_T6_,@function
        .size           _ZN3cub18CUB_300001_SM_10006detail6reduce28DeviceReduceSingleTileKernelINS2_10policy_hubIdyN4cuda3std3__44plusIdEEE10Policy1000EPdSC_iS9_ddNS7_10__identityEEEvT0_T1_T2_T3_T4_T6_,(.L_x_453 - _ZN3cub18CUB_300001_SM_10006detail6reduce28DeviceReduceSingleTileKernelINS2_10policy_hubIdyN4cuda3std3__44plusIdEEE10Policy1000EPdSC_iS9_ddNS7_10__identityEEEvT0_T1_T2_T3_T4_T6_)
        .other          _ZN3cub18CUB_300001_SM_10006detail6reduce28DeviceReduceSingleTileKernelINS2_10policy_hubIdyN4cuda3std3__44plusIdEEE10Policy1000EPdSC_iS9_ddNS7_10__identityEEEvT0_T1_T2_T3_T4_T6_,@"STO_CUDA_ENTRY STV_DEFAULT"
_ZN3cub18CUB_300001_SM_10006detail6reduce28DeviceReduceSingleTileKernelINS2_10policy_hubIdyN4cuda3std3__44plusIdEEE10Policy1000EPdSC_iS9_ddNS7_10__identityEEEvT0_T1_T2_T3_T4_T6_:
.text._ZN3cub18CUB_300001_SM_10006detail6reduce28DeviceReduceSingleTileKernelINS2_10policy_hubIdyN4cuda3std3__44plusIdEEE10Policy1000EPdSC_iS9_ddNS7_10__identityEEEvT0_T1_T2_T3_T4_T6_:
[----:B------:R-:W-:Y:S01]  /*0000*/  LDC R1, c[0x0][0x37c] ;  /* 0x0000df00ff017b82 */ /* 0x000fe20000000800 */
[----:B------:R-:W0:Y:S01]  /*0010*/  LDCU UR4, c[0x0][0x390] ;  /* 0x00007200ff0477ac */ /* 0x000e220008000800 */
[----:B------:R-:W1:Y:S01]  /*0020*/  LDCU.64 UR6, c[0x0][0x358] ;  /* 0x00006b00ff0677ac */ /* 0x000e620008000a00 */
[----:B0-----:R-:W-:-:S05]  /*0030*/  IMAD.U32 R4, RZ, RZ, UR4 ;  /* 0x00000004ff047e24 */ /* 0x001fca000f8e00ff */
[----:B------:R-:W-:-:S13]  /*0040*/  ISETP.NE.AND P0, PT, R4, RZ, PT ;  /* 0x000000ff0400720c */ /* 0x000fda0003f05270 */
[----:B-1----:R-:W-:Y:S05]  /*0050*/  @P0 BRA `(.L_x_0) ;  /* 0x00000000001c0947 */ /* 0x002fea0003800000 */
[----:B------:R-:W0:Y:S02]  /*0060*/  S2R R0, SR_TID.X ;  /* 0x0000000000007919 */ /* 0x000e240000002100 */
[----:B0-----:R-:W-:-:S13]  /*0070*/  ISETP.NE.AND P0, PT, R0, RZ, PT ;  /* 0x000000ff0000720c */ /* 0x001fda0003f05270 */
[----:B------:R-:W-:Y:S05]  /*0080*/  @P0 EXIT ;  /* 0x000000000000094d */ /* 0x000fea0003800000 */
[----:B------:R-:W0:Y:S08]  /*0090*/  LDC.64 R2, c[0x0][0x388] ;  /* 0x0000e200ff027b82 */ /* 0x000e300000000a00 */
[----:B------:R-:W0:Y:S02]  /*00a0*/  LDC.64 R4, c[0x0][0x398] ;  /* 0x0000e600ff047b82 */ /* 0x000e240000000a00 */
[----:B0-----:R-:W-:Y:S01]  /*00b0*/  STG.E.64 desc[UR6][R2.64], R4 ;  /* 0x0000000402007986 */ /* 0x001fe2000c101b06 */
[----:B------:R-:W-:Y:S05]  /*00c0*/  EXIT ;  /* 0x000000000000794d */ /* 0x000fea0003800000 */
.L_x_0:
[----:B------:R-:W-:Y:S01]  /*00d0*/  ISETP.GT.AND P0, PT, R4, 0xdff, PT ;  /* 0x00000dff0400780c */ /* 0x000fe20003f04270 */
[----:B------:R-:W-:-:S12]  /*00e0*/  BSSY.RECONVERGENT B0, `(.L_x_1) ;  /* 0x0000242000007945 */ /* 0x000fd80003800200 */
[----:B------:R-:W-:Y:S05]  /*00f0*/  @P0 BRA `(.L_x_2) ;  /* 0x0000001400180947 */ /* 0x000fea0003800000 */
[----:B------:R-:W0:Y:S01]  /*0100*/  S2R R5, SR_TID.X ;  /* 0x0000000000057919 */ /* 0x000e220000002100 */
[----:B------:R-:W-:Y:S01]  /*0110*/  BSSY.RECONVERGENT B1, `(.L_x_3) ;  /* 0x0000009000017945 */ /* 0x000fe20003800200 */
[----:B------:R-:W-:Y:S02]  /*0120*/  CS2R R2, SRZ ;  /* 0x0000000000027805 */ /* 0x000fe4000001ff00 */
[----:B0-----:R-:W-:Y:S01]  /*0130*/  ISETP.GE.AND P0, PT, R5, R4, PT ;  /* 0x000000040500720c */ /* 0x001fe20003f06270 */
[----:B------:R-:W-:-:S12]  /*0140*/  IMAD.MOV.U32 R7, RZ, RZ, R5 ;  /* 0x000000ffff077224 */ /* 0x000fd800078e0005 */
[----:B------:R-:W-:Y:S05]  /*0150*/  @P0 BRA `(.L_x_4) ;  /* 0x0000000000100947 */ /* 0x000fea0003800000 */
[----:B------:R-:W0:Y:S02]  /*0160*/  LDC.64 R2, c[0x0][0x380] ;  /* 0x0000e000ff027b82 */ /* 0x000e240000000a00 */
[----:B0-----:R-:W-:-:S06]  /*0170*/  IMAD.WIDE.U32 R2, R5, 0x8, R2 ;  /* 0x0000000805027825 */ /* 0x001fcc00078e0002 */
[----:B------:R-:W5:Y:S01]  /*0180*/  LDG.E.64.CONSTANT R2, desc[UR6][R2.64] ;  /* 0x0000000602027981 */ /* 0x000f62000c1e9b00 */
[----:B------:R-:W-:-:S07]  /*0190*/  VIADD R7, R5, 0x200 ;  /* 0x0000020005077836 */ /* 0x000fce0000000000 */
.L_x_4:
[----:B------:R-:W-:Y:S05]  /*01a0*/  BSYNC.RECONVERGENT B1 ;  /* 0x0000000000017941 */ /* 0x000fea0003800200 */
.L_x_3:
[----:B------:R-:W-:Y:S01]  /*01b0*/  ISETP.GE.AND P0, PT, R7, R4, PT ;  /* 0x000000040700720c */ /* 0x000fe20003f06270 */
[----:B------:R-:W-:-:S12]  /*01c0*/  BSSY.RECONVERGENT B1, `(.L_x_5) ;  /* 0x0000076000017945 */ /* 0x000fd80003800200 */
[----:B------:R-:W-:Y:S05]  /*01d0*/  @P0 BRA `(.L_x_6) ;  /* 0x0000000400d00947 */ /* 0x000fea0003800000 */
[----:B------:R-:W-:Y:S01]  /*01e0*/  LOP3.LUT R9, RZ, R7, RZ, 0x33, !PT ;  /* 0x00000007ff097212 */ /* 0x000fe200078e33ff */
[----:B------:R-:W-:Y:S04]  /*01f0*/  BSSY.RECONVERGENT B2, `(.L_x_7) ;  /* 0x0000017000027945 */ /* 0x000fe80003800200 */
[----:B------:R-:W-:-:S05]  /*0200*/  IMAD.IADD R0, R9, 0x1, R4 ;  /* 0x0000000109007824 */ /* 0x000fca00078e0204 */
[C---:B------:R-:W-:Y:S02]  /*0210*/  LOP3.LUT R6, R0.reuse, 0x600, RZ, 0xc0, !PT ;  /* 0x0000060000067812 */ /* 0x040fe400078ec0ff */
[----:B------:R-:W-:Y:S02]  /*0220*/  ISETP.GE.U32.AND P0, PT, R0, 0x600, PT ;  /* 0x000006000000780c */ /* 0x000fe40003f06070 */
[----:B------:R-:W-:-:S13]  /*0230*/  ISETP.NE.AND P1, PT, R6, 0x600, PT ;  /* 0x000006000600780c */ /* 0x000fda0003f25270 */
[----:B------:R-:W-:Y:S05]  /*0240*/  @!P1 BRA `(.L_x_8) ;  /* 0x0000000000449947 */ /* 0x000fea0003800000 */
[----:B------:R-:W0:Y:S01]  /*0250*/  LDC.64 R8, c[0x0][0x380] ;  /* 0x0000e000ff087b82 */ /* 0x000e220000000a00 */
[----:B------:R-:W-:-:S04]  /*0260*/  LEA.HI R0, R0, 0x1, RZ, 0x17 ;  /* 0x0000000100007811 */ /* 0x000fc800078fb8ff */
[----:B------:R-:W-:-:S05]  /*0270*/  LOP3.LUT R0, R0, 0x3, RZ, 0xc0, !PT ;  /* 0x0000000300007812 */ /* 0x000fca00078ec0ff */
[----:B------:R-:W-:Y:S02]  /*0280*/  IMAD.MOV R0, RZ, RZ, -R0 ;  /* 0x000000ffff007224 */ /* 0x000fe400078e0a00 */
[----:B0-----:R-:W-:-:S04]  /*0290*/  IMAD.WIDE.U32 R8, R7, 0x8, R8 ;  /* 0x0000000807087825 */ /* 0x001fc800078e0008 */
[----:B------:R-:W-:Y:S02]  /*02a0*/  IMAD.MOV.U32 R6, RZ, RZ, R8 ;  /* 0x000000ffff067224 */ /* 0x000fe400078e0008 */
[----:B------:R-:W-:-:S07]  /*02b0*/  IMAD.MOV.U32 R11, RZ, RZ, R9 ;  /* 0x000000ffff0b7224 */ /* 0x000fce00078e0009 */
.L_x_9:
[----:B------:R-:W-:Y:S02]  /*02c0*/  IMAD.MOV.U32 R8, RZ, RZ, R6 ;  /* 0x000000ffff087224 */ /* 0x000fe400078e0006 */
[----:B------:R-:W-:-:S06]  /*02d0*/  IMAD.MOV.U32 R9, RZ, RZ, R11 ;  /* 0x000000ffff097224 */ /* 0x000fcc00078e000b */
[----:B------:R-:W2:Y:S01]  /*02e0*/  LDG.E.64.CONSTANT R8, desc[UR6][R8.64] ;  /* 0x0000000608087981 */ /* 0x000ea2000c1e9b00 */
[----:B------:R-:W-:Y:S01]  /*02f0*/  VIADD R0, R0, 0x1 ;  /* 0x0000000100007836 */ /* 0x000fe20000000000 */
[----:B------:R-:W-:Y:S01]  /*0300*/  IADD3 R6, P2, PT, R6, 0x1000, RZ ;  /* 0x0000100006067810 */ /* 0x000fe20007f5e0ff */
[----:B------:R-:W-:-:S03]  /*0310*/  VIADD R7, R7, 0x200 ;  /* 0x0000020007077836 */ /* 0x000fc60000000000 */
[----:B------:R-:W-:Y:S01]  /*0320*/  ISETP.NE.AND P1, PT, R0, RZ, PT ;  /* 0x000000ff0000720c */ /* 0x000fe20003f25270 */
[----:B------:R-:W-:Y:S01]  /*0330*/  IMAD.X R11, RZ, RZ, R11, P2 ;  /* 0x000000ffff0b7224 */ /* 0x000fe200010e060b */
[----:B--2--5:R-:W-:-:S11]  /*0340*/  DADD R2, R8, R2 ;  /* 0x0000000008027229 */ /* 0x024fd60000000002 */
[----:B------:R-:W-:Y:S05]  /*0350*/  @P1 BRA `(.L_x_9) ;  /* 0xfffffffc00d81947 */ /* 0x000fea000383ffff */
.L_x_8:
[----:B------:R-:W-:Y:S05]  /*0360*/  BSYNC.RECONVERGENT B2 ;  /* 0x0000000000027941 */ /* 0x000fea0003800200 */
.L_x_7:
[----:B------:R-:W-:Y:S05]  /*0370*/  @!P0 BRA `(.L_x_6) ;  /* 0x0000000400688947 */ /* 0x000fea0003800000 */
[----:B------:R-:W-:Y:S01]  /*0380*/  IMAD.IADD R0, R4, 0x1, -R7 ;  /* 0x0000000104007824 */ /* 0x000fe200078e0a07 */
[----:B------:R-:W-:Y:S01]  /*0390*/  BSSY.RECONVERGENT B2, `(.L_x_10) ;  /* 0x0000031000027945 */ /* 0x000fe20003800200 */
[----:B------:R-:W-:-:S03]  /*03a0*/  PLOP3.LUT P0, PT, PT, PT, PT, 0x80, 0x8 ;  /* 0x000000000008781c */ /* 0x000fc60003f0f070 */
[----:B------:R-:W-:-:S13]  /*03b0*/  ISETP.GT.AND P1, PT, R0, 0x1800, PT ;  /* 0x000018000000780c */ /* 0x000fda0003f24270 */
[----:B------:R-:W-:Y:S05]  /*03c0*/  @!P1 BRA `(.L_x_11) ;  /* 0x0000000000b49947 */ /* 0x000fea0003800000 */
[----:B------:R-:W-:Y:S01]  /*03d0*/  PLOP3.LUT P0, PT, PT, PT, PT, 0x8, 0x80 ;  /* 0x000000000080781c */ /* 0x000fe20003f0e170 */
[----:B------:R-:W-:-:S12]  /*03e0*/  VIADD R0, R4, 0xffffe800 ;  /* 0xffffe80004007836 */ /* 0x000fd80000000000 */
.L_x_12:
[----:B------:R-:W0:Y:S02]  /*03f0*/  LDC.64 R32, c[0x0][0x380] ;  /* 0x0000e000ff207b82 */ /* 0x000e240000000a00 */
[----:B0-----:R-:W-:-:S05]  /*0400*/  IMAD.WIDE R14, R7, 0x8, R32 ;  /* 0x00000008070e7825 */ /* 0x001fca00078e0220 */
[----:B------:R-:W2:Y:S04]  /*0410*/  LDG.E.64.CONSTANT R8, desc[UR6][R14.64] ;  /* 0x000000060e087981 */ /* 0x000ea8000c1e9b00 */
[----:B------:R-:W3:Y:S04]  /*0420*/  LDG.E.64.CONSTANT R10, desc[UR6][R14.64+0x1000] ;  /* 0x001000060e0a7981 */ /* 0x000ee8000c1e9b00 */
[----:B------:R-:W4:Y:S01]  /*0430*/  LDG.E.64.CONSTANT R12, desc[UR6][R14.64+0x2000] ;  /* 0x002000060e0c7981 */ /* 0x000f22000c1e9b00 */
[----:B------:R-:W-:-:S03]  /*0440*/  VIADD R41, R7, 0x800 ;  /* 0x0000080007297836 */ /* 0x000fc60000000000 */
[----:B------:R-:W4:Y:S01]  /*0450*/  LDG.E.64.CONSTANT R30, desc[UR6][R14.64+0x3000] ;  /* 0x003000060e1e7981 */ /* 0x000f22000c1e9b00 */
[----:B------:R-:W-:-:S05]  /*0460*/  IMAD.WIDE R40, R41, 0x8, R32 ;  /* 0x0000000829287825 */ /* 0x000fca00078e0220 */
[----:B------:R-:W4:Y:S04]  /*0470*/  LDG.E.64.CONSTANT R28, desc[UR6][R40.64] ;  /* 0x00000006281c7981 */ /* 0x000f28000c1e9b00 */
[----:B------:R-:W4:Y:S04]  /*0480*/  LDG.E.64.CONSTANT R26, desc[UR6][R40.64+0x1000] ;  /* 0x00100006281a7981 */ /* 0x000f28000c1e9b00 */
        /* <DEDUP_REMOVED lines=12> */
[----:B------:R-:W4:Y:S04]  /*0550*/  LDG.E.64.CONSTANT R34, desc[UR6][R44.64+0x2000] ;  /* 0x002000062c227981 */ /* 0x000f28000c1e9b00 */
[----:B------:R-:W4:Y:S01]  /*0560*/  LDG.E.64.CONSTANT R32, desc[UR6][R44.64+0x3000] ;  /* 0x003000062c207981 */ /* 0x000f22000c1e9b00 */
[----:B------:R-:W-:-:S05]  /*0570*/  VIADD R7, R7, 0x2000 ;  /* 0x0000200007077836 */ /* 0x000fca0000000000 */
[----:B------:R-:W-:Y:S01]  /*0580*/  ISETP.GE.AND P1, PT, R7, R0, PT ;  /* 0x000000000700720c */ /* 0x000fe20003f26270 */
[----:B--2--5:R-:W-:-:S08]  /*0590*/  DADD R8, R8, R2 ;  /* 0x0000000008087229 */ /* 0x024fd00000000002 */
[----:B---3--:R-:W-:-:S08]  /*05a0*/  DADD R8, R8, R10 ;  /* 0x0000000008087229 */ /* 0x008fd0000000000a */
[----:B----4-:R-:W-:-:S08]  /*05b0*/  DADD R8, R8, R12 ;  /* 0x0000000008087229 */ /* 0x010fd0000000000c */
[----:B------:R-:W-:-:S08]  /*05c0*/  DADD R8, R8, R30 ;  /* 0x0000000008087229 */ /* 0x000fd0000000001e */
        /* <DEDUP_REMOVED lines=11> */
[----:B------:R-:W-:Y:S01]  /*0680*/  DADD R2, R8, R32 ;  /* 0x0000000008027229 */ /* 0x000fe20000000020 */
[----:B------:R-:W-:Y:S10]  /*0690*/  @!P1 BRA `(.L_x_12) ;  /* 0xfffffffc00549947 */ /* 0x000ff4000383ffff */
.L_x_11:
[----:B------:R-:W-:Y:S05]  /*06a0*/  BSYNC.RECONVERGENT B2 ;  /* 0x0000000000027941 */ /* 0x000fea0003800200 */
.L_x_10:
[----:B------:R-:W-:Y:S01]  /*06b0*/  IMAD.IADD R0, R4, 0x1, -R7 ;  /* 0x0000000104007824 */ /* 0x000fe200078e0a07 */
[----:B------:R-:W-:Y:S04]  /*06c0*/  BSSY.RECONVERGENT B2, `(.L_x_13) ;  /* 0x0000019000027945 */ /* 0x000fe80003800200 */
[----:B------:R-:W-:-:S13]  /*06d0*/  ISETP.GT.AND P1, PT, R0, 0x800, PT ;  /* 0x000008000000780c */ /* 0x000fda0003f24270 */
[----:B------:R-:W-:Y:S05]  /*06e0*/  @!P1 BRA `(.L_x_14) ;  /* 0x0000000000589947 */ /* 0x000fea0003800000 */
        /* <DEDUP_REMOVED lines=12> */
[----:B------:R-:W-:Y:S01]  /*07b0*/  PLOP3.LUT P0, PT, PT, PT, PT, 0x8, 0x80 ;  /* 0x000000000080781c */ /* 0x000fe20003f0e170 */
[----:B------:R-:W-:Y:S01]  /*07c0*/  VIADD R7, R7, 0x1000 ;  /* 0x0000100007077836 */ /* 0x000fe20000000000 */
[----:B--2--5:R-:W-:-:S08]  /*07d0*/  DADD R10, R2, R10 ;  /* 0x00000000020a7229 */ /* 0x024fd0000000000a */
[----:B---3--:R-:W-:-:S08]  /*07e0*/  DADD R10, R10, R12 ;  /* 0x000000000a0a7229 */ /* 0x008fd0000000000c */
[----:B----4-:R-:W-:-:S08]  /*07f0*/  DADD R10, R10, R14 ;  /* 0x000000000a0a7229 */ /* 0x010fd0000000000e */
[----:B------:R-:W-:-:S08]  /*0800*/  DADD R10, R10, R16 ;  /* 0x000000000a0a7229 */ /* 0x000fd00000000010 */
[----:B------:R-:W-:-:S08]  /*0810*/  DADD R10, R10, R20 ;  /* 0x000000000a0a7229 */ /* 0x000fd00000000014 */
[----:B------:R-:W-:-:S08]  /*0820*/  DADD R10, R10, R22 ;  /* 0x000000000a0a7229 */ /* 0x000fd00000000016 */
[----:B------:R-:W-:-:S08]  /*0830*/  DADD R10, R10, R24 ;  /* 0x000000000a0a7229 */ /* 0x000fd00000000018 */
[----:B------:R-:W-:-:S11]  /*0840*/  DADD R2, R10, R26 ;  /* 0x000000000a027229 */ /* 0x000fd6000000001a */
.L_x_14:
[----:B------:R-:W-:Y:S05]  /*0850*/  BSYNC.RECONVERGENT B2 ;  /* 0x0000000000027941 */ /* 0x000fea0003800200 */
.L_x_13:
[----:B------:R-:W-:-:S13]  /*0860*/  ISETP.LT.OR P0, PT, R7, R4, P0 ;  /* 0x000000040700720c */ /* 0x000fda0000701670 */
[----:B------:R-:W-:Y:S05]  /*0870*/  @!P0 BRA `(.L_x_6) ;  /* 0x0000000000288947 */ /* 0x000fea0003800000 */
[----:B------:R-:W0:Y:S02]  /*0880*/  LDC.64 R8, c[0x0][0x380] ;  /* 0x0000e000ff087b82 */ /* 0x000e240000000a00 */
[----:B0-----:R-:W-:-:S05]  /*0890*/  IMAD.WIDE R6, R7, 0x8, R8 ;  /* 0x0000000807067825 */ /* 0x001fca00078e0208 */
[----:B------:R-:W2:Y:S04]  /*08a0*/  LDG.E.64.CONSTANT R8, desc[UR6][R6.64] ;  /* 0x0000000606087981 */ /* 0x000ea8000c1e9b00 */
[----:B------:R-:W3:Y:S04]  /*08b0*/  LDG.E.64.CONSTANT R10, desc[UR6][R6.64+0x1000] ;  /* 0x00100006060a7981 */ /* 0x000ee8000c1e9b00 */
[----:B------:R-:W4:Y:S04]  /*08c0*/  LDG.E.64.CONSTANT R12, desc[UR6][R6.64+0x2000] ;  /* 0x00200006060c7981 */ /* 0x000f28000c1e9b00 */
[----:B------:R-:W4:Y:S01]  /*08d0*/  LDG.E.64.CONSTANT R14, desc[UR6][R6.64+0x3000] ;  /* 0x00300006060e7981 */ /* 0x000f22000c1e9b00 */
[----:B--2--5:R-:W-:-:S08]  /*08e0*/  DADD R8, R2, R8 ;  /* 0x0000000002087229 */ /* 0x024fd00000000008 */
[----:B---3--:R-:W-:-:S08]  /*08f0*/  DADD R8, R8, R10 ;  /* 0x0000000008087229 */ /* 0x008fd0000000000a */
[----:B----4-:R-:W-:-:S08]  /*0900*/  DADD R8, R8, R12 ;  /* 0x0000000008087229 */ /* 0x010fd0000000000c */
[----:B------:R-:W-:-:S11]  /*0910*/  DADD R2, R8, R14 ;  /* 0x0000000008027229 */ /* 0x000fd6000000000e */
.L_x_6:
[----:B------:R-:W-:Y:S05]  /*0920*/  BSYNC.RECONVERGENT B1 ;  /* 0x0000000000017941 */ /* 0x000fea0003800200 */
.L_x_5:
[----:B------:R-:W-:-:S13]  /*0930*/  ISETP.GE.AND P0, PT, R4, 0x200, PT ;  /* 0x000002000400780c */ /* 0x000fda0003f06270 */
[----:B------:R-:W-:Y:S05]  /*0940*/  @!P0 BRA `(.L_x_15) ;  /* 0x0000000400148947 */ /* 0x000fea0003800000 */
[----:B------:R-:W0:Y:S01]  /*0950*/  S2R R12, SR_LANEID ;  /* 0x00000000000c7919 */ /* 0x000e220000000000 */
[----:B-----5:R-:W-:Y:S04]  /*0960*/  SHFL.DOWN PT, R6, R2, 0x1, 0x1f ;  /* 0x08201f0002067f89 */ /* 0x020fe800000e0000 */
[----:B------:R-:W1:Y:S02]  /*0970*/  SHFL.DOWN PT, R7, R3, 0x1, 0x1f ;  /* 0x08201f0003077f89 */ /* 0x000e6400000e0000 */
[----:B-1----:R-:W-:Y:S01]  /*0980*/  DADD R6, R6, R2 ;  /* 0x0000000006067229 */ /* 0x002fe20000000002 */
[C---:B0-----:R-:W-:Y:S02]  /*0990*/  ISETP.GT.AND P0, PT, R12.reuse, 0x1e, PT ;  /* 0x0000001e0c00780c */ /* 0x041fe40003f04270 */
[----:B------:R-:W-:-:S07]  /*09a0*/  ISETP.NE.AND P1, PT, R12, RZ, PT ;  /* 0x000000ff0c00720c */ /* 0x000fce0003f25270 */
[----:B------:R-:W-:Y:S02]  /*09b0*/  FSEL R8, R2, R6, P0 ;  /* 0x0000000602087208 */ /* 0x000fe40000000000 */
[----:B------:R-:W-:Y:S02]  /*09c0*/  FSEL R9, R3, R7, P0 ;  /* 0x0000000703097208 */ /* 0x000fe40000000000 */
[----:B------:R-:W-:Y:S01]  /*09d0*/  ISETP.GT.AND P0, PT, R12, 0x1d, PT ;  /* 0x0000001d0c00780c */ /* 0x000fe20003f04270 */
[----:B------:R-:W-:Y:S01]  /*09e0*/  SHFL.DOWN PT, R6, R8, 0x2, 0x1f ;  /* 0x08401f0008067f89 */ /* 0x000fe200000e0000 */
[----:B------:R-:W-:Y:S02]  /*09f0*/  @!P1 MOV R4, 0x400 ;  /* 0x0000040000049802 */ /* 0x000fe40000000f00 */
[----:B------:R-:W-:Y:S01]  /*0a00*/  @!P1 SHF.R.U32.HI R0, RZ, 0x2, R5 ;  /* 0x00000002ff009819 */ /* 0x000fe20000011605 */
[----:B------:R-:W0:Y:S03]  /*0a10*/  SHFL.DOWN PT, R7, R9, 0x2, 0x1f ;  /* 0x08401f0009077f89 */ /* 0x000e2600000e0000 */
[----:B------:R-:W-:Y:S01]  /*0a20*/  @!P1 LOP3.LUT R0, R0, 0xf8, RZ, 0xc0, !PT ;  /* 0x000000f800009812 */ /* 0x000fe200078ec0ff */
[----:B0-----:R-:W-:-:S10]  /*0a30*/  DADD R6, R6, R8 ;  /* 0x0000000006067229 */ /* 0x001fd40000000008 */
[----:B------:R-:W-:Y:S02]  /*0a40*/  FSEL R6, R8, R6, P0 ;  /* 0x0000000608067208 */ /* 0x000fe40000000000 */
[----:B------:R-:W-:Y:S02]  /*0a50*/  FSEL R7, R9, R7, P0 ;  /* 0x0000000709077208 */ /* 0x000fe40000000000 */
[----:B------:R-:W-:Y:S01]  /*0a60*/  ISETP.GT.AND P0, PT, R12, 0x1b, PT ;  /* 0x0000001b0c00780c */ /* 0x000fe20003f04270 */
[----:B------:R-:W-:Y:S04]  /*0a70*/  SHFL.DOWN PT, R2, R6, 0x4, 0x1f ;  /* 0x08801f0006027f89 */ /* 0x000fe800000e0000 */
[----:B------:R-:W0:Y:S01]  /*0a80*/  SHFL.DOWN PT, R3, R7, 0x4, 0x1f ;  /* 0x08801f0007037f89 */ /* 0x000e2200000e0000 */
[----:B------:R-:W1:Y:S01]  /*0a90*/  @!P1 S2R R9, SR_CgaCtaId ;  /* 0x0000000000099919 */ /* 0x000e620000008800 */
[----:B0-----:R-:W-:-:S10]  /*0aa0*/  DADD R2, R2, R6 ;  /* 0x0000000002027229 */ /* 0x001fd40000000006 */
[----:B------:R-:W-:Y:S02]  /*0ab0*/  FSEL R10, R6, R2, P0 ;  /* 0x00000002060a7208 */ /* 0x000fe40000000000 */
[----:B------:R-:W-:Y:S02]  /*0ac0*/  FSEL R11, R7, R3, P0 ;  /* 0x00000003070b7208 */ /* 0x000fe40000000000 */
[----:B------:R-:W-:Y:S01]  /*0ad0*/  ISETP.GT.AND P0, PT, R12, 0x17, PT ;  /* 0x000000170c00780c */ /* 0x000fe20003f04270 */
[----:B------:R-:W-:Y:S04]  /*0ae0*/  SHFL.DOWN PT, R2, R10, 0x8, 0x1f ;  /* 0x09001f000a027f89 */ /* 0x000fe800000e0000 */
[----:B------:R-:W0:Y:S02]  /*0af0*/  SHFL.DOWN PT, R3, R11, 0x8, 0x1f ;  /* 0x09001f000b037f89 */ /* 0x000e2400000e0000 */
[----:B0-----:R-:W-:-:S10]  /*0b00*/  DADD R2, R2, R10 ;  /* 0x0000000002027229 */ /* 0x001fd4000000000a */
[----:B------:R-:W-:Y:S02]  /*0b10*/  FSEL R6, R10, R2, P0 ;  /* 0x000000020a067208 */ /* 0x000fe40000000000 */
[----:B------:R-:W-:Y:S02]  /*0b20*/  FSEL R7, R11, R3, P0 ;  /* 0x000000030b077208 */ /* 0x000fe40000000000 */
[----:B-1----:R-:W-:Y:S01]  /*0b30*/  @!P1 LEA R11, R9, R4, 0x18 ;  /* 0x00000004090b9211 */ /* 0x002fe200078ec0ff */
[----:B------:R-:W-:Y:S01]  /*0b40*/  SHFL.DOWN PT, R2, R6, 0x10, 0x1f ;  /* 0x0a001f0006027f89 */ /* 0x000fe200000e0000 */
[----:B------:R-:W-:-:S03]  /*0b50*/  ISETP.NE.AND P0, PT, R5, RZ, PT ;  /* 0x000000ff0500720c */ /* 0x000fc60003f05270 */
[----:B------:R-:W0:Y:S01]  /*0b60*/  SHFL.DOWN PT, R3, R7, 0x10, 0x1f ;  /* 0x0a001f0007037f89 */ /* 0x000e2200000e0000 */
[----:B------:R-:W-:Y:S01]  /*0b70*/  @!P1 IMAD.IADD R11, R0, 0x1, R11 ;  /* 0x00000001000b9824 */ /* 0x000fe200078e020b */
[----:B0-----:R-:W-:-:S07]  /*0b80*/  DADD R8, R2, R6 ;  /* 0x0000000002087229 */ /* 0x001fce0000000006 */
[----:B------:R1:W-:Y:S01]  /*0b90*/  @!P1 STS.64 [R11+0x10], R8 ;  /* 0x000010080b009388 */ /* 0x0003e20000000a00 */
[----:B------:R-:W-:Y:S01]  /*0ba0*/  BAR.SYNC.DEFER_BLOCKING 0x0 ;  /* 0x0000000000007b1d */ /* 0x000fe20000010000 */
[----:B------:R-:W-:-:S04]  /*0bb0*/  ISETP.GT.AND P1, PT, R12, 0xf, PT ;  /* 0x0000000f0c00780c */ /* 0x000fc80003f24270 */
[----:B------:R-:W-:Y:S02]  /*0bc0*/  FSEL R2, R6, R8, P1 ;  /* 0x0000000806027208 */ /* 0x000fe40000800000 */
[----:B------:R-:W-:Y:S01]  /*0bd0*/  FSEL R3, R7, R9, P1 ;  /* 0x0000000907037208 */ /* 0x000fe20000800000 */
[----:B------:R-:W-:Y:S06]  /*0be0*/  @P0 BRA `(.L_x_16) ;  /* 0x0000001800440947 */ /* 0x000fec0003800000 */
[----:B------:R-:W0:Y:S01]  /*0bf0*/  S2UR UR5, SR_CgaCtaId ;  /* 0x00000000000579c3 */ /* 0x000e220000008800 */
[----:B------:R-:W-:Y:S02]  /*0c00*/  UMOV UR4, 0x400 ;  /* 0x0000040000047882 */ /* 0x000fe40000000000 */
[----:B0-----:R-:W-:-:S09]  /*0c10*/  ULEA UR4, UR5, UR4, 0x18 ;  /* 0x0000000405047291 */ /* 0x001fd2000f8ec0ff */
[----:B------:R-:W0:Y:S04]  /*0c20*/  LDS.64 R4, [UR4+0x18] ;  /* 0x00001804ff047984 */ /* 0x000e280008000a00 */
[----:B-1----:R-:W1:Y:S04]  /*0c30*/  LDS.128 R8, [UR4+0x20] ;  /* 0x00002004ff087984 */ /* 0x002e680008000c00 */
[----:B------:R-:W2:Y:S01]  /*0c40*/  LDS.128 R12, [UR4+0x30] ;  /* 0x00003004ff0c7984 */ /* 0x000ea20008000c00 */
[----:B0-----:R-:W-:-:S03]  /*0c50*/  DADD R2, R2, R4 ;  /* 0x0000000002027229 */ /* 0x001fc60000000004 */
[----:B------:R-:W0:Y:S05]  /*0c60*/  LDS.128 R4, [UR4+0x40] ;  /* 0x00004004ff047984 */ /* 0x000e2a0008000c00 */
[----:B-1----:R-:W-:-:S08]  /*0c70*/  DADD R2, R2, R8 ;  /* 0x0000000002027229 */ /* 0x002fd00000000008 */
[----:B------:R-:W-:Y:S01]  /*0c80*/  DADD R2, R2, R10 ;  /* 0x0000000002027229 */ /* 0x000fe2000000000a */
[----:B------:R-:W1:Y:S07]  /*0c90*/  LDS.128 R8, [UR4+0x50] ;  /* 0x00005004ff087984 */ /* 0x000e6e0008000c00 */
[----:B--2---:R-:W-:-:S08]  /*0ca0*/  DADD R2, R2, R12 ;  /* 0x0000000002027229 */ /* 0x004fd0000000000c */
[----:B------:R-:W-:Y:S01]  /*0cb0*/  DADD R2, R2, R14 ;  /* 0x0000000002027229 */ /* 0x000fe2000000000e */
[----:B------:R-:W2:Y:S07]  /*0cc0*/  LDS.128 R12, [UR4+0x60] ;  /* 0x00006004ff0c7984 */ /* 0x000eae0008000c00 */
[----:B0-----:R-:W-:-:S08]  /*0cd0*/  DADD R2, R2, R4 ;  /* 0x0000000002027229 */ /* 0x001fd00000000004 */
[----:B------:R-:W-:Y:S01]  /*0ce0*/  DADD R2, R2, R6 ;  /* 0x0000000002027229 */ /* 0x000fe20000000006 */
[----:B------:R-:W0:Y:S07]  /*0cf0*/  LDS.128 R4, [UR4+0x70] ;  /* 0x00007004ff047984 */ /* 0x000e2e0008000c00 */
[----:B-1----:R-:W-:-:S08]  /*0d00*/  DADD R2, R2, R8 ;  /* 0x0000000002027229 */ /* 0x002fd00000000008 */
[----:B------:R-:W-:Y:S01]  /*0d10*/  DADD R2, R2, R10 ;  /* 0x0000000002027229 */ /* 0x000fe2000000000a */
[----:B------:R-:W1:Y:S07]  /*0d20*/  LDS.128 R8, [UR4+0x80] ;  /* 0x00008004ff087984 */ /* 0x000e6e0008000c00 */
[----:B--2---:R-:W-:-:S08]  /*0d30*/  DADD R2, R2, R12 ;  /* 0x0000000002027229 */ /* 0x004fd0000000000c */
[----:B------:R-:W-:-:S08]  /*0d40*/  DADD R2, R2, R14 ;  /* 0x0000000002027229 */ /* 0x000fd0000000000e */
[----:B0-----:R-:W-:-:S08]  /*0d50*/  DADD R2, R2, R4 ;  /* 0x0000000002027229 */ /* 0x001fd00000000004 */
[----:B------:R-:W-:-:S08]  /*0d60*/  DADD R2, R2, R6 ;  /* 0x0000000002027229 */ /* 0x000fd00000000006 */
[----:B-1----:R-:W-:-:S08]  /*0d70*/  DADD R2, R2, R8 ;  /* 0x0000000002027229 */ /* 0x002fd00000000008 */
[----:B------:R-:W-:Y:S01]  /*0d80*/  DADD R2, R2, R10 ;  /* 0x0000000002027229 */ /* 0x000fe2000000000a */
[----:B------:R-:W-:Y:S10]  /*0d90*/  BRA `(.L_x_16) ;  /* 0x0000001400d87947 */ /* 0x000ff40003800000 */
.L_x_15:
[----:B------:R-:W-:Y:S01]  /*0da0*/  LOP3.LUT R0, R5, 0x3e0, RZ, 0xc0, !PT ;  /* 0x000003e005007812 */ /* 0x000fe200078ec0ff */
[----:B------:R-:W0:Y:S03]  /*0db0*/  S2R R10, SR_LANEID ;  /* 0x00000000000a7919 */ /* 0x000e260000000000 */
[----:B------:R-:W-:Y:S01]  /*0dc0*/  LOP3.LUT R9, RZ, R0, RZ, 0x33, !PT ;  /* 0x00000000ff097212 */ /* 0x000fe200078e33ff */
[----:B------:R-:W-:-:S04]  /*0dd0*/  VIADD R7, R0, 0x20 ;  /* 0x0000002000077836 */ /* 0x000fc80000000000 */
[----:B------:R-:W-:Y:S01]  /*0de0*/  IMAD.IADD R9, R9, 0x1, R4 ;  /* 0x0000000109097824 */ /* 0x000fe200078e0204 */
[----:B------:R-:W-:-:S04]  /*0df0*/  ISETP.GT.AND P0, PT, R7, R4, PT ;  /* 0x000000040700720c */ /* 0x000fc80003f04270 */
[----:B------:R-:W-:-:S05]  /*0e00*/  SEL R11, R9, 0x1f, P0 ;  /* 0x0000001f090b7807 */ /* 0x000fca0000000000 */
[----:B-----5:R-:W-:Y:S04]  /*0e10*/  SHFL.DOWN PT, R6, R2, 0x1, R11 ;  /* 0x0820000002067989 */ /* 0x020fe800000e000b */
[----:B------:R-:W1:Y:S01]  /*0e20*/  SHFL.DOWN PT, R7, R3, 0x1, R11 ;  /* 0x0820000003077989 */ /* 0x000e6200000e000b */
[C---:B0-----:R-:W-:Y:S01]  /*0e30*/  ISETP.GE.AND P0, PT, R10.reuse, R11, PT ;  /* 0x0000000b0a00720c */ /* 0x041fe20003f06270 */
[C---:B------:R-:W-:Y:S01]  /*0e40*/  VIADD R0, R10.reuse, 0x2 ;  /* 0x000000020a007836 */ /* 0x040fe20000000000 */
[----:B------:R-:W-:Y:S01]  /*0e50*/  ISETP.NE.AND P1, PT, R10, RZ, PT ;  /* 0x000000ff0a00720c */ /* 0x000fe20003f25270 */
[----:B-1----:R-:W-:-:S12]  /*0e60*/  DADD R6, R6, R2 ;  /* 0x0000000006067229 */ /* 0x002fd80000000002 */
[----:B------:R-:W0:Y:S01]  /*0e70*/  @!P1 S2R R12, SR_CgaCtaId ;  /* 0x00000000000c9919 */ /* 0x000e220000008800 */
[----:B------:R-:W-:Y:S02]  /*0e80*/  FSEL R8, R6, R2, !P0 ;  /* 0x0000000206087208 */ /* 0x000fe40004000000 */
[----:B------:R-:W-:Y:S02]  /*0e90*/  FSEL R9, R7, R3, !P0 ;  /* 0x0000000307097208 */ /* 0x000fe40004000000 */
[----:B------:R-:W-:Y:S01]  /*0ea0*/  ISETP.GT.AND P0, PT, R0, R11, PT ;  /* 0x0000000b0000720c */ /* 0x000fe20003f04270 */
[----:B------:R-:W-:Y:S01]  /*0eb0*/  SHFL.DOWN PT, R6, R8, 0x2, R11 ;  /* 0x0840000008067989 */ /* 0x000fe200000e000b */
[----:B------:R-:W-:-:S03]  /*0ec0*/  VIADD R0, R10, 0x4 ;  /* 0x000000040a007836 */ /* 0x000fc60000000000 */
[----:B------:R-:W1:Y:S02]  /*0ed0*/  SHFL.DOWN PT, R7, R9, 0x2, R11 ;  /* 0x0840000009077989 */ /* 0x000e6400000e000b */
[----:B-1----:R-:W-:-:S10]  /*0ee0*/  DADD R6, R6, R8 ;  /* 0x0000000006067229 */ /* 0x002fd40000000008 */
[----:B------:R-:W-:Y:S02]  /*0ef0*/  FSEL R6, R8, R6, P0 ;  /* 0x0000000608067208 */ /* 0x000fe40000000000 */
[----:B------:R-:W-:Y:S02]  /*0f00*/  FSEL R7, R9, R7, P0 ;  /* 0x0000000709077208 */ /* 0x000fe40000000000 */
        /* <DEDUP_REMOVED lines=16> */
[----:B------:R-:W-:Y:S02]  /*1010*/  @!P1 MOV R9, 0x400 ;  /* 0x0000040000099802 */ /* 0x000fe40000000f00 */
[----:B------:R-:W-:Y:S01]  /*1020*/  @!P1 SHF.R.U32.HI R8, RZ, 0x2, R5 ;  /* 0x00000002ff089819 */ /* 0x000fe20000011605 */
[----:B------:R-:W1:Y:S01]  /*1030*/  SHFL.DOWN PT, R3, R7, 0x10, R11 ;  /* 0x0a00000007037989 */ /* 0x000e6200000e000b */
[----:B0-----:R-:W-:-:S02]  /*1040*/  @!P1 LEA R9, R12, R9, 0x18 ;  /* 0x000000090c099211 */ /* 0x001fc400078ec0ff */
[----:B------:R-:W-:-:S05]  /*1050*/  @!P1 LOP3.LUT R8, R8, 0xf8, RZ, 0xc0, !PT ;  /* 0x000000f808089812 */ /* 0x000fca00078ec0ff */
[----:B------:R-:W-:Y:S01]  /*1060*/  @!P1 IMAD.IADD R9, R8, 0x1, R9 ;  /* 0x0000000108099824 */ /* 0x000fe200078e0209 */
[----:B-1----:R-:W-:-:S10]  /*1070*/  DADD R2, R2, R6 ;  /* 0x0000000002027229 */ /* 0x002fd40000000006 */
[----:B------:R-:W-:Y:S02]  /*1080*/  FSEL R2, R6, R2, P0 ;  /* 0x0000000206027208 */ /* 0x000fe40000000000 */
[----:B------:R-:W-:Y:S02]  /*1090*/  FSEL R3, R7, R3, P0 ;  /* 0x0000000307037208 */ /* 0x000fe40000000000 */
[----:B------:R-:W-:-:S03]  /*10a0*/  ISETP.NE.AND P0, PT, R5, RZ, PT ;  /* 0x000000ff0500720c */ /* 0x000fc60003f05270 */
[----:B------:R0:W-:Y:S01]  /*10b0*/  @!P1 STS.64 [R9+0x10], R2 ;  /* 0x0000100209009388 */ /* 0x0001e20000000a00 */
[----:B------:R-:W-:Y:S09]  /*10c0*/  BAR.SYNC.DEFER_BLOCKING 0x0 ;  /* 0x0000000000007b1d */ /* 0x000ff20000010000 */
[----:B------:R-:W-:Y:S05]  /*10d0*/  @P0 BRA `(.L_x_16) ;  /* 0x0000001400080947 */ /* 0x000fea0003800000 */
[----:B------:R-:W1:Y:S01]  /*10e0*/  S2UR UR5, SR_CgaCtaId ;  /* 0x00000000000579c3 */ /* 0x000e620000008800 */
[----:B------:R-:W-:Y:S01]  /*10f0*/  UMOV UR4, 0x400 ;  /* 0x0000040000047882 */ /* 0x000fe20000000000 */
[----:B------:R-:W-:Y:S01]  /*1100*/  ISETP.GT.AND P1, PT, R4, 0x20, PT ;  /* 0x000000200400780c */ /* 0x000fe20003f24270 */
[----:B-1----:R-:W-:-:S09]  /*1110*/  ULEA UR4, UR5, UR4, 0x18 ;  /* 0x0000000405047291 */ /* 0x002fd2000f8ec0ff */
[----:B------:R-:W1:Y:S04]  /*1120*/  LDS.64 R6, [UR4+0x18] ;  /* 0x00001804ff067984 */ /* 0x000e680008000a00 */
[----:B------:R-:W2:Y:S04]  /*1130*/  LDS.128 R12, [UR4+0x20] ;  /* 0x00002004ff0c7984 */ /* 0x000ea80008000c00 */
[----:B0-----:R-:W0:Y:S01]  /*1140*/  LDS.128 R8, [UR4+0x30] ;  /* 0x00003004ff087984 */ /* 0x001e220008000c00 */
[----:B-1----:R-:W-:-:S10]  /*1150*/  DADD R6, R2, R6 ;  /* 0x0000000002067229 */ /* 0x002fd40000000006 */
[----:B------:R-:W-:Y:S02]  /*1160*/  FSEL R2, R6, R2, P1 ;  /* 0x0000000206027208 */ /* 0x000fe40000800000 */
[----:B------:R-:W-:Y:S02]  /*1170*/  FSEL R3, R7, R3, P1 ;  /* 0x0000000307037208 */ /* 0x000fe40000800000 */
[----:B------:R-:W-:-:S04]  /*1180*/  ISETP.GT.AND P1, PT, R4, 0x40, PT ;  /* 0x000000400400780c */ /* 0x000fc80003f24270 */
[----:B--2---:R-:W-:-:S10]  /*1190*/  DADD R12, R12, R2 ;  /* 0x000000000c0c7229 */ /* 0x004fd40000000002 */
[----:B------:R-:W-:Y:S02]  /*11a0*/  FSEL R2, R12, R2, P1 ;  /* 0x000000020c027208 */ /* 0x000fe40000800000 */
[----:B------:R-:W-:Y:S02]  /*11b0*/  FSEL R3, R13, R3, P1 ;  /* 0x000000030d037208 */ /* 0x000fe40000800000 */
[----:B------:R-:W-:-:S04]  /*11c0*/  ISETP.GT.AND P1, PT, R4, 0x60, PT ;  /* 0x000000600400780c */ /* 0x000fc80003f24270 */
[----:B------:R-:W-:-:S10]  /*11d0*/  DADD R14, R2, R14 ;  /* 0x00000000020e7229 */ /* 0x000fd4000000000e */
[----:B------:R-:W-:Y:S02]  /*11e0*/  FSEL R2, R14, R2, P1 ;  /* 0x000000020e027208 */ /* 0x000fe40000800000 */
[----:B------:R-:W-:Y:S02]  /*11f0*/  FSEL R3, R15, R3, P1 ;  /* 0x000000030f037208 */ /* 0x000fe40000800000 */
[----:B------:R-:W1:Y:S01]  /*1200*/  LDS.128 R12, [UR4+0x40] ;  /* 0x00004004ff0c7984 */ /* 0x000e620008000c00 */
[----:B------:R-:W-:-:S03]  /*1210*/  ISETP.GT.AND P1, PT, R4, 0x80, PT ;  /* 0x000000800400780c */ /* 0x000fc60003f24270 */
[----:B0-----:R-:W-:-:S10]  /*1220*/  DADD R8, R8, R2 ;  /* 0x0000000008087229 */ /* 0x001fd40000000002 */
[----:B------:R-:W-:Y:S02]  /*1230*/  FSEL R2, R8, R2, P1 ;  /* 0x0000000208027208 */ /* 0x000fe40000800000 */
[----:B------:R-:W-:Y:S02]  /*1240*/  FSEL R3, R9, R3, P1 ;  /* 0x0000000309037208 */ /* 0x000fe40000800000 */
[----:B------:R-:W-:-:S04]  /*1250*/  ISETP.GT.AND P1, PT, R4, 0xa0, PT ;  /* 0x000000a00400780c */ /* 0x000fc80003f24270 */
[----:B------:R-:W-:-:S10]  /*1260*/  DADD R10, R2, R10 ;  /* 0x00000000020a7229 */ /* 0x000fd4000000000a */
[----:B------:R-:W-:Y:S02]  /*1270*/  FSEL R2, R10, R2, P1 ;  /* 0x000000020a027208 */ /* 0x000fe40000800000 */
[----:B------:R-:W-:Y:S02]  /*1280*/  FSEL R3, R11, R3, P1 ;  /* 0x000000030b037208 */ /* 0x000fe40000800000 */
[----:B------:R-:W0:Y:S01]  /*1290*/  LDS.128 R8, [UR4+0x50] ;  /* 0x00005004ff087984 */ /* 0x000e220008000c00 */
[----:B------:R-:W-:-:S03]  /*12a0*/  ISETP.GT.AND P1, PT, R4, 0xc0, PT ;  /* 0x000000c00400780c */ /* 0x000fc60003f24270 */
[----:B-1----:R-:W-:-:S10]  /*12b0*/  DADD R12, R12, R2 ;  /* 0x000000000c0c7229 */ /* 0x002fd40000000002 */
        /* <DEDUP_REMOVED lines=33> */
[----:B------:R-:W-:-:S04]  /*14d0*/  ISETP.GT.AND P1, PT, R4, 0x1c0, PT ;  /* 0x000001c00400780c */ /* 0x000fc80003f24270 */
[----:B-1----:R-:W-:-:S10]  /*14e0*/  DADD R12, R12, R2 ;  /* 0x000000000c0c7229 */ /* 0x002fd40000000002 */
[----:B------:R-:W-:Y:S02]  /*14f0*/  FSEL R2, R12, R2, P1 ;  /* 0x000000020c027208 */ /* 0x000fe40000800000 */
[----:B------:R-:W-:Y:S02]  /*1500*/  FSEL R3, R13, R3, P1 ;  /* 0x000000030d037208 */ /* 0x000fe40000800000 */
[----:B------:R-:W-:-:S04]  /*1510*/  ISETP.GT.AND P1, PT, R4, 0x1e0, PT ;  /* 0x000001e00400780c */ /* 0x000fc80003f24270 */
[----:B------:R-:W-:-:S10]  /*1520*/  DADD R14, R2, R14 ;  /* 0x00000000020e7229 */ /* 0x000fd4000000000e */
[----:B------:R-:W-:Y:S02]  /*1530*/  FSEL R2, R14, R2, P1 ;  /* 0x000000020e027208 */ /* 0x000fe40000800000 */
[----:B------:R-:W-:Y:S01]  /*1540*/  FSEL R3, R15, R3, P1 ;  /* 0x000000030f037208 */ /* 0x000fe20000800000 */
[----:B------:R-:W-:Y:S06]  /*1550*/  BRA `(.L_x_16) ;  /* 0x0000000c00e87947 */ /* 0x000fec0003800000 */
.L_x_2:
[----:B------:R-:W0:Y:S01]  /*1560*/  S2R R41, SR_TID.X ;  /* 0x0000000000297919 */ /* 0x000e220000002100 */
[----:B------:R-:W1:Y:S02]  /*1570*/  LDCU.64 UR4, c[0x0][0x380] ;  /* 0x00007000ff0477ac */ /* 0x000e640008000a00 */
[----:B-1----:R-:W-:Y:S02]  /*1580*/  IMAD.U32 R2, RZ, RZ, UR4 ;  /* 0x00000004ff027e24 */ /* 0x002fe4000f8e00ff */
[----:B------:R-:W-:Y:S02]  /*1590*/  IMAD.U32 R3, RZ, RZ, UR5 ;  /* 0x00000005ff037e24 */ /* 0x000fe4000f8e00ff */
[----:B0-----:R-:W-:-:S05]  /*15a0*/  IMAD.WIDE.U32 R18, R41, 0x8, R2 ;  /* 0x0000000829127825 */ /* 0x001fca00078e0002 */
[----:B------:R-:W2:Y:S04]  /*15b0*/  LDG.E.64.CONSTANT R20, desc[UR6][R18.64] ;  /* 0x0000000612147981 */ /* 0x000ea8000c1e9b00 */
[----:B------:R-:W2:Y:S04]  /*15c0*/  LDG.E.64.CONSTANT R6, desc[UR6][R18.64+0x1000] ;  /* 0x0010000612067981 */ /* 0x000ea8000c1e9b00 */
[----:B------:R-:W3:Y:S04]  /*15d0*/  LDG.E.64.CONSTANT R8, desc[UR6][R18.64+0x2000] ;  /* 0x0020000612087981 */ /* 0x000ee8000c1e9b00 */
[----:B------:R-:W4:Y:S04]  /*15e0*/  LDG.E.64.CONSTANT R10, desc[UR6][R18.64+0x3000] ;  /* 0x00300006120a7981 */ /* 0x000f28000c1e9b00 */
[----:B------:R-:W5:Y:S04]  /*15f0*/  LDG.E.64.CONSTANT R12, desc[UR6][R18.64+0x4000] ;  /* 0x00400006120c7981 */ /* 0x000f68000c1e9b00 */
[----:B------:R-:W5:Y:S04]  /*1600*/  LDG.E.64.CONSTANT R14, desc[UR6][R18.64+0x5000] ;  /* 0x00500006120e7981 */ /* 0x000f68000c1e9b00 */
[----:B------:R-:W5:Y:S01]  /*1610*/  LDG.E.64.CONSTANT R16, desc[UR6][R18.64+0x6000] ;  /* 0x0060000612107981 */ /* 0x000f62000c1e9b00 */
[----:B------:R-:W-:Y:S01]  /*1620*/  ISETP.GE.U32.AND P0, PT, R4, 0x1c00, PT ;  /* 0x00001c000400780c */ /* 0x000fe20003f06070 */
[----:B------:R-:W-:Y:S01]  /*1630*/  UMOV UR4, 0xe00 ;  /* 0x00000e0000047882 */ /* 0x000fe20000000000 */
[----:B--2---:R-:W-:-:S08]  /*1640*/  DADD R6, R20, R6 ;  /* 0x0000000014067229 */ /* 0x004fd00000000006 */
[----:B---3--:R-:W-:-:S08]  /*1650*/  DADD R6, R8, R6 ;  /* 0x0000000008067229 */ /* 0x008fd00000000006 */
[----:B----4-:R-:W-:-:S08]  /*1660*/  DADD R6, R10, R6 ;  /* 0x000000000a067229 */ /* 0x010fd00000000006 */
[----:B-----5:R-:W-:-:S08]  /*1670*/  DADD R6, R12, R6 ;  /* 0x000000000c067229 */ /* 0x020fd00000000006 */
[----:B------:R-:W-:-:S08]  /*1680*/  DADD R6, R14, R6 ;  /* 0x000000000e067229 */ /* 0x000fd00000000006 */
[----:B------:R-:W-:Y:S01]  /*1690*/  DADD R6, R16, R6 ;  /* 0x0000000010067229 */ /* 0x000fe20000000006 */
[----:B------:R-:W-:Y:S10]  /*16a0*/  @!P0 BRA `(.L_x_17) ;  /* 0x00000000006c8947 */ /* 0x000ff40003800000 */
[----:B------:R-:W0:Y:S01]  /*16b0*/  LDC R22, c[0x0][0x390] ;  /* 0x0000e400ff167b82 */ /* 0x000e220000000800 */
[----:B------:R-:W-:Y:S01]  /*16c0*/  VIADD R23, R4, 0xfffff200 ;  /* 0xfffff20004177836 */ /* 0x000fe20000000000 */
[----:B------:R-:W-:-:S06]  /*16d0*/  UMOV UR4, 0xe00 ;  /* 0x00000e0000047882 */ /* 0x000fcc0000000000 */
[----:B------:R-:W1:Y:S02]  /*16e0*/  LDC.64 R2, c[0x0][0x380] ;  /* 0x0000e000ff027b82 */ /* 0x000e640000000a00 */
.L_x_19:
[----:B------:R-:W-:-:S04]  /*16f0*/  VIADD R9, R41, UR4 ;  /* 0x0000000429097c36 */ /* 0x000fc80008000000 */
[----:B-1----:R-:W-:-:S05]  /*1700*/  IMAD.WIDE.U32 R8, R9, 0x8, R2 ;  /* 0x0000000809087825 */ /* 0x002fca00078e0002 */
[----:B------:R-:W2:Y:S04]  /*1710*/  LDG.E.64.CONSTANT R4, desc[UR6][R8.64] ;  /* 0x0000000608047981 */ /* 0x000ea8000c1e9b00 */
[----:B------:R-:W3:Y:S04]  /*1720*/  LDG.E.64.CONSTANT R10, desc[UR6][R8.64+0x1000] ;  /* 0x00100006080a7981 */ /* 0x000ee8000c1e9b00 */
[----:B------:R-:W4:Y:S04]  /*1730*/  LDG.E.64.CONSTANT R12, desc[UR6][R8.64+0x2000] ;  /* 0x00200006080c7981 */ /* 0x000f28000c1e9b00 */
[----:B------:R-:W5:Y:S04]  /*1740*/  LDG.E.64.CONSTANT R14, desc[UR6][R8.64+0x3000] ;  /* 0x00300006080e7981 */ /* 0x000f68000c1e9b00 */
[----:B------:R-:W5:Y:S04]  /*1750*/  LDG.E.64.CONSTANT R16, desc[UR6][R8.64+0x4000] ;  /* 0x0040000608107981 */ /* 0x000f68000c1e9b00 */
[----:B------:R-:W5:Y:S04]  /*1760*/  LDG.E.64.CONSTANT R18, desc[UR6][R8.64+0x5000] ;  /* 0x0050000608127981 */ /* 0x000f68000c1e9b00 */
[----:B------:R-:W5:Y:S01]  /*1770*/  LDG.E.64.CONSTANT R20, desc[UR6][R8.64+0x6000] ;  /* 0x0060000608147981 */ /* 0x000f62000c1e9b00 */
[----:B--2---:R-:W-:-:S08]  /*1780*/  DADD R4, R4, R6 ;  /* 0x0000000004047229 */ /* 0x004fd00000000006 */
[----:B---3--:R-:W-:-:S08]  /*1790*/  DADD R4, R10, R4 ;  /* 0x000000000a047229 */ /* 0x008fd00000000004 */
[----:B----4-:R-:W-:-:S08]  /*17a0*/  DADD R4, R12, R4 ;  /* 0x000000000c047229 */ /* 0x010fd00000000004 */
[----:B-----5:R-:W-:-:S08]  /*17b0*/  DADD R4, R14, R4 ;  /* 0x000000000e047229 */ /* 0x020fd00000000004 */
[----:B------:R-:W-:Y:S01]  /*17c0*/  DADD R16, R16, R4 ;  /* 0x0000000010107229 */ /* 0x000fe20000000004 */
[----:B0-----:R-:W-:-:S04]  /*17d0*/  IMAD.MOV.U32 R4, RZ, RZ, R22 ;  /* 0x000000ffff047224 */ /* 0x001fc800078e0016 */
[----:B------:R-:W-:-:S03]  /*17e0*/  VIADD R0, R4, -UR4 ;  /* 0x8000000404007c36 */ /* 0x000fc60008000000 */
[----:B------:R-:W-:Y:S02]  /*17f0*/  DADD R16, R18, R16 ;  /* 0x0000000012107229 */ /* 0x000fe40000000010 */
[----:B------:R-:W-:-:S06]  /*1800*/  ISETP.GE.AND P0, PT, R0, 0xe00, PT ;  /* 0x00000e000000780c */ /* 0x000fcc0003f06270 */
[----:B------:R-:W-:-:S07]  /*1810*/  DADD R6, R20, R16 ;  /* 0x0000000014067229 */ /* 0x000fce0000000010 */
[----:B------:R-:W-:Y:S05]  /*1820*/  @!P0 BRA `(.L_x_18) ;  /* 0x00000008001c8947 */ /* 0x000fea0003800000 */
[----:B------:R-:W-:-:S06]  /*1830*/  UIADD3 UR4, UPT, UPT, UR4, 0xe00, URZ ;  /* 0x00000e0004047890 */ /* 0x000fcc000fffe0ff */
[----:B------:R-:W-:-:S13]  /*1840*/  ISETP.LT.AND P0, PT, R23, UR4, PT ;  /* 0x0000000417007c0c */ /* 0x000fda000bf01270 */
[----:B------:R-:W-:Y:S05]  /*1850*/  @!P0 BRA `(.L_x_19) ;  /* 0xfffffffc00a48947 */ /* 0x000fea000383ffff */
.L_x_17:
[----:B------:R-:W-:-:S13]  /*1860*/  ISETP.LE.AND P0, PT, R4, UR4, PT ;  /* 0x0000000404007c0c */ /* 0x000fda000bf03270 */
[----:B------:R-:W-:Y:S05]  /*1870*/  @P0 BRA `(.L_x_18) ;  /* 0x0000000800080947 */ /* 0x000fea0003800000 */
[----:B------:R-:W-:Y:S01]  /*1880*/  VIADD R0, R4, -UR4 ;  /* 0x8000000404007c36 */ /* 0x000fe20008000000 */
[----:B------:R-:W-:Y:S04]  /*1890*/  BSSY.RECONVERGENT B1, `(.L_x_18) ;  /* 0x0000080000017945 */ /* 0x000fe80003800200 */
[----:B------:R-:W-:-:S13]  /*18a0*/  ISETP.GE.AND P0, PT, R41, R0, PT ;  /* 0x000000002900720c */ /* 0x000fda0003f06270 */
[----:B------:R-:W-:Y:S05]  /*18b0*/  @P0 BRA `(.L_x_20) ;  /* 0x0000000400f40947 */ /* 0x000fea0003800000 */
[----:B------:R-:W-:Y:S01]  /*18c0*/  LOP3.LUT R5, RZ, R41, RZ, 0x33, !PT ;  /* 0x00000029ff057212 */ /* 0x000fe200078e33ff */
[----:B------:R-:W-:Y:S01]  /*18d0*/  BSSY.RECONVERGENT B2, `(.L_x_21) ;  /* 0x0000014000027945 */ /* 0x000fe20003800200 */
[----:B------:R-:W-:Y:S02]  /*18e0*/  IMAD.MOV.U32 R45, RZ, RZ, R41 ;  /* 0x000000ffff2d7224 */ /* 0x000fe400078e0029 */
[----:B------:R-:W-:-:S04]  /*18f0*/  IADD3 R4, PT, PT, R4, -UR4, R5 ;  /* 0x8000000404047c10 */ /* 0x000fc8000fffe005 */
[C---:B------:R-:W-:Y:S02]  /*1900*/  LOP3.LUT R5, R4.reuse, 0x600, RZ, 0xc0, !PT ;  /* 0x0000060004057812 */ /* 0x040fe400078ec0ff */
[----:B------:R-:W-:Y:S02]  /*1910*/  ISETP.GE.U32.AND P1, PT, R4, 0x600, PT ;  /* 0x000006000400780c */ /* 0x000fe40003f26070 */
[----:B------:R-:W-:-:S13]  /*1920*/  ISETP.NE.AND P0, PT, R5, 0x600, PT ;  /* 0x000006000500780c */ /* 0x000fda0003f05270 */
[----:B------:R-:W-:Y:S05]  /*1930*/  @!P0 BRA `(.L_x_22) ;  /* 0x0000000000348947 */ /* 0x000fea0003800000 */
[----:B------:R-:W-:Y:S01]  /*1940*/  LEA.HI R4, R4, 0x1, RZ, 0x17 ;  /* 0x0000000104047811 */ /* 0x000fe200078fb8ff */
[----:B------:R-:W-:Y:S02]  /*1950*/  VIADD R9, R41, UR4 ;  /* 0x0000000429097c36 */ /* 0x000fe40008000000 */
[----:B------:R-:W-:Y:S01]  /*1960*/  IMAD.MOV.U32 R45, RZ, RZ, R41 ;  /* 0x000000ffff2d7224 */ /* 0x000fe200078e0029 */
[----:B------:R-:W-:-:S05]  /*1970*/  LOP3.LUT R4, R4, 0x3, RZ, 0xc0, !PT ;  /* 0x0000000304047812 */ /* 0x000fca00078ec0ff */
[----:B------:R-:W-:-:S07]  /*1980*/  IMAD.MOV R8, RZ, RZ, -R4 ;  /* 0x000000ffff087224 */ /* 0x000fce00078e0a04 */
.L_x_23:
[----:B------:R-:W-:-:S06]  /*1990*/  IMAD.WIDE.U32 R4, R9, 0x8, R2 ;  /* 0x0000000809047825 */ /* 0x000fcc00078e0002 */
[----:B------:R-:W2:Y:S01]  /*19a0*/  LDG.E.64.CONSTANT R4, desc[UR6][R4.64] ;  /* 0x0000000604047981 */ /* 0x000ea2000c1e9b00 */
[----:B------:R-:W-:Y:S02]  /*19b0*/  VIADD R8, R8, 0x1 ;  /* 0x0000000108087836 */ /* 0x000fe40000000000 */
[----:B------:R-:W-:Y:S02]  /*19c0*/  VIADD R45, R45, 0x200 ;  /* 0x000002002d2d7836 */ /* 0x000fe40000000000 */
[----:B------:R-:W-:Y:S01]  /*19d0*/  VIADD R9, R9, 0x200 ;  /* 0x0000020009097836 */ /* 0x000fe20000000000 */
[----:B------:R-:W-:Y:S01]  /*19e0*/  ISETP.NE.AND P0, PT, R8, RZ, PT ;  /* 0x000000ff0800720c */ /* 0x000fe20003f05270 */
[----:B--2---:R-:W-:-:S12]  /*19f0*/  DADD R6, R4, R6 ;  /* 0x0000000004067229 */ /* 0x004fd80000000006 */
[----:B------:R-:W-:Y:S05]  /*1a00*/  @P0 BRA `(.L_x_23) ;  /* 0xfffffffc00e00947 */ /* 0x000fea000383ffff */
.L_x_22:
[----:B------:R-:W-:Y:S05]  /*1a10*/  BSYNC.RECONVERGENT B2 ;  /* 0x0000000000027941 */ /* 0x000fea0003800200 */
.L_x_21:
[----:B------:R-:W-:Y:S05]  /*1a20*/  @!P1 BRA `(.L_x_20) ;  /* 0x0000000400989947 */ /* 0x000fea0003800000 */
[----:B------:R-:W0:Y:S01]  /*1a30*/  LDCU.64 UR8, c[0x0][0x380] ;  /* 0x00007000ff0877ac */ /* 0x000e220008000a00 */
[----:B------:R-:W-:Y:S01]  /*1a40*/  IMAD.IADD R9, R0, 0x1, -R45 ;  /* 0x0000000100097824 */ /* 0x000fe200078e0a2d */
[C---:B------:R-:W-:Y:S01]  /*1a50*/  IADD3 R5, P0, PT, R45.reuse, UR4, RZ ;  /* 0x000000042d057c10 */ /* 0x040fe2000ff1e0ff */
[----:B------:R-:W-:Y:S01]  /*1a60*/  BSSY.RECONVERGENT B2, `(.L_x_24) ;  /* 0x0000039000027945 */ /* 0x000fe20003800200 */
[----:B------:R-:W-:Y:S02]  /*1a70*/  VIADD R43, R45, UR4 ;  /* 0x000000042d2b7c36 */ /* 0x000fe40008000000 */
[----:B------:R-:W-:Y:S01]  /*1a80*/  ISETP.GT.AND P1, PT, R9, 0x1800, PT ;  /* 0x000018000900780c */ /* 0x000fe20003f24270 */
[----:B------:R-:W-:Y:S01]  /*1a90*/  IMAD.X R8, RZ, RZ, RZ, P0 ;  /* 0x000000ffff087224 */ /* 0x000fe200000e06ff */
[----:B0-----:R-:W-:-:S04]  /*1aa0*/  LEA R4, P0, R5, UR8, 0x3 ;  /* 0x0000000805047c11 */ /* 0x001fc8000f8018ff */
[----:B------:R-:W-:Y:S02]  /*1ab0*/  LEA.HI.X R5, R5, UR9, R8, 0x3, P0 ;  /* 0x0000000905057c11 */ /* 0x000fe400080f1c08 */
[----:B------:R-:W-:-:S05]  /*1ac0*/  IADD3 R4, P0, PT, R4, 0x2000, RZ ;  /* 0x0000200004047810 */ /* 0x000fca0007f1e0ff */
[----:B------:R-:W-:Y:S01]  /*1ad0*/  IMAD.X R5, RZ, RZ, R5, P0 ;  /* 0x000000ffff057224 */ /* 0x000fe200000e0605 */
[----:B------:R-:W-:Y:S01]  /*1ae0*/  PLOP3.LUT P0, PT, PT, PT, PT, 0x80, 0x8 ;  /* 0x000000000008781c */ /* 0x000fe20003f0f070 */
[----:B------:R-:W-:-:S12]  /*1af0*/  @!P1 BRA `(.L_x_25) ;  /* 0x0000000000bc9947 */ /* 0x000fd80003800000 */
[----:B------:R-:W-:Y:S01]  /*1b00*/  PLOP3.LUT P0, PT, PT, PT, PT, 0x8, 0x80 ;  /* 0x000000000080781c */ /* 0x000fe20003f0e170 */
[----:B------:R-:W-:-:S12]  /*1b10*/  VIADD R40, R0, 0xffffe800 ;  /* 0xffffe80000287836 */ /* 0x000fd80000000000 */
.L_x_26:
[C---:B------:R-:W-:Y:S01]  /*1b20*/  IMAD.WIDE.U32 R38, R43.reuse, 0x8, R2 ;  /* 0x000000082b267825 */ /* 0x040fe200078e0002 */
[----:B------:R-:W2:Y:S04]  /*1b30*/  LDG.E.64.CONSTANT R8, desc[UR6][R4.64+-0x1000] ;  /* 0xfff0000604087981 */ /* 0x000ea8000c1e9b00 */
[----:B------:R-:W3:Y:S04]  /*1b40*/  LDG.E.64.CONSTANT R10, desc[UR6][R4.64] ;  /* 0x00000006040a7981 */ /* 0x000ee8000c1e9b00 */
[----:B------:R-:W4:Y:S01]  /*1b50*/  LDG.E.64.CONSTANT R38, desc[UR6][R38.64] ;  /* 0x0000000626267981 */ /* 0x000f22000c1e9b00 */
[----:B------:R-:W-:-:S03]  /*1b60*/  VIADD R15, R43, 0x800 ;  /* 0x000008002b0f7836 */ /* 0x000fc60000000000 */
[----:B------:R-:W5:Y:S01]  /*1b70*/  LDG.E.64.CONSTANT R12, desc[UR6][R4.64+0x1000] ;  /* 0x00100006040c7981 */ /* 0x000f62000c1e9b00 */
[----:B------:R-:W-:-:S03]  /*1b80*/  IMAD.WIDE.U32 R14, R15, 0x8, R2 ;  /* 0x000000080f0e7825 */ /* 0x000fc600078e0002 */
[----:B------:R-:W5:Y:S04]  /*1b90*/  LDG.E.64.CONSTANT R16, desc[UR6][R4.64+0x3000] ;  /* 0x0030000604107981 */ /* 0x000f68000c1e9b00 */
[----:B------:R-:W5:Y:S04]  /*1ba0*/  LDG.E.64.CONSTANT R14, desc[UR6][R14.64] ;  /* 0x000000060e0e7981 */ /* 0x000f68000c1e9b00 */
[----:B------:R-:W5:Y:S01]  /*1bb0*/  LDG.E.64.CONSTANT R18, desc[UR6][R4.64+0x4000] ;  /* 0x0040000604127981 */ /* 0x000f62000c1e9b00 */
        /* <DEDUP_REMOVED lines=11> */
[----:B------:R-:W5:Y:S04]  /*1c70*/  LDG.E.64.CONSTANT R34, desc[UR6][R4.64+0xc000] ;  /* 0x00c0000604227981 */ /* 0x000f68000c1e9b00 */
[----:B------:R0:W5:Y:S01]  /*1c80*/  LDG.E.64.CONSTANT R36, desc[UR6][R4.64+0xd000] ;  /* 0x00d0000604247981 */ /* 0x000162000c1e9b00 */
[----:B------:R-:W-:-:S05]  /*1c90*/  VIADD R45, R45, 0x2000 ;  /* 0x000020002d2d7836 */ /* 0x000fca0000000000 */
[----:B------:R-:W-:Y:S02]  /*1ca0*/  ISETP.GE.AND P1, PT, R45, R40, PT ;  /* 0x000000282d00720c */ /* 0x000fe40003f26270 */
[----:B0-----:R-:W-:Y:S01]  /*1cb0*/  IADD3 R4, P2, PT, R4, 0x10000, RZ ;  /* 0x0001000004047810 */ /* 0x001fe20007f5e0ff */
[----:B------:R-:W-:-:S04]  /*1cc0*/  VIADD R43, R43, 0x2000 ;  /* 0x000020002b2b7836 */ /* 0x000fc80000000000 */
[----:B------:R-:W-:Y:S01]  /*1cd0*/  IMAD.X R5, RZ, RZ, R5, P2 ;  /* 0x000000ffff057224 */ /* 0x000fe200010e0605 */
[----:B----4-:R-:W-:-:S08]  /*1ce0*/  DADD R38, R38, R6 ;  /* 0x0000000026267229 */ /* 0x010fd00000000006 */
[----:B--2---:R-:W-:-:S08]  /*1cf0*/  DADD R8, R38, R8 ;  /* 0x0000000026087229 */ /* 0x004fd00000000008 */
[----:B---3--:R-:W-:-:S08]  /*1d00*/  DADD R8, R8, R10 ;  /* 0x0000000008087229 */ /* 0x008fd0000000000a */
[----:B-----5:R-:W-:-:S08]  /*1d10*/  DADD R8, R8, R12 ;  /* 0x0000000008087229 */ /* 0x020fd0000000000c */
        /* <DEDUP_REMOVED lines=13> */
.L_x_25:
[----:B------:R-:W-:Y:S05]  /*1df0*/  BSYNC.RECONVERGENT B2 ;  /* 0x0000000000027941 */ /* 0x000fea0003800200 */
.L_x_24:
[----:B------:R-:W-:Y:S01]  /*1e00*/  IMAD.IADD R8, R0, 0x1, -R45 ;  /* 0x0000000100087824 */ /* 0x000fe200078e0a2d */
[----:B------:R-:W-:Y:S04]  /*1e10*/  BSSY.RECONVERGENT B2, `(.L_x_27) ;  /* 0x000001c000027945 */ /* 0x000fe80003800200 */
[----:B------:R-:W-:-:S13]  /*1e20*/  ISETP.GT.AND P1, PT, R8, 0x800, PT ;  /* 0x000008000800780c */ /* 0x000fda0003f24270 */
[----:B------:R-:W-:Y:S05]  /*1e30*/  @!P1 BRA `(.L_x_28) ;  /* 0x0000000000649947 */ /* 0x000fea0003800000 */
        /* <DEDUP_REMOVED lines=9> */
[----:B------:R-:W5:Y:S04]  /*1ed0*/  LDG.E.64.CONSTANT R22, desc[UR6][R4.64+0x4000] ;  /* 0x0040000604167981 */ /* 0x000f68000c1e9b00 */
[----:B------:R0:W5:Y:S01]  /*1ee0*/  LDG.E.64.CONSTANT R8, desc[UR6][R4.64+0x5000] ;  /* 0x0050000604087981 */ /* 0x000162000c1e9b00 */
[----:B------:R-:W-:Y:S01]  /*1ef0*/  PLOP3.LUT P0, PT, PT, PT, PT, 0x8, 0x80 ;  /* 0x000000000080781c */ /* 0x000fe20003f0e170 */
[----:B------:R-:W-:-:S02]  /*1f00*/  VIADD R45, R45, 0x1000 ;  /* 0x000010002d2d7836 */ /* 0x000fc40000000000 */
[----:B------:R-:W-:Y:S01]  /*1f10*/  VIADD R43, R43, 0x1000 ;  /* 0x000010002b2b7836 */ /* 0x000fe20000000000 */
[----:B----4-:R-:W-:-:S08]  /*1f20*/  DADD R6, R6, R10 ;  /* 0x0000000006067229 */ /* 0x010fd0000000000a */
[----:B--2---:R-:W-:-:S08]  /*1f30*/  DADD R6, R6, R12 ;  /* 0x0000000006067229 */ /* 0x004fd0000000000c */
[----:B---3--:R-:W-:-:S08]  /*1f40*/  DADD R6, R6, R14 ;  /* 0x0000000006067229 */ /* 0x008fd0000000000e */
[----:B-----5:R-:W-:-:S08]  /*1f50*/  DADD R6, R6, R16 ;  /* 0x0000000006067229 */ /* 0x020fd00000000010 */
[----:B------:R-:W-:-:S08]  /*1f60*/  DADD R6, R6, R18 ;  /* 0x0000000006067229 */ /* 0x000fd00000000012 */
[----:B------:R-:W-:Y:S01]  /*1f70*/  DADD R6, R6, R20 ;  /* 0x0000000006067229 */ /* 0x000fe20000000014 */
[----:B------:R-:W-:-:S07]  /*1f80*/  IADD3 R10, P1, PT, R4, 0x8000, RZ ;  /* 0x00008000040a7810 */ /* 0x000fce0007f3e0ff */
[----:B------:R-:W-:Y:S01]  /*1f90*/  DADD R6, R6, R22 ;  /* 0x0000000006067229 */ /* 0x000fe20000000016 */
[----:B0-----:R-:W-:Y:S02]  /*1fa0*/  IMAD.X R5, RZ, RZ, R5, P1 ;  /* 0x000000ffff057224 */ /* 0x001fe400008e0605 */
[----:B------:R-:W-:-:S05]  /*1fb0*/  IMAD.MOV.U32 R4, RZ, RZ, R10 ;  /* 0x000000ffff047224 */ /* 0x000fca00078e000a */
[----:B------:R-:W-:-:S11]  /*1fc0*/  DADD R6, R6, R8 ;  /* 0x0000000006067229 */ /* 0x000fd60000000008 */
.L_x_28:
[----:B------:R-:W-:Y:S05]  /*1fd0*/  BSYNC.RECONVERGENT B2 ;  /* 0x0000000000027941 */ /* 0x000fea0003800200 */
.L_x_27:
[----:B------:R-:W-:-:S13]  /*1fe0*/  ISETP.LT.OR P0, PT, R45, R0, P0 ;  /* 0x000000002d00720c */ /* 0x000fda0000701670 */
[----:B------:R-:W-:Y:S05]  /*1ff0*/  @!P0 BRA `(.L_x_20) ;  /* 0x0000000000248947 */ /* 0x000fea0003800000 */
[----:B------:R-:W-:Y:S01]  /*2000*/  IMAD.WIDE.U32 R2, R43, 0x8, R2 ;  /* 0x000000082b027825 */ /* 0x000fe200078e0002 */
[----:B------:R-:W2:Y:S04]  /*2010*/  LDG.E.64.CONSTANT R8, desc[UR6][R4.64+-0x1000] ;  /* 0xfff0000604087981 */ /* 0x000ea8000c1e9b00 */
[----:B------:R-:W3:Y:S04]  /*2020*/  LDG.E.64.CONSTANT R10, desc[UR6][R4.64] ;  /* 0x00000006040a7981 */ /* 0x000ee8000c1e9b00 */
[----:B------:R-:W4:Y:S04]  /*2030*/  LDG.E.64.CONSTANT R2, desc[UR6][R2.64] ;  /* 0x0000000602027981 */ /* 0x000f28000c1e9b00 */
[----:B------:R-:W5:Y:S01]  /*2040*/  LDG.E.64.CONSTANT R12, desc[UR6][R4.64+0x1000] ;  /* 0x00100006040c7981 */ /* 0x000f62000c1e9b00 */
[----:B----4-:R-:W-:-:S08]  /*2050*/  DADD R6, R6, R2 ;  /* 0x0000000006067229 */ /* 0x010fd00000000002 */
[----:B--2---:R-:W-:-:S08]  /*2060*/  DADD R6, R6, R8 ;  /* 0x0000000006067229 */ /* 0x004fd00000000008 */
[----:B---3--:R-:W-:-:S08]  /*2070*/  DADD R6, R6, R10 ;  /* 0x0000000006067229 */ /* 0x008fd0000000000a */
[----:B-----5:R-:W-:-:S11]  /*2080*/  DADD R6, R6, R12 ;  /* 0x0000000006067229 */ /* 0x020fd6000000000c */
.L_x_20:
[----:B------:R-:W-:Y:S05]  /*2090*/  BSYNC.RECONVERGENT B1 ;  /* 0x0000000000017941 */ /* 0x000fea0003800200 */
.L_x_18:
[----:B------:R-:W0:Y:S01]  /*20a0*/  S2R R0, SR_LANEID ;  /* 0x0000000000007919 */ /* 0x000e220000000000 */
[----:B------:R-:W-:Y:S04]  /*20b0*/  SHFL.DOWN PT, R2, R6, 0x1, 0x1f ;  /* 0x08201f0006027f89 */ /* 0x000fe800000e0000 */
[----:B------:R-:W1:Y:S02]  /*20c0*/  SHFL.DOWN PT, R3, R7, 0x1, 0x1f ;  /* 0x08201f0007037f89 */ /* 0x000e6400000e0000 */
[----:B-1----:R-:W-:Y:S01]  /*20d0*/  DADD R2, R2, R6 ;  /* 0x0000000002027229 */ /* 0x002fe20000000006 */
[C---:B0-----:R-:W-:Y:S02]  /*20e0*/  ISETP.GT.AND P0, PT, R0.reuse, 0x1e, PT ;  /* 0x0000001e0000780c */ /* 0x041fe40003f04270 */
[----:B------:R-:W-:-:S07]  /*20f0*/  ISETP.NE.AND P1, PT, R0, RZ, PT ;  /* 0x000000ff0000720c */ /* 0x000fce0003f25270 */
        /* <DEDUP_REMOVED lines=15> */
[----:B------:R-:W-:Y:S01]  /*21f0*/  ISETP.GT.AND P0, PT, R0, 0x17, PT ;  /* 0x000000170000780c */ /* 0x000fe20003f04270 */
[----:B------:R-:W-:Y:S01]  /*2200*/  SHFL.DOWN PT, R2, R6, 0x8, 0x1f ;  /* 0x09001f0006027f89 */ /* 0x000fe200000e0000 */
[----:B------:R-:W-:-:S03]  /*2210*/  @!P1 MOV R8, 0x400 ;  /* 0x0000040000089802 */ /* 0x000fc60000000f00 */
[----:B------:R-:W0:Y:S01]  /*2220*/  SHFL.DOWN PT, R3, R7, 0x8, 0x1f ;  /* 0x09001f0007037f89 */ /* 0x000e2200000e0000 */
[----:B-1----:R-:W-:Y:S01]  /*2230*/  @!P1 LEA R11, R11, R8, 0x18 ;  /* 0x000000080b0b9211 */ /* 0x002fe200078ec0ff */
[----:B0-----:R-:W-:-:S10]  /*2240*/  DADD R2, R2, R6 ;  /* 0x0000000002027229 */ /* 0x001fd40000000006 */
[----:B------:R-:W-:Y:S02]  /*2250*/  FSEL R4, R6, R2, P0 ;  /* 0x0000000206047208 */ /* 0x000fe40000000000 */
[----:B------:R-:W-:Y:S02]  /*2260*/  FSEL R5, R7, R3, P0 ;  /* 0x0000000307057208 */ /* 0x000fe40000000000 */
[----:B------:R-:W-:Y:S01]  /*2270*/  @!P1 SHF.R.U32.HI R6, RZ, 0x2, R41 ;  /* 0x00000002ff069819 */ /* 0x000fe20000011629 */
[----:B------:R-:W-:Y:S01]  /*2280*/  SHFL.DOWN PT, R2, R4, 0x10, 0x1f ;  /* 0x0a001f0004027f89 */ /* 0x000fe200000e0000 */
[----:B------:R-:W-:Y:S02]  /*2290*/  ISETP.NE.AND P0, PT, R41, RZ, PT ;  /* 0x000000ff2900720c */ /* 0x000fe40003f05270 */
[----:B------:R-:W-:Y:S01]  /*22a0*/  @!P1 LOP3.LUT R6, R6, 0xf8, RZ, 0xc0, !PT ;  /* 0x000000f806069812 */ /* 0x000fe200078ec0ff */
[----:B------:R-:W0:Y:S04]  /*22b0*/  SHFL.DOWN PT, R3, R5, 0x10, 0x1f ;  /* 0x0a001f0005037f89 */ /* 0x000e2800000e0000 */
[----:B------:R-:W-:Y:S01]  /*22c0*/  @!P1 IMAD.IADD R11, R6, 0x1, R11 ;  /* 0x00000001060b9824 */ /* 0x000fe200078e020b */
[----:B0-----:R-:W-:-:S07]  /*22d0*/  DADD R2, R2, R4 ;  /* 0x0000000002027229 */ /* 0x001fce0000000004 */
[----:B------:R0:W-:Y:S01]  /*22e0*/  @!P1 STS.64 [R11+0x10], R2 ;  /* 0x000010020b009388 */ /* 0x0001e20000000a00 */
[----:B------:R-:W-:Y:S01]  /*22f0*/  BAR.SYNC.DEFER_BLOCKING 0x0 ;  /* 0x0000000000007b1d */ /* 0x000fe20000010000 */
[----:B------:R-:W-:-:S04]  /*2300*/  ISETP.GT.AND P1, PT, R0, 0xf, PT ;  /* 0x0000000f0000780c */ /* 0x000fc80003f24270 */
[----:B------:R-:W-:Y:S02]  /*2310*/  FSEL R0, R4, R2, P1 ;  /* 0x0000000204007208 */ /* 0x000fe40000800000 */
[----:B------:R-:W-:-:S03]  /*2320*/  FSEL R5, R5, R3, P1 ;  /* 0x0000000305057208 */ /* 0x000fc60000800000 */
[----:B0-----:R-:W-:Y:S02]  /*2330*/  IMAD.MOV.U32 R2, RZ, RZ, R0 ;  /* 0x000000ffff027224 */ /* 0x001fe400078e0000 */
[----:B------:R-:W-:Y:S01]  /*2340*/  IMAD.MOV.U32 R3, RZ, RZ, R5 ;  /* 0x000000ffff037224 */ /* 0x000fe200078e0005 */
[----:B------:R-:W-:Y:S06]  /*2350*/  @P0 BRA `(.L_x_16) ;  /* 0x0000000000680947 */ /* 0x000fec0003800000 */
[----:B------:R-:W0:Y:S01]  /*2360*/  S2UR UR5, SR_CgaCtaId ;  /* 0x00000000000579c3 */ /* 0x000e220000008800 */
[----:B------:R-:W-:Y:S02]  /*2370*/  UMOV UR4, 0x400 ;  /* 0x0000040000047882 */ /* 0x000fe40000000000 */
[----:B0-----:R-:W-:-:S09]  /*2380*/  ULEA UR4, UR5, UR4, 0x18 ;  /* 0x0000000405047291 */ /* 0x001fd2000f8ec0ff */
[----:B------:R-:W0:Y:S04]  /*2390*/  LDS.64 R4, [UR4+0x18] ;  /* 0x00001804ff047984 */ /* 0x000e280008000a00 */
[----:B------:R-:W1:Y:S04]  /*23a0*/  LDS.128 R8, [UR4+0x20] ;  /* 0x00002004ff087984 */ /* 0x000e680008000c00 */
        /* <DEDUP_REMOVED lines=20> */
[----:B------:R-:W-:-:S11]  /*24f0*/  DADD R2, R2, R10 ;  /* 0x0000000002027229 */ /* 0x000fd6000000000a */
.L_x_16:
[----:B------:R-:W-:Y:S05]  /*2500*/  BSYNC.RECONVERGENT B0 ;  /* 0x0000000000007941 */ /* 0x000fea0003800200 */
.L_x_1:
[----:B------:R-:W-:Y:S05]  /*2510*/  @P0 EXIT ;  /* 0x000000000000094d */ /* 0x000fea0003800000 */
[----:B------:R-:W0:Y:S01]  /*2520*/  LDCU.64 UR4, c[0x0][0x398] ;  /* 0x00007300ff0477ac */ /* 0x000e220008000a00 */
[----:B------:R-:W2:Y:S01]  /*2530*/  LDC.64 R4, c[0x0][0x388] ;  /* 0x0000e200ff047b82 */ /* 0x000ea20000000a00 */
[----:B0-----:R-:W-:-:S07]  /*2540*/  DADD R2, R2, UR4 ;  /* 0x0000000402027e29 */ /* 0x001fce0008000000 */
[----:B--2---:R-:W-:Y:S01]  /*2550*/  STG.E.64 desc[UR6][R4.64], R2 ;  /* 0x0000000204007986 */ /* 0x004fe2000c101b06 */
[----:B------:R-:W-:Y:S05]  /*2560*/  EXIT ;  /* 0x000000000000794d */ /* 0x000fea0003800000 */
.L_x_29:
[----:B------:R-:W-:-:S00]  /*2570*/  BRA `(.L_x_29) ;  /* 0xfffffffc00fc7947 */ /* 0x000fc0000383ffff */
[----:B------:R-:W-:-:S00]  /*2580*/  NOP ;  /* 0x0000000000007918 */ /* 0x000fc00000000000 */
[----:B------:R-:W-:-:S00]  /*2590*/  NOP ;  /* 0x0000000000007918 */ /* 0x000fc00000000000 */
[----:B------:R-:W-:-:S00]  /*25a0*/  NOP ;  /* 0x0000000000007918 */ /* 0x000fc00000000000 */
[----:B------:R-:W-:-:S00]  /*25b0*/  NOP ;  /* 0x0000000000007918 */ /* 0x000fc00000000000 */
[----:B------:R-:W-:-:S00]  /*25c0*/  NOP ;  /* 0x0000000000007918 */ /* 0x000fc00000000000 */
[----:B------:R-:W-:-:S00]  /*25d0*/  NOP ;  /* 0x0000000000007918 */ /* 0x000fc00000000000 */
[----:B------:R-:W-:-:S00]  /*25e0*/  NOP ;  /* 0x0000000000007918 */ /* 0x000fc00000000000 */
[----:B------:R-:W-:-:S00]  /*25f0*/  NOP ;  /* 0x0000000000007918 */ /* 0x000fc00000000000 */
.L_x_453:


//--------------------- .text._ZN3cub18CUB_300001_SM_10006detail6reduce18DeviceReduceKernelINS2_10policy_hubIdyN4cuda3std3__44plusIdEEE10Policy1000EN6thrust24THRUST_300001_SM_1000_NS6detail15normal_iteratorINSD_10device_ptrIdEEEEyS9_dNS7_10__identityEEEvT0_PT3_T1_NS0_13GridEvenShareISN_EET2_T4_ --------------------------
	.section	.text._ZN3cub18CUB_300001_SM_10006detail6reduce18DeviceReduceKernelINS2_10policy_hubIdyN4cuda3std3__44plusIdEEE10Policy1000EN6thrust24THRUST_300001_SM_1000_NS6detail15normal_iteratorINSD_10device_ptrIdEEEEyS9_dNS7_10__identityEEEvT0_PT3_T1_NS0_13GridEvenShareISN_EET2_T4_,"ax",@progbits
	.align	128
        .global         _ZN3cub18CUB_300001_SM_10006detail6reduce18DeviceReduceKernelINS2_10policy_hubIdyN4cuda3std3__44plusIdEEE10Policy1000EN6thrust24THRUST_300001_SM_1000_NS6detail15normal_iteratorINSD_10device_ptrIdEEEEyS9_dNS7_10__identityEEEvT0_PT3_T1_NS0_13GridEvenShareISN_EET2_T4_
        .type           _ZN3cub18CUB_300001_SM_10006detail6reduce18DeviceReduceKernelINS2_10policy_hubIdyN4cuda3std3__44plusIdEEE10Policy1000EN6thrust24THRUST_300001_SM_1000_NS6detail15normal_iteratorINSD_10device_ptrIdEEEEyS9_dNS7_10__identityEEEvT0_PT3_T1_NS0_13GridEvenShareISN_EET2_T4_,@function
        .size           _ZN3cub18CUB_300001_SM_10006detail6reduce18DeviceReduceKernelINS2_10policy_hubIdyN4cuda3std3__44plusIdEEE10Policy1000EN6thrust24THRUST_300001_SM_1000_NS6detail15normal_iteratorINSD_10device_ptrIdEEEEyS9_dNS7_10__identityEEEvT0_PT3_T1_NS0_13GridEvenShareISN_EET2_T4_,(.L_x_454 - _ZN3cub18CUB_300001_SM_10006detail6reduce18DeviceReduceKernelINS2_10policy_hubIdyN4cuda3std3__44plusIdEEE10Policy1000EN6thrust24THRUST_300001_SM_1000_NS6detail15normal_iteratorINSD_10device_ptrIdEEEEyS9_dNS7_10__identityEEEvT0_PT3_T1_NS0_13GridEvenShareISN_EET2_T4_)
        .other          _ZN3cub18CUB_300001_SM_10006detail6reduce18DeviceReduceKernelINS2_10policy_hubIdyN4cuda3std3__44plusIdEEE10Policy1000EN6thrust24THRUST_300001_SM_1000_NS6detail15normal_iteratorINSD_10device_ptrIdEEEEyS9_dNS7_10__identityEEEvT0_PT3_T1_NS0_13GridEvenShareISN_EET2_T4_,@"STO_CUDA_ENTRY STV_DEFAULT"
_ZN3cub18CUB_300001_SM_10006detail6reduce18DeviceReduceKernelINS2_10policy_hubIdyN4cuda3std3__44plusIdEEE10Policy1000EN6thrust24THRUST_300001_SM_1000_NS6detail15normal_iteratorINSD_10device_ptrIdEEEEyS9_dNS7_10__identityEEEvT0_PT3_T1_NS0_13GridEvenShareISN_EET2_T4_:
.text._ZN3cub18CUB_300001_SM_10006detail6reduce18DeviceReduceKernelINS2_10policy_hubIdyN4cuda3std3__44plusIdEEE10Policy1000EN6thrust24THRUST_300001_SM_1000_NS6detail15normal_iteratorINSD_10device_ptrIdEEEEyS9_dNS7_10__identityEEEvT0_PT3_T1_NS0_13GridEvenShareISN_EET2_T4_:
[----:B------:R-:W-:Y:S08]  /*0000*/  LDC R1, c[0x0][0x37c] ;  /* 0x0000df00ff017b82 */ /* 0x000ff00000000800 */
[----:B------:R-:W0:Y:S01]  /*0010*/  S2UR UR18, SR_CTAID.X ;  /* 0x00000000001279c3 */ /* 0x000e220000002500 */
[----:B------:R-:W1:Y:S01]  /*0020*/  LDCU.64 UR4, c[0x0][0x3b8] ;  /* 0x00007700ff0477ac */ /* 0x000e620008000a00 */
[----:B------:R-:W-:Y:S01]  /*0030*/  BSSY.RECONVERGENT B0, `(.L_x_30) ;  /* 0x0000277000007945 */ /* 0x000fe20003800200 */
[----:B------:R-:W2:Y:S01]  /*0040*/  LDCU UR11, c[0x0][0x3c0] ;  /* 0x00007800ff0b77ac */ /* 0x000ea20008000800 */
[----:B------:R-:W3:Y:S01]  /*0050*/  LDCU.64 UR16, c[0x0][0x358] ;  /* 0x00006b00ff1077ac */ /* 0x000ee20008000a00 */
[----:B-1----:R-:W-:-:S02]  /*0060*/  IMAD.U32 R12, RZ, RZ, UR4 ;  /* 0x00000004ff0c7e24 */ /* 0x002fc4000f8e00ff */
[----:B------:R-:W-:Y:S01]  /*0070*/  IMAD.U32 R3, RZ, RZ, UR5 ;  /* 0x00000005ff037e24 */ /* 0x000fe2000f8e00ff */
[----:B--2---:R-:W-:Y:S02]  /*0080*/  UIMAD UR5, UR11, 0xe00, URZ ;  /* 0x00000e000b0578a4 */ /* 0x004fe4000f8e02ff */
[----:B0-----:R-:W-:Y:S02]  /*0090*/  UIMAD UR9, UR18, 0xe00, URZ ;  /* 0x00000e00120978a4 */ /* 0x001fe4000f8e02ff */
[----:B------:R-:W-:-:S04]  /*00a0*/  USHF.R.S32.HI UR4, URZ, 0x1f, UR5 ;  /* 0x0000001fff047899 */ /* 0x000fc80008011405 */
[----:B------:R-:W-:-:S04]  /*00b0*/  IADD3 R13, P1, PT, R12, -UR9, RZ ;  /* 0x800000090c0d7c10 */ /* 0x000fc8000ff3e0ff */
[----:B------:R-:W-:Y:S02]  /*00c0*/  ISETP.GT.U32.AND P0, PT, R13, 0xdff, PT ;  /* 0x00000dff0d00780c */ /* 0x000fe40003f04070 */
[----:B------:R-:W-:-:S04]  /*00d0*/  IADD3.X R2, PT, PT, R3, -0x1, RZ, P1, !PT ;  /* 0xffffffff03027810 */ /* 0x000fc80000ffe4ff */
[----:B------:R-:W-:-:S13]  /*00e0*/  ISETP.GT.U32.AND.EX P0, PT, R2, RZ, PT, P0 ;  /* 0x000000ff0200720c */ /* 0x000fda0003f04100 */
[----:B---3--:R-:W-:Y:S05]  /*00f0*/  @P0 BRA `(.L_x_31) ;  /* 0x0000001400280947 */ /* 0x008fea0003800000 */
[----:B------:R-:W0:Y:S01]  /*0100*/  S2R R0, SR_TID.X ;  /* 0x0000000000007919 */ /* 0x000e220000002100 */
[----:B------:R-:W-:Y:S01]  /*0110*/  VIADD R3, R12, -UR9 ;  /* 0x800000090c037c36 */ /* 0x000fe20008000000 */
[----:B------:R-:W-:Y:S01]  /*0120*/  BSSY.RECONVERGENT B1, `(.L_x_32) ;  /* 0x000000a000017945 */ /* 0x000fe20003800200 */
[----:B------:R-:W-:-:S03]  /*0130*/  CS2R R8, SRZ ;  /* 0x0000000000087805 */ /* 0x000fc6000001ff00 */
[----:B0-----:R-:W-:Y:S01]  /*0140*/  ISETP.GE.AND P0, PT, R0, R3, PT ;  /* 0x000000030000720c */ /* 0x001fe20003f06270 */
[----:B------:R-:W-:-:S12]  /*0150*/  IMAD.MOV.U32 R2, RZ, RZ, R0 ;  /* 0x000000ffff027224 */ /* 0x000fd800078e0000 */
[----:B------:R-:W-:Y:S05]  /*0160*/  @P0 BRA `(.L_x_33) ;  /* 0x0000000000140947 */ /* 0x000fea0003800000 */
[----:B------:R-:W0:Y:S01]  /*0170*/  LDC.64 R8, c[0x0][0x380] ;  /* 0x0000e000ff087b82 */ /* 0x000e220000000a00 */
[----:B------:R-:W-:-:S04]  /*0180*/  VIADD R5, R0, UR9 ;  /* 0x0000000900057c36 */ /* 0x000fc80008000000 */
[----:B0-----:R-:W-:-:S06]  /*0190*/  IMAD.WIDE.U32 R8, R5, 0x8, R8 ;  /* 0x0000000805087825 */ /* 0x001fcc00078e0008 */
[----:B------:R-:W5:Y:S01]  /*01a0*/  LDG.E.64 R8, desc[UR16][R8.64] ;  /* 0x0000001008087981 */ /* 0x000f62000c1e1b00 */
[----:B------:R-:W-:-:S07]  /*01b0*/  VIADD R2, R0, 0x200 ;  /* 0x0000020000027836 */ /* 0x000fce0000000000 */
.L_x_33:
[----:B------:R-:W-:Y:S05]  /*01c0*/  BSYNC.RECONVERGENT B1 ;  /* 0x0000000000017941 */ /* 0x000fea0003800200 */
.L_x_32:
[----:B------:R-:W-:Y:S01]  /*01d0*/  ISETP.GE.AND P0, PT, R2, R3, PT ;  /* 0x000000030200720c */ /* 0x000fe20003f06270 */
[----:B------:R-:W-:-:S12]  /*01e0*/  BSSY.RECONVERGENT B1, `(.L_x_34) ;  /* 0x0000078000017945 */ /* 0x000fd80003800200 */
[----:B------:R-:W-:Y:S05]  /*01f0*/  @P0 BRA `(.L_x_35) ;  /* 0x0000000400d80947 */ /* 0x000fea0003800000 */
[----:B------:R-:W-:Y:S01]  /*0200*/  LOP3.LUT R5, RZ, R2, RZ, 0x33, !PT ;  /* 0x00000002ff057212 */ /* 0x000fe200078e33ff */
[----:B------:R-:W-:Y:S03]  /*0210*/  BSSY.RECONVERGENT B2, `(.L_x_36) ;  /* 0x0000036000027945 */ /* 0x000fe60003800200 */
[----:B------:R-:W-:-:S04]  /*0220*/  IADD3 R12, PT, PT, R12, -UR9, R5 ;  /* 0x800000090c0c7c10 */ /* 0x000fc8000fffe005 */
[C---:B------:R-:W-:Y:S02]  /*0230*/  ISETP.GE.U32.AND P1, PT, R12.reuse, 0x1e00, PT ;  /* 0x00001e000c00780c */ /* 0x040fe40003f26070 */
[----:B------:R-:W-:-:S04]  /*0240*/  LEA.HI R4, R12, 0x1, RZ, 0x17 ;  /* 0x000000010c047811 */ /* 0x000fc800078fb8ff */
[----:B------:R-:W-:-:S04]  /*0250*/  LOP3.LUT R5, R4, 0xf, RZ, 0xc0, !PT ;  /* 0x0000000f04057812 */ /* 0x000fc800078ec0ff */
[----:B------:R-:W-:-:S03]  /*0260*/  ISETP.NE.AND P0, PT, R5, RZ, PT ;  /* 0x000000ff0500720c */ /* 0x000fc60003f05270 */
[----:B------:R-:W-:Y:S10]  /*0270*/  @!P1 BRA `(.L_x_37) ;  /* 0x0000000000bc9947 */ /* 0x000ff40003800000 */
[----:B------:R-:W0:Y:S01]  /*0280*/  LDCU.64 UR4, c[0x0][0x380] ;  /* 0x00007000ff0477ac */ /* 0x000e220008000a00 */
[----:B------:R-:W-:Y:S01]  /*0290*/  IMAD.WIDE.U32 R6, R2, 0x8, RZ ;  /* 0x0000000802067825 */ /* 0x000fe200078e00ff */
[----:B------:R-:W-:-:S03]  /*02a0*/  LOP3.LUT R26, R4, 0xfffff0, RZ, 0xc0, !PT ;  /* 0x00fffff0041a7812 */ /* 0x000fc600078ec0ff */
[----:B------:R-:W-:Y:S02]  /*02b0*/  IMAD.U32 R11, RZ, RZ, UR18 ;  /* 0x00000012ff0b7e24 */ /* 0x000fe4000f8e00ff */
[----:B------:R-:W-:Y:S02]  /*02c0*/  IMAD.MOV R26, RZ, RZ, -R26 ;  /* 0x000000ffff1a7224 */ /* 0x000fe400078e0a1a */
[----:B------:R-:W-:-:S03]  /*02d0*/  IMAD.WIDE.U32 R6, R11, 0x7000, R6 ;  /* 0x000070000b067825 */ /* 0x000fc600078e0006 */
[----:B0-----:R-:W-:-:S04]  /*02e0*/  IADD3 R6, P1, PT, R6, UR4, RZ ;  /* 0x0000000406067c10 */ /* 0x001fc8000ff3e0ff */
[----:B------:R-:W-:-:S04]  /*02f0*/  IADD3 R6, P2, PT, R6, 0x8000, RZ ;  /* 0x0000800006067810 */ /* 0x000fc80007f5e0ff */
[----:B------:R-:W-:-:S09]  /*0300*/  IADD3.X R7, PT, PT, RZ, UR5, R7, P2, P1 ;  /* 0x00000005ff077c10 */ /* 0x000fd200097e2407 */
.L_x_38:
[----:B------:R-:W2:Y:S04]  /*0310*/  LDG.E.64 R10, desc[UR16][R6.64+-0x8000] ;  /* 0xff800010060a7981 */ /* 0x000ea8000c1e1b00 */
[----:B------:R-:W3:Y:S04]  /*0320*/  LDG.E.64 R12, desc[UR16][R6.64+-0x7000] ;  /* 0xff900010060c7981 */ /* 0x000ee8000c1e1b00 */
[----:B------:R-:W4:Y:S04]  /*0330*/  LDG.E.64 R14, desc[UR16][R6.64+-0x6000] ;  /* 0xffa00010060e7981 */ /* 0x000f28000c1e1b00 */
[----:B------:R-:W4:Y:S04]  /*0340*/  LDG.E.64 R16, desc[UR16][R6.64+-0x5000] ;  /* 0xffb0001006107981 */ /* 0x000f28000c1e1b00 */
[----:B------:R-:W4:Y:S04]  /*0350*/  LDG.E.64 R18, desc[UR16][R6.64+-0x4000] ;  /* 0xffc0001006127981 */ /* 0x000f28000c1e1b00 */
[----:B------:R-:W4:Y:S04]  /*0360*/  LDG.E.64 R20, desc[UR16][R6.64+-0x3000] ;  /* 0xffd0001006147981 */ /* 0x000f28000c1e1b00 */
[----:B------:R-:W4:Y:S04]  /*0370*/  LDG.E.64 R24, desc[UR16][R6.64+-0x2000] ;  /* 0xffe0001006187981 */ /* 0x000f28000c1e1b00 */
[----:B------:R-:W4:Y:S01]  /*0380*/  LDG.E.64 R22, desc[UR16][R6.64+-0x1000] ;  /* 0xfff0001006167981 */ /* 0x000f22000c1e1b00 */
[----:B--2--5:R-:W-:-:S03]  /*0390*/  DADD R10, R10, R8 ;  /* 0x000000000a0a7229 */ /* 0x024fc60000000008 */
[----:B------:R-:W2:Y:S05]  /*03a0*/  LDG.E.64 R8, desc[UR16][R6.64] ;  /* 0x0000001006087981 */ /* 0x000eaa000c1e1b00 */
[----:B---3--:R-:W-:Y:S02]  /*03b0*/  DADD R12, R10, R12 ;  /* 0x000000000a0c7229 */ /* 0x008fe4000000000c */
[----:B------:R-:W3:Y:S06]  /*03c0*/  LDG.E.64 R10, desc[UR16][R6.64+0x1000] ;  /* 0x00100010060a7981 */ /* 0x000eec000c1e1b00 */
[----:B----4-:R-:W-:-:S02]  /*03d0*/  DADD R14, R12, R14 ;  /* 0x000000000c0e7229 */ /* 0x010fc4000000000e */
[----:B------:R-:W4:Y:S06]  /*03e0*/  LDG.E.64 R12, desc[UR16][R6.64+0x2000] ;  /* 0x00200010060c7981 */ /* 0x000f2c000c1e1b00 */
[----:B------:R-:W-:Y:S02]  /*03f0*/  DADD R16, R14, R16 ;  /* 0x000000000e107229 */ /* 0x000fe40000000010 */
[----:B------:R-:W4:Y:S06]  /*0400*/  LDG.E.64 R14, desc[UR16][R6.64+0x3000] ;  /* 0x00300010060e7981 */ /* 0x000f2c000c1e1b00 */
[----:B------:R-:W-:-:S02]  /*0410*/  DADD R18, R16, R18 ;  /* 0x0000000010127229 */ /* 0x000fc40000000012 */
[----:B------:R-:W4:Y:S06]  /*0420*/  LDG.E.64 R16, desc[UR16][R6.64+0x4000] ;  /* 0x0040001006107981 */ /* 0x000f2c000c1e1b00 */
[----:B------:R-:W-:Y:S02]  /*0430*/  DADD R20, R18, R20 ;  /* 0x0000000012147229 */ /* 0x000fe40000000014 */
[----:B------:R-:W4:Y:S06]  /*0440*/  LDG.E.64 R18, desc[UR16][R6.64+0x5000] ;  /* 0x0050001006127981 */ /* 0x000f2c000c1e1b00 */
[----:B------:R-:W-:-:S02]  /*0450*/  DADD R24, R20, R24 ;  /* 0x0000000014187229 */ /* 0x000fc40000000018 */
[----:B------:R-:W4:Y:S06]  /*0460*/  LDG.E.64 R20, desc[UR16][R6.64+0x6000] ;  /* 0x0060001006147981 */ /* 0x000f2c000c1e1b00 */
[----:B------:R-:W-:Y:S02]  /*0470*/  DADD R22, R24, R22 ;  /* 0x0000000018167229 */ /* 0x000fe40000000016 */
[----:B------:R0:W4:Y:S01]  /*0480*/  LDG.E.64 R24, desc[UR16][R6.64+0x7000] ;  /* 0x0070001006187981 */ /* 0x000122000c1e1b00 */
[----:B------:R-:W-:Y:S02]  /*0490*/  VIADD R26, R26, 0x10 ;  /* 0x000000101a1a7836 */ /* 0x000fe40000000000 */
[----:B------:R-:W-:-:S03]  /*04a0*/  VIADD R2, R2, 0x2000 ;  /* 0x0000200002027836 */ /* 0x000fc60000000000 */
[----:B------:R-:W-:Y:S02]  /*04b0*/  ISETP.NE.AND P1, PT, R26, RZ, PT ;  /* 0x000000ff1a00720c */ /* 0x000fe40003f25270 */
[----:B0-----:R-:W-:-:S05]  /*04c0*/  IADD3 R6, P2, PT, R6, 0x10000, RZ ;  /* 0x0001000006067810 */ /* 0x001fca0007f5e0ff */
[----:B------:R-:W-:Y:S01]  /*04d0*/  IMAD.X R7, RZ, RZ, R7, P2 ;  /* 0x000000ffff077224 */ /* 0x000fe200010e0607 */
[----:B--2---:R-:W-:-:S08]  /*04e0*/  DADD R8, R22, R8 ;  /* 0x0000000016087229 */ /* 0x004fd00000000008 */
[----:B---3--:R-:W-:-:S08]  /*04f0*/  DADD R8, R8, R10 ;  /* 0x0000000008087229 */ /* 0x008fd0000000000a */
[----:B----4-:R-:W-:-:S08]  /*0500*/  DADD R8, R8, R12 ;  /* 0x0000000008087229 */ /* 0x010fd0000000000c */
[----:B------:R-:W-:-:S08]  /*0510*/  DADD R8, R8, R14 ;  /* 0x0000000008087229 */ /* 0x000fd0000000000e */
[----:B------:R-:W-:-:S08]  /*0520*/  DADD R8, R8, R16 ;  /* 0x0000000008087229 */ /* 0x000fd00000000010 */
[----:B------:R-:W-:-:S08]  /*0530*/  DADD R8, R8, R18 ;  /* 0x0000000008087229 */ /* 0x000fd00000000012 */
[----:B------:R-:W-:-:S08]  /*0540*/  DADD R8, R8, R20 ;  /* 0x0000000008087229 */ /* 0x000fd00000000014 */
[----:B------:R-:W-:Y:S01]  /*0550*/  DADD R8, R8, R24 ;  /* 0x0000000008087229 */ /* 0x000fe20000000018 */
[----:B------:R-:W-:Y:S10]  /*0560*/  @P1 BRA `(.L_x_38) ;  /* 0xfffffffc00681947 */ /* 0x000ff4000383ffff */
.L_x_37:
[----:B------:R-:W-:Y:S05]  /*0570*/  BSYNC.RECONVERGENT B2 ;  /* 0x0000000000027941 */ /* 0x000fea0003800200 */
.L_x_36:
[----:B------:R-:W-:Y:S05]  /*0580*/  @!P0 BRA `(.L_x_35) ;  /* 0x0000000000f48947 */ /* 0x000fea0003800000 */
[----:B------:R-:W-:Y:S01]  /*0590*/  ISETP.GE.U32.AND P1, PT, R5, 0x8, PT ;  /* 0x000000080500780c */ /* 0x000fe20003f26070 */
[----:B------:R-:W-:Y:S01]  /*05a0*/  BSSY.RECONVERGENT B2, `(.L_x_39) ;  /* 0x000001a000027945 */ /* 0x000fe20003800200 */
[----:B------:R-:W-:-:S04]  /*05b0*/  LOP3.LUT R26, R4, 0x7, RZ, 0xc0, !PT ;  /* 0x00000007041a7812 */ /* 0x000fc800078ec0ff */
[----:B------:R-:W-:-:S07]  /*05c0*/  ISETP.NE.AND P0, PT, R26, RZ, PT ;  /* 0x000000ff1a00720c */ /* 0x000fce0003f05270 */
[----:B------:R-:W-:Y:S06]  /*05d0*/  @!P1 BRA `(.L_x_40) ;  /* 0x0000000000589947 */ /* 0x000fec0003800000 */
[----:B------:R-:W0:Y:S01]  /*05e0*/  LDCU.64 UR4, c[0x0][0x380] ;  /* 0x00007000ff0477ac */ /* 0x000e220008000a00 */
[----:B------:R-:W-:-:S04]  /*05f0*/  IADD3 R5, P1, PT, R2, UR9, RZ ;  /* 0x0000000902057c10 */ /* 0x000fc8000ff3e0ff */
[----:B------:R-:W-:Y:S02]  /*0600*/  LEA.HI.X.SX32 R6, R2, RZ, 0x1, P1 ;  /* 0x000000ff02067211 */ /* 0x000fe400008f0eff */
[----:B0-----:R-:W-:-:S04]  /*0610*/  LEA R24, P1, R5, UR4, 0x3 ;  /* 0x0000000405187c11 */ /* 0x001fc8000f8218ff */
[----:B------:R-:W-:-:S05]  /*0620*/  LEA.HI.X R25, R5, UR5, R6, 0x3, P1 ;  /* 0x0000000505197c11 */ /* 0x000fca00088f1c06 */
        /* <DEDUP_REMOVED lines=17> */
.L_x_40:
[----:B------:R-:W-:Y:S05]  /*0740*/  BSYNC.RECONVERGENT B2 ;  /* 0x0000000000027941 */ /* 0x000fea0003800200 */
.L_x_39:
        /* <DEDUP_REMOVED lines=14> */
[----:B------:R-:W4:Y:S01]  /*0830*/  LDG.E.64 R14, desc[UR16][R4.64+0x3000] ;  /* 0x00300010040e7981 */ /* 0x000f22000c1e1b00 */
[----:B------:R-:W-:Y:S01]  /*0840*/  VIADD R2, R2, 0x800 ;  /* 0x0000080002027836 */ /* 0x000fe20000000000 */
[----:B--2--5:R-:W-:-:S08]  /*0850*/  DADD R6, R8, R6 ;  /* 0x0000000008067229 */ /* 0x024fd00000000006 */
[----:B---3--:R-:W-:-:S08]  /*0860*/  DADD R6, R6, R10 ;  /* 0x0000000006067229 */ /* 0x008fd0000000000a */
[----:B----4-:R-:W-:-:S08]  /*0870*/  DADD R6, R6, R12 ;  /* 0x0000000006067229 */ /* 0x010fd0000000000c */
[----:B------:R-:W-:-:S11]  /*0880*/  DADD R8, R6, R14 ;  /* 0x0000000006087229 */ /* 0x000fd6000000000e */
.L_x_42:
[----:B------:R-:W-:Y:S05]  /*0890*/  BSYNC.RECONVERGENT B2 ;  /* 0x0000000000027941 */ /* 0x000fea0003800200 */
.L_x_41:
[----:B------:R-:W-:Y:S05]  /*08a0*/  @!P0 BRA `(.L_x_35) ;  /* 0x00000000002c8947 */ /* 0x000fea0003800000 */
[----:B------:R-:W0:Y:S01]  /*08b0*/  LDC.64 R4, c[0x0][0x380] ;  /* 0x0000e000ff047b82 */ /* 0x000e220000000a00 */
[----:B------:R-:W-:Y:S02]  /*08c0*/  IMAD.U32 R7, RZ, RZ, UR18 ;  /* 0x00000012ff077e24 */ /* 0x000fe4000f8e00ff */
[----:B------:R-:W-:Y:S02]  /*08d0*/  IMAD.MOV R10, RZ, RZ, -R16 ;  /* 0x000000ffff0a7224 */ /* 0x000fe400078e0a10 */
[----:B0-----:R-:W-:-:S07]  /*08e0*/  IMAD.WIDE.U32 R4, R7, 0x7000, R4 ;  /* 0x0000700007047825 */ /* 0x001fce00078e0004 */
.L_x_43:
[----:B------:R-:W-:-:S06]  /*08f0*/  IMAD.WIDE R6, R2, 0x8, R4 ;  /* 0x0000000802067825 */ /* 0x000fcc00078e0204 */
[----:B------:R-:W2:Y:S01]  /*0900*/  LDG.E.64 R6, desc[UR16][R6.64] ;  /* 0x0000001006067981 */ /* 0x000ea2000c1e1b00 */
[----:B------:R-:W-:Y:S02]  /*0910*/  VIADD R10, R10, 0x1 ;  /* 0x000000010a0a7836 */ /* 0x000fe40000000000 */
[----:B------:R-:W-:-:S03]  /*0920*/  VIADD R2, R2, 0x200 ;  /* 0x0000020002027836 */ /* 0x000fc60000000000 */
[----:B------:R-:W-:Y:S01]  /*0930*/  ISETP.NE.AND P0, PT, R10, RZ, PT ;  /* 0x000000ff0a00720c */ /* 0x000fe20003f05270 */
[----:B--2--5:R-:W-:-:S12]  /*0940*/  DADD R8, R6, R8 ;  /* 0x0000000006087229 */ /* 0x024fd80000000008 */
[----:B------:R-:W-:Y:S05]  /*0950*/  @P0 BRA `(.L_x_43) ;  /* 0xfffffffc00e40947 */ /* 0x000fea000383ffff */
.L_x_35:
[----:B------:R-:W-:Y:S05]  /*0960*/  BSYNC.RECONVERGENT B1 ;  /* 0x0000000000017941 */ /* 0x000fea0003800200 */
.L_x_34:
        /* <DEDUP_REMOVED lines=12> */
[----:B------:R-:W-:-:S03]  /*0a30*/  @!P1 SHF.R.U32.HI R3, RZ, 0x2, R0 ;  /* 0x00000002ff039819 */ /* 0x000fc60000011600 */
[----:B------:R-:W0:Y:S01]  /*0a40*/  SHFL.DOWN PT, R5, R7, 0x2, 0x1f ;  /* 0x08401f0007057f89 */ /* 0x000e2200000e0000 */
[----:B------:R-:W-:Y:S01]  /*0a50*/  @!P1 LOP3.LUT R3, R3, 0xf8, RZ, 0xc0, !PT ;  /* 0x000000f803039812 */ /* 0x000fe200078ec0ff */
        /* <DEDUP_REMOVED lines=14> */
[----:B-1----:R-:W-:-:S05]  /*0b40*/  @!P1 LEA R10, R13, R10, 0x18 ;  /* 0x0000000a0d0a9211 */ /* 0x002fca00078ec0ff */
[----:B------:R-:W-:Y:S01]  /*0b50*/  @!P1 IMAD.IADD R3, R3, 0x1, R10 ;  /* 0x0000000103039824 */ /* 0x000fe200078e020a */
[----:B0-----:R-:W-:-:S10]  /*0b60*/  DADD R4, R4, R8 ;  /* 0x0000000004047229 */ /* 0x001fd40000000008 */
[----:B------:R-:W-:Y:S02]  /*0b70*/  FSEL R6, R8, R4, P0 ;  /* 0x0000000408067208 */ /* 0x000fe40000000000 */
[----:B------:R-:W-:Y:S02]  /*0b80*/  FSEL R7, R9, R5, P0 ;  /* 0x0000000509077208 */ /* 0x000fe40000000000 */
[----:B------:R-:W-:Y:S01]  /*0b90*/  ISETP.NE.AND P0, PT, R0, RZ, PT ;  /* 0x000000ff0000720c */ /* 0x000fe20003f05270 */
[----:B------:R-:W-:Y:S04]  /*0ba0*/  SHFL.DOWN PT, R4, R6, 0x10, 0x1f ;  /* 0x0a001f0006047f89 */ /* 0x000fe800000e0000 */
[----:B------:R-:W0:Y:S02]  /*0bb0*/  SHFL.DOWN PT, R5, R7, 0x10, 0x1f ;  /* 0x0a001f0007057f89 */ /* 0x000e2400000e0000 */
        /* <DEDUP_REMOVED lines=10> */
[----:B--2---:R-:W0:Y:S04]  /*0c60*/  LDS.64 R2, [UR4+0x18] ;  /* 0x00001804ff027984 */ /* 0x004e280008000a00 */
        /* <DEDUP_REMOVED lines=23> */
.L_x_44:
[----:B------:R-:W-:-:S05]  /*0de0*/  LOP3.LUT R2, R0, 0x3e0, RZ, 0xc0, !PT ;  /* 0x000003e000027812 */ /* 0x000fca00078ec0ff */
[----:B------:R-:W-:Y:S01]  /*0df0*/  VIADD R4, R2, 0x20 ;  /* 0x0000002002047836 */ /* 0x000fe20000000000 */
[----:B------:R-:W-:-:S04]  /*0e00*/  LOP3.LUT R2, RZ, R2, RZ, 0x33, !PT ;  /* 0x00000002ff027212 */ /* 0x000fc800078e33ff */
[----:B------:R-:W-:Y:S01]  /*0e10*/  ISETP.GT.AND P0, PT, R4, R3, PT ;  /* 0x000000030400720c */ /* 0x000fe20003f04270 */
[----:B------:R-:W-:-:S05]  /*0e20*/  IMAD.IADD R2, R3, 0x1, R2 ;  /* 0x0000000103027824 */ /* 0x000fca00078e0202 */
[----:B------:R-:W-:Y:S02]  /*0e30*/  SEL R5, R2, 0x1f, P0 ;  /* 0x0000001f02057807 */ /* 0x000fe40000000000 */
[----:B------:R-:W0:Y:S03]  /*0e40*/  S2R R2, SR_LANEID ;  /* 0x0000000000027919 */ /* 0x000e260000000000 */
[----:B-----5:R-:W-:Y:S04]  /*0e50*/  SHFL.DOWN PT, R6, R8, 0x1, R5 ;  /* 0x0820000008067989 */ /* 0x020fe800000e0005 */
[----:B------:R-:W1:Y:S02]  /*0e60*/  SHFL.DOWN PT, R7, R9, 0x1, R5 ;  /* 0x0820000009077989 */ /* 0x000e6400000e0005 */
[----:B-1----:R-:W-:Y:S01]  /*0e70*/  DADD R6, R6, R8 ;  /* 0x0000000006067229 */ /* 0x002fe20000000008 */
[C---:B0-----:R-:W-:Y:S01]  /*0e80*/  ISETP.GE.AND P0, PT, R2.reuse, R5, PT ;  /* 0x000000050200720c */ /* 0x041fe20003f06270 */
[C---:B------:R-:W-:Y:S01]  /*0e90*/  VIADD R4, R2.reuse, 0x2 ;  /* 0x0000000202047836 */ /* 0x040fe20000000000 */
[----:B------:R-:W-:-:S07]  /*0ea0*/  ISETP.NE.AND P1, PT, R2, RZ, PT ;  /* 0x000000ff0200720c */ /* 0x000fce0003f25270 */
[----:B------:R-:W-:Y:S02]  /*0eb0*/  FSEL R10, R6, R8, !P0 ;  /* 0x00000008060a7208 */ /* 0x000fe40004000000 */
[----:B------:R-:W-:Y:S02]  /*0ec0*/  FSEL R11, R7, R9, !P0 ;  /* 0x00000009070b7208 */ /* 0x000fe40004000000 */
[----:B------:R-:W-:Y:S01]  /*0ed0*/  ISETP.GT.AND P0, PT, R4, R5, PT ;  /* 0x000000050400720c */ /* 0x000fe20003f04270 */
[----:B------:R-:W-:Y:S01]  /*0ee0*/  SHFL.DOWN PT, R6, R10, 0x2, R5 ;  /* 0x084000000a067989 */ /* 0x000fe200000e0005 */
[----:B------:R-:W-:-:S03]  /*0ef0*/  VIADD R4, R2, 0x4 ;  /* 0x0000000402047836 */ /* 0x000fc60000000000 */
[----:B------:R-:W0:Y:S02]  /*0f00*/  SHFL.DOWN PT, R7, R11, 0x2, R5 ;  /* 0x084000000b077989 */ /* 0x000e2400000e0005 */
[----:B0-----:R-:W-:-:S10]  /*0f10*/  DADD R6, R6, R10 ;  /* 0x0000000006067229 */ /* 0x001fd4000000000a */
[----:B------:R-:W-:Y:S02]  /*0f20*/  FSEL R12, R10, R6, P0 ;  /* 0x000000060a0c7208 */ /* 0x000fe40000000000 */
[----:B------:R-:W-:Y:S02]  /*0f30*/  FSEL R13, R11, R7, P0 ;  /* 0x000000070b0d7208 */ /* 0x000fe40000000000 */
[----:B------:R-:W-:Y:S01]  /*0f40*/  ISETP.GT.AND P0, PT, R4, R5, PT ;  /* 0x000000050400720c */ /* 0x000fe20003f04270 */
[----:B------:R-:W-:Y:S01]  /*0f50*/  SHFL.DOWN PT, R6, R12, 0x4, R5 ;  /* 0x088000000c067989 */ /* 0x000fe200000e0005 */
[C---:B------:R-:W-:Y:S02]  /*0f60*/  VIADD R4, R2.reuse, 0x8 ;  /* 0x0000000802047836 */ /* 0x040fe40000000000 */
[----:B------:R-:W-:Y:S01]  /*0f70*/  VIADD R2, R2, 0x10 ;  /* 0x0000001002027836 */ /* 0x000fe20000000000 */
[----:B------:R-:W0:Y:S02]  /*0f80*/  SHFL.DOWN PT, R7, R13, 0x4, R5 ;  /* 0x088000000d077989 */ /* 0x000e2400000e0005 */
[----:B0-----:R-:W-:-:S10]  /*0f90*/  DADD R6, R6, R12 ;  /* 0x0000000006067229 */ /* 0x001fd4000000000c */
[----:B------:R-:W-:Y:S02]  /*0fa0*/  FSEL R8, R12, R6, P0 ;  /* 0x000000060c087208 */ /* 0x000fe40000000000 */
[----:B------:R-:W-:Y:S02]  /*0fb0*/  FSEL R9, R13, R7, P0 ;  /* 0x000000070d097208 */ /* 0x000fe40000000000 */
[----:B------:R-:W-:Y:S01]  /*0fc0*/  ISETP.GT.AND P0, PT, R4, R5, PT ;  /* 0x000000050400720c */ /* 0x000fe20003f04270 */
[----:B------:R-:W-:Y:S01]  /*0fd0*/  SHFL.DOWN PT, R6, R8, 0x8, R5 ;  /* 0x0900000008067989 */ /* 0x000fe200000e0005 */
[----:B------:R-:W-:-:S03]  /*0fe0*/  @!P1 SHF.R.U32.HI R4, RZ, 0x2, R0 ;  /* 0x00000002ff049819 */ /* 0x000fc60000011600 */
[----:B------:R-:W0:Y:S01]  /*0ff0*/  SHFL.DOWN PT, R7, R9, 0x8, R5 ;  /* 0x0900000009077989 */ /* 0x000e2200000e0005 */
[----:B------:R-:W-:Y:S01]  /*1000*/  @!P1 LOP3.LUT R4, R4, 0xf8, RZ, 0xc0, !PT ;  /* 0x000000f804049812 */ /* 0x000fe200078ec0ff */
[----:B------:R-:W1:Y:S01]  /*1010*/  @!P1 S2R R13, SR_CgaCtaId ;  /* 0x00000000000d9919 */ /* 0x000e620000008800 */
[----:B0-----:R-:W-:-:S10]  /*1020*/  DADD R6, R6, R8 ;  /* 0x0000000006067229 */ /* 0x001fd40000000008 */
[----:B------:R-:W-:Y:S02]  /*1030*/  FSEL R10, R8, R6, P0 ;  /* 0x00000006080a7208 */ /* 0x000fe40000000000 */
[----:B------:R-:W-:Y:S02]  /*1040*/  FSEL R11, R9, R7, P0 ;  /* 0x00000007090b7208 */ /* 0x000fe40000000000 */
[----:B------:R-:W-:Y:S01]  /*1050*/  @!P1 MOV R8, 0x400 ;  /* 0x0000040000089802 */ /* 0x000fe20000000f00 */
[----:B------:R-:W-:Y:S01]  /*1060*/  SHFL.DOWN PT, R6, R10, 0x10, R5 ;  /* 0x0a0000000a067989 */ /* 0x000fe200000e0005 */
[----:B------:R-:W-:Y:S02]  /*1070*/  ISETP.GT.AND P0, PT, R2, R5, PT ;  /* 0x000000050200720c */ /* 0x000fe40003f04270 */
[----:B-1----:R-:W-:Y:S01]  /*1080*/  @!P1 LEA R13, R13, R8, 0x18 ;  /* 0x000000080d0d9211 */ /* 0x002fe200078ec0ff */
[----:B------:R-:W0:Y:S04]  /*1090*/  SHFL.DOWN PT, R7, R11, 0x10, R5 ;  /* 0x0a0000000b077989 */ /* 0x000e2800000e0005 */
[----:B------:R-:W-:Y:S01]  /*10a0*/  @!P1 IMAD.IADD R13, R4, 0x1, R13 ;  /* 0x00000001040d9824 */ /* 0x000fe200078e020d */
[----:B0-----:R-:W-:-:S10]  /*10b0*/  DADD R6, R6, R10 ;  /* 0x0000000006067229 */ /* 0x001fd4000000000a */
[----:B------:R-:W-:Y:S02]  /*10c0*/  FSEL R8, R10, R6, P0 ;  /* 0x000000060a087208 */ /* 0x000fe40000000000 */
[----:B------:R-:W-:Y:S02]  /*10d0*/  FSEL R9, R11, R7, P0 ;  /* 0x000000070b097208 */ /* 0x000fe40000000000 */
[----:B------:R-:W-:-:S03]  /*10e0*/  ISETP.NE.AND P0, PT, R0, RZ, PT ;  /* 0x000000ff0000720c */ /* 0x000fc60003f05270 */
[----:B------:R1:W-:Y:S01]  /*10f0*/  @!P1 STS.64 [R13+0x10], R8 ;  /* 0x000010080d009388 */ /* 0x0003e20000000a00 */
[----:B------:R-:W-:Y:S09]  /*1100*/  BAR.SYNC.DEFER_BLOCKING 0x0 ;  /* 0x0000000000007b1d */ /* 0x000ff20000010000 */
[----:B------:R-:W-:Y:S05]  /*1110*/  @P0 BRA `(.L_x_45) ;  /* 0x0000001400a00947 */ /* 0x000fea0003800000 */
[----:B------:R-:W0:Y:S01]  /*1120*/  S2UR UR5, SR_CgaCtaId ;  /* 0x00000000000579c3 */ /* 0x000e220000008800 */
[----:B------:R-:W-:Y:S01]  /*1130*/  UMOV UR4, 0x400 ;  /* 0x0000040000047882 */ /* 0x000fe20000000000 */
[----:B------:R-:W-:Y:S01]  /*1140*/  ISETP.GT.AND P1, PT, R3, 0x20, PT ;  /* 0x000000200300780c */ /* 0x000fe20003f24270 */
[----:B0-----:R-:W-:-:S09]  /*1150*/  ULEA UR4, UR5, UR4, 0x18 ;  /* 0x0000000405047291 */ /* 0x001fd2000f8ec0ff */
[----:B------:R-:W0:Y:S04]  /*1160*/  LDS.64 R10, [UR4+0x18] ;  /* 0x00001804ff0a7984 */ /* 0x000e280008000a00 */
[----:B------:R-:W2:Y:S01]  /*1170*/  LDS.128 R4, [UR4+0x20] ;  /* 0x00002004ff047984 */ /* 0x000ea20008000c00 */
[----:B0-----:R-:W-:-:S10]  /*1180*/  DADD R10, R8, R10 ;  /* 0x00000000080a7229 */ /* 0x001fd4000000000a */
[----:B------:R-:W-:Y:S02]  /*1190*/  FSEL R12, R10, R8, P1 ;  /* 0x000000080a0c7208 */ /* 0x000fe40000800000 */
[----:B-1----:R-:W-:Y:S02]  /*11a0*/  FSEL R13, R11, R9, P1 ;  /* 0x000000090b0d7208 */ /* 0x002fe40000800000 */
[----:B------:R-:W0:Y:S01]  /*11b0*/  LDS.128 R8, [UR4+0x30] ;  /* 0x00003004ff087984 */ /* 0x000e220008000c00 */
[----:B------:R-:W-:-:S03]  /*11c0*/  ISETP.GT.AND P1, PT, R3, 0x40, PT ;  /* 0x000000400300780c */ /* 0x000fc60003f24270 */
        /* <DEDUP_REMOVED lines=61> */
.L_x_31:
[----:B------:R-:W0:Y:S01]  /*15a0*/  S2R R0, SR_TID.X ;  /* 0x0000000000007919 */ /* 0x000e220000002100 */
[----:B------:R-:W1:Y:S01]  /*15b0*/  LDC.64 R4, c[0x0][0x380] ;  /* 0x0000e000ff047b82 */ /* 0x000e620000000a00 */
[----:B0-----:R-:W-:-:S04]  /*15c0*/  VIADD R21, R0, UR9 ;  /* 0x0000000900157c36 */ /* 0x001fc80008000000 */
[----:B-1----:R-:W-:-:S05]  /*15d0*/  IMAD.WIDE.U32 R20, R21, 0x8, R4 ;  /* 0x0000000815147825 */ /* 0x002fca00078e0004 */
[----:B------:R-:W2:Y:S04]  /*15e0*/  LDG.E.64 R14, desc[UR16][R20.64] ;  /* 0x00000010140e7981 */ /* 0x000ea8000c1e1b00 */
[----:B------:R-:W2:Y:S04]  /*15f0*/  LDG.E.64 R16, desc[UR16][R20.64+0x1000] ;  /* 0x0010001014107981 */ /* 0x000ea8000c1e1b00 */
[----:B------:R-:W3:Y:S04]  /*1600*/  LDG.E.64 R18, desc[UR16][R20.64+0x2000] ;  /* 0x0020001014127981 */ /* 0x000ee8000c1e1b00 */
[----:B------:R-:W4:Y:S04]  /*1610*/  LDG.E.64 R10, desc[UR16][R20.64+0x3000] ;  /* 0x00300010140a7981 */ /* 0x000f28000c1e1b00 */
[----:B------:R-:W5:Y:S04]  /*1620*/  LDG.E.64 R6, desc[UR16][R20.64+0x4000] ;  /* 0x0040001014067981 */ /* 0x000f68000c1e1b00 */
[----:B------:R-:W5:Y:S04]  /*1630*/  LDG.E.64 R4, desc[UR16][R20.64+0x5000] ;  /* 0x0050001014047981 */ /* 0x000f68000c1e1b00 */
[----:B------:R-:W5:Y:S01]  /*1640*/  LDG.E.64 R8, desc[UR16][R20.64+0x6000] ;  /* 0x0060001014087981 */ /* 0x000f62000c1e1b00 */
[----:B------:R-:W-:-:S04]  /*1650*/  ISETP.GE.U32.AND P0, PT, R13, UR5, PT ;  /* 0x000000050d007c0c */ /* 0x000fc8000bf06070 */
[----:B------:R-:W-:Y:S01]  /*1660*/  ISETP.GE.U32.AND.EX P0, PT, R2, UR4, PT, P0 ;  /* 0x0000000402007c0c */ /* 0x000fe2000bf06100 */
[----:B--2---:R-:W-:-:S08]  /*1670*/  DADD R14, R14, R16 ;  /* 0x000000000e0e7229 */ /* 0x004fd00000000010 */
[----:B---3--:R-:W-:-:S08]  /*1680*/  DADD R14, R18, R14 ;  /* 0x00000000120e7229 */ /* 0x008fd0000000000e */
[----:B----4-:R-:W-:-:S08]  /*1690*/  DADD R10, R10, R14 ;  /* 0x000000000a0a7229 */ /* 0x010fd0000000000e */
[----:B-----5:R-:W-:-:S08]  /*16a0*/  DADD R6, R6, R10 ;  /* 0x0000000006067229 */ /* 0x020fd0000000000a */
[----:B------:R-:W-:-:S08]  /*16b0*/  DADD R4, R4, R6 ;  /* 0x0000000004047229 */ /* 0x000fd00000000006 */
[----:B------:R-:W-:Y:S01]  /*16c0*/  DADD R8, R8, R4 ;  /* 0x0000000008087229 */ /* 0x000fe20000000004 */
[----:B------:R-:W-:Y:S10]  /*16d0*/  @!P0 BRA `(.L_x_46) ;  /* 0x0000000c001c8947 */ /* 0x000ff40003800000 */
[----:B------:R-:W-:Y:S01]  /*16e0*/  UIADD3 UR7, UP0, UPT, UR5, UR9, URZ ;  /* 0x0000000905077290 */ /* 0x000fe2000ff1e0ff */
[----:B------:R-:W-:Y:S01]  /*16f0*/  IADD3 R23, P1, PT, R12, -0xe00, RZ ;  /* 0xfffff2000c177810 */ /* 0x000fe20007f3e0ff */
[----:B------:R-:W0:Y:S01]  /*1700*/  LDCU.64 UR12, c[0x0][0x380] ;  /* 0x00007000ff0c77ac */ /* 0x000e220008000a00 */
[----:B------:R-:W-:Y:S02]  /*1710*/  LOP3.LUT R5, RZ, R0, RZ, 0x33, !PT ;  /* 0x00000000ff057212 */ /* 0x000fe400078e33ff */
[----:B------:R-:W-:Y:S01]  /*1720*/  IADD3.X R22, PT, PT, R3, -0x1, RZ, P1, !PT ;  /* 0xffffffff03167810 */ /* 0x000fe20000ffe4ff */
[----:B------:R-:W-:Y:S01]  /*1730*/  UIADD3.X UR8, UPT, UPT, URZ, UR4, URZ, UP0, !UPT ;  /* 0x00000004ff087290 */ /* 0x000fe200087fe4ff */
[----:B------:R-:W-:Y:S01]  /*1740*/  ISETP.LT.U32.AND P0, PT, R23, UR7, PT ;  /* 0x0000000717007c0c */ /* 0x000fe2000bf01070 */
[----:B------:R-:W-:Y:S01]  /*1750*/  UMOV UR6, UR5 ;  /* 0x0000000500067c82 */ /* 0x000fe20008000000 */
[----:B------:R-:W-:Y:S01]  /*1760*/  IADD3 R7, P2, PT, R0, UR7, RZ ;  /* 0x0000000700077c10 */ /* 0x000fe2000ff5e0ff */
[----:B------:R-:W-:Y:S01]  /*1770*/  UMOV UR4, URZ ;  /* 0x000000ff00047c82 */ /* 0x000fe20008000000 */
[----:B------:R-:W-:Y:S01]  /*1780*/  IADD3 R5, PT, PT, R12, -UR5, R5 ;  /* 0x800000050c057c10 */ /* 0x000fe2000fffe005 */
[----:B------:R-:W-:Y:S01]  /*1790*/  IMAD.U32 R11, RZ, RZ, UR8 ;  /* 0x00000008ff0b7e24 */ /* 0x000fe2000f8e00ff */
[----:B------:R-:W-:Y:S01]  /*17a0*/  UMOV UR10, UR8 ;  /* 0x00000008000a7c82 */ /* 0x000fe20008000000 */
[----:B------:R-:W-:-:S03]  /*17b0*/  IMAD.X R0, RZ, RZ, UR8, P2 ;  /* 0x00000008ff007e24 */ /* 0x000fc600090e06ff */
[----:B------:R-:W-:Y:S02]  /*17c0*/  ISETP.GT.U32.AND.EX P0, PT, R11, R22, PT, P0 ;  /* 0x000000160b00720c */ /* 0x000fe40003f04100 */
[----:B0-----:R-:W-:-:S04]  /*17d0*/  LEA R6, P1, R7, UR12, 0x3 ;  /* 0x0000000c07067c11 */ /* 0x001fc8000f8218ff */
[----:B------:R-:W-:Y:S02]  /*17e0*/  IADD3 R6, P2, PT, R6, 0x8000, RZ ;  /* 0x0000800006067810 */ /* 0x000fe40007f5e0ff */
[----:B------:R-:W-:Y:S01]  /*17f0*/  LEA.HI.X R7, R7, UR13, R0, 0x3, P1 ;  /* 0x0000000d07077c11 */ /* 0x000fe200088f1c00 */
[----:B------:R-:W-:Y:S01]  /*1800*/  VIADD R0, R5, -UR9 ;  /* 0x8000000905007c36 */ /* 0x000fe20008000000 */
[----:B------:R-:W-:-:S03]  /*1810*/  UMOV UR9, UR7 ;  /* 0x0000000700097c82 */ /* 0x000fc60008000000 */
[----:B------:R-:W-:Y:S01]  /*1820*/  IMAD.X R7, RZ, RZ, R7, P2 ;  /* 0x000000ffff077224 */ /* 0x000fe200010e0607 */
[----:B------:R-:W-:Y:S06]  /*1830*/  @P0 BRA `(.L_x_47) ;  /* 0x0000000000b80947 */ /* 0x000fec0003800000 */
[----:B------:R-:W0:Y:S01]  /*1840*/  LDC.64 R2, c[0x0][0x3b8] ;  /* 0x0000ee00ff027b82 */ /* 0x000e220000000a00 */
[----:B------:R-:W1:Y:S01]  /*1850*/  LDCU UR11, c[0x0][0x3c0] ;  /* 0x00007800ff0b77ac */ /* 0x000e620008000800 */
[----:B------:R-:W2:Y:S01]  /*1860*/  LDCU.64 UR12, c[0x0][0x380] ;  /* 0x00007000ff0c77ac */ /* 0x000ea20008000a00 */
[----:B------:R-:W-:Y:S01]  /*1870*/  NOP ;  /* 0x0000000000007918 */ /* 0x000fe20000000000 */
.L_x_48:
[----:B------:R-:W3:Y:S02]  /*1880*/  S2R R4, SR_TID.X ;  /* 0x0000000000047919 */ /* 0x000ee40000002100 */
[----:B---3--:R-:W-:-:S05]  /*1890*/  IADD3 R4, P0, PT, R4, UR7, RZ ;  /* 0x0000000704047c10 */ /* 0x008fca000ff1e0ff */
[----:B------:R-:W-:Y:S01]  /*18a0*/  IMAD.X R5, RZ, RZ, UR8, P0 ;  /* 0x00000008ff057e24 */ /* 0x000fe200080e06ff */
[----:B--2---:R-:W-:-:S04]  /*18b0*/  LEA R24, P0, R4, UR12, 0x3 ;  /* 0x0000000c04187c11 */ /* 0x004fc8000f8018ff */
[----:B------:R-:W-:-:S05]  /*18c0*/  LEA.HI.X R25, R4, UR13, R5, 0x3, P0 ;  /* 0x0000000d04197c11 */ /* 0x000fca00080f1c05 */
[----:B------:R-:W2:Y:S04]  /*18d0*/  LDG.E.64 R12, desc[UR16][R24.64] ;  /* 0x00000010180c7981 */ /* 0x000ea8000c1e1b00 */
[----:B------:R-:W3:Y:S04]  /*18e0*/  LDG.E.64 R14, desc[UR16][R24.64+0x1000] ;  /* 0x00100010180e7981 */ /* 0x000ee8000c1e1b00 */
[----:B------:R-:W4:Y:S04]  /*18f0*/  LDG.E.64 R16, desc[UR16][R24.64+0x2000] ;  /* 0x0020001018107981 */ /* 0x000f28000c1e1b00 */
[----:B------:R-:W5:Y:S04]  /*1900*/  LDG.E.64 R18, desc[UR16][R24.64+0x3000] ;  /* 0x0030001018127981 */ /* 0x000f68000c1e1b00 */
[----:B------:R-:W5:Y:S04]  /*1910*/  LDG.E.64 R20, desc[UR16][R24.64+0x4000] ;  /* 0x0040001018147981 */ /* 0x000f68000c1e1b00 */
[----:B------:R-:W5:Y:S04]  /*1920*/  LDG.E.64 R4, desc[UR16][R24.64+0x5000] ;  /* 0x0050001018047981 */ /* 0x000f68000c1e1b00 */
[----:B------:R-:W5:Y:S01]  /*1930*/  LDG.E.64 R10, desc[UR16][R24.64+0x6000] ;  /* 0x00600010180a7981 */ /* 0x000f62000c1e1b00 */
[----:B-1----:R-:W-:-:S04]  /*1940*/  UIMAD UR14, UR11, 0xe00, URZ ;  /* 0x00000e000b0e78a4 */ /* 0x002fc8000f8e02ff */
[----:B------:R-:W-:Y:S02]  /*1950*/  USHF.R.S32.HI UR15, URZ, 0x1f, UR14 ;  /* 0x0000001fff0f7899 */ /* 0x000fe4000801140e */
[----:B------:R-:W-:-:S04]  /*1960*/  UIADD3 UR5, UP0, UPT, UR14, UR9, URZ ;  /* 0x000000090e057290 */ /* 0x000fc8000ff1e0ff */
[----:B------:R-:W-:Y:S01]  /*1970*/  UIADD3.X UR6, UPT, UPT, UR15, UR10, URZ, UP0, !UPT ;  /* 0x0000000a0f067290 */ /* 0x000fe200087fe4ff */
[----:B--2---:R-:W-:-:S08]  /*1980*/  DADD R12, R12, R8 ;  /* 0x000000000c0c7229 */ /* 0x004fd00000000008 */
[----:B---3--:R-:W-:-:S08]  /*1990*/  DADD R12, R14, R12 ;  /* 0x000000000e0c7229 */ /* 0x008fd0000000000c */
[----:B----4-:R-:W-:-:S08]  /*19a0*/  DADD R12, R16, R12 ;  /* 0x00000000100c7229 */ /* 0x010fd0000000000c */
[----:B-----5:R-:W-:-:S08]  /*19b0*/  DADD R12, R18, R12 ;  /* 0x00000000120c7229 */ /* 0x020fd0000000000c */
[----:B------:R-:W-:Y:S01]  /*19c0*/  DADD R20, R20, R12 ;  /* 0x0000000014147229 */ /* 0x000fe2000000000c */
[----:B0-----:R-:W-:-:S05]  /*19d0*/  IMAD.MOV.U32 R12, RZ, RZ, R2 ;  /* 0x000000ffff0c7224 */ /* 0x001fca00078e0002 */
[----:B------:R-:W-:Y:S02]  /*19e0*/  IADD3 R8, P1, PT, R12, -UR7, RZ ;  /* 0x800000070c087c10 */ /* 0x000fe4000ff3e0ff */
[----:B------:R-:W-:Y:S02]  /*19f0*/  DADD R4, R4, R20 ;  /* 0x0000000004047229 */ /* 0x000fe40000000014 */
[----:B------:R-:W-:Y:S02]  /*1a00*/  ISETP.GE.U32.AND P0, PT, R8, UR14, PT ;  /* 0x0000000e08007c0c */ /* 0x000fe4000bf06070 */
[----:B------:R-:W-:-:S04]  /*1a10*/  IADD3.X R8, PT, PT, R3, ~UR8, RZ, P1, !PT ;  /* 0x8000000803087c10 */ /* 0x000fc80008ffe4ff */
[----:B------:R-:W-:Y:S01]  /*1a20*/  ISETP.GE.U32.AND.EX P0, PT, R8, UR15, PT, P0 ;  /* 0x0000000f08007c0c */ /* 0x000fe2000bf06100 */
[----:B------:R-:W-:-:S12]  /*1a30*/  DADD R8, R10, R4 ;  /* 0x000000000a087229 */ /* 0x000fd80000000004 */
[----:B------:R-:W-:Y:S05]  /*1a40*/  @!P0 BRA `(.L_x_46) ;  /* 0x0000000800408947 */ /* 0x000fea0003800000 */
[----:B------:R-:W-:Y:S02]  /*1a50*/  UIADD3 UR7, UP0, UPT, UR14, UR7, URZ ;  /* 0x000000070e077290 */ /* 0x000fe4000ff1e0ff */
[----:B------:R-:W-:Y:S01]  /*1a60*/  IMAD.U32 R5, RZ, RZ, UR14 ;  /* 0x0000000eff057e24 */ /* 0x000fe2000f8e00ff */
[----:B------:R-:W-:Y:S01]  /*1a70*/  UIADD3 UR4, UPT, UPT, UR4, 0x1, URZ ;  /* 0x0000000104047890 */ /* 0x000fe2000fffe0ff */
[----:B------:R-:W-:Y:S01]  /*1a80*/  VIADD R0, R0, -UR14 ;  /* 0x8000000e00007c36 */ /* 0x000fe20008000000 */
[----:B------:R-:W-:Y:S01]  /*1a90*/  UIADD3.X UR8, UPT, UPT, UR15, UR8, URZ, UP0, !UPT ;  /* 0x000000080f087290 */ /* 0x000fe200087fe4ff */
[----:B------:R-:W-:Y:S01]  /*1aa0*/  IMAD.WIDE R6, R5, 0x8, R6 ;  /* 0x0000000805067825 */ /* 0x000fe200078e0206 */
[----:B------:R-:W-:Y:S01]  /*1ab0*/  ISETP.LT.U32.AND P0, PT, R23, UR7, PT ;  /* 0x0000000717007c0c */ /* 0x000fe2000bf01070 */
[----:B------:R-:W-:Y:S01]  /*1ac0*/  UMOV UR9, UR5 ;  /* 0x0000000500097c82 */ /* 0x000fe20008000000 */
[----:B------:R-:W-:Y:S02]  /*1ad0*/  UMOV UR10, UR6 ;  /* 0x00000006000a7c82 */ /* 0x000fe40008000000 */
[----:B------:R-:W-:-:S05]  /*1ae0*/  IMAD.U32 R11, RZ, RZ, UR8 ;  /* 0x00000008ff0b7e24 */ /* 0x000fca000f8e00ff */
[----:B------:R-:W-:-:S13]  /*1af0*/  ISETP.GT.U32.AND.EX P0, PT, R11, R22, PT, P0 ;  /* 0x000000160b00720c */ /* 0x000fda0003f04100 */
[----:B------:R-:W-:Y:S05]  /*1b00*/  @!P0 BRA `(.L_x_48) ;  /* 0xfffffffc005c8947 */ /* 0x000fea000383ffff */
[----:B------:R-:W-:-:S05]  /*1b10*/  UMOV UR6, UR14 ;  /* 0x0000000e00067c82 */ /* 0x000fca0008000000 */
.L_x_47:
[----:B------:R-:W0:Y:S01]  /*1b20*/  S2R R11, SR_TID.X ;  /* 0x00000000000b7919 */ /* 0x000e220000002100 */
[C---:B------:R-:W-:Y:S01]  /*1b30*/  VIADD R2, R12.reuse, -UR7 ;  /* 0x800000070c027c36 */ /* 0x040fe20008000000 */
[----:B------:R-:W-:Y:S01]  /*1b40*/  ISETP.LE.U32.AND P1, PT, R12, UR7, PT ;  /* 0x000000070c007c0c */ /* 0x000fe2000bf23070 */
[----:B------:R-:W-:Y:S01]  /*1b50*/  IMAD.U32 R4, RZ, RZ, UR8 ;  /* 0x00000008ff047e24 */ /* 0x000fe2000f8e00ff */
[----:B------:R-:W-:Y:S02]  /*1b60*/  BSSY.RECONVERGENT B1, `(.L_x_46) ;  /* 0x000007e000017945 */ /* 0x000fe40003800200 */
[----:B0-----:R-:W-:-:S04]  /*1b70*/  ISETP.GE.AND P0, PT, R11, R2, PT ;  /* 0x000000020b00720c */ /* 0x001fc80003f06270 */
[----:B------:R-:W-:-:S13]  /*1b80*/  ISETP.GE.U32.OR.EX P0, PT, R4, R3, P0, P1 ;  /* 0x000000030400720c */ /* 0x000fda0000706510 */
[----:B------:R-:W-:Y:S05]  /*1b90*/  @P0 BRA `(.L_x_49) ;  /* 0x0000000400e80947 */ /* 0x000fea0003800000 */
[----:B------:R-:W-:Y:S01]  /*1ba0*/  UIMAD UR5, UR18, 0xe00, URZ ;  /* 0x00000e00120578a4 */ /* 0x000fe2000f8e02ff */
[----:B------:R-:W-:Y:S01]  /*1bb0*/  LOP3.LUT R3, RZ, R11, RZ, 0x33, !PT ;  /* 0x0000000bff037212 */ /* 0x000fe200078e33ff */
[----:B------:R-:W-:Y:S01]  /*1bc0*/  UIMAD UR14, UR4, UR11, URZ ;  /* 0x0000000b040e72a4 */ /* 0x000fe2000f8e02ff */
[----:B------:R-:W-:Y:S01]  /*1bd0*/  BSSY.RECONVERGENT B2, `(.L_x_50) ;  /* 0x0000035000027945 */ /* 0x000fe20003800200 */
[----:B------:R-:W-:Y:S01]  /*1be0*/  UIADD3 UR5, UPT, UPT, UR5, UR6, URZ ;  /* 0x0000000605057290 */ /* 0x000fe2000fffe0ff */
[----:B------:R-:W-:-:S03]  /*1bf0*/  IMAD.MOV.U32 R2, RZ, RZ, R11 ;  /* 0x000000ffff027224 */ /* 0x000fc600078e000b */
[----:B------:R-:W-:Y:S02]  /*1c00*/  IMAD.U32 R5, RZ, RZ, UR14 ;  /* 0x0000000eff057e24 */ /* 0x000fe4000f8e00ff */
[----:B------:R-:W-:-:S05]  /*1c10*/  IADD3 R12, PT, PT, R12, -UR5, R3 ;  /* 0x800000050c0c7c10 */ /* 0x000fca000fffe003 */
[----:B------:R-:W-:-:S05]  /*1c20*/  IMAD R12, R5, -0xe00, R12 ;  /* 0xfffff200050c7824 */ /* 0x000fca00078e020c */
[C---:B------:R-:W-:Y:S02]  /*1c30*/  ISETP.GE.U32.AND P1, PT, R12.reuse, 0x1e00, PT ;  /* 0x00001e000c00780c */ /* 0x040fe40003f26070 */
[----:B------:R-:W-:-:S04]  /*1c40*/  LEA.HI R3, R12, 0x1, RZ, 0x17 ;  /* 0x000000010c037811 */ /* 0x000fc800078fb8ff */
[----:B------:R-:W-:-:S04]  /*1c50*/  LOP3.LUT R4, R3, 0xf, RZ, 0xc0, !PT ;  /* 0x0000000f03047812 */ /* 0x000fc800078ec0ff */
[----:B------:R-:W-:-:S03]  /*1c60*/  ISETP.NE.AND P0, PT, R4, RZ, PT ;  /* 0x000000ff0400720c */ /* 0x000fc60003f05270 */
[----:B------:R-:W-:Y:S10]  /*1c70*/  @!P1 BRA `(.L_x_51) ;  /* 0x0000000000a89947 */ /* 0x000ff40003800000 */
[----:B------:R-:W-:-:S04]  /*1c80*/  LEA.HI R2, R0, 0x1, RZ, 0x17 ;  /* 0x0000000100027811 */ /* 0x000fc800078fb8ff */
[----:B------:R-:W-:Y:S01]  /*1c90*/  LOP3.LUT R5, R2, 0xfffff0, RZ, 0xc0, !PT ;  /* 0x00fffff002057812 */ /* 0x000fe200078ec0ff */
[----:B------:R-:W-:-:S04]  /*1ca0*/  IMAD.MOV.U32 R2, RZ, RZ, R11 ;  /* 0x000000ffff027224 */ /* 0x000fc800078e000b */
[----:B------:R-:W-:-:S07]  /*1cb0*/  IMAD.MOV R5, RZ, RZ, -R5 ;  /* 0x000000ffff057224 */ /* 0x000fce00078e0a05 */
.L_x_52:
[----:B------:R-:W2:Y:S04]  /*1cc0*/  LDG.E.64 R20, desc[UR16][R6.64+-0x8000] ;  /* 0xff80001006147981 */ /* 0x000ea8000c1e1b00 */
[----:B------:R-:W3:Y:S04]  /*1cd0*/  LDG.E.64 R18, desc[UR16][R6.64+-0x7000] ;  /* 0xff90001006127981 */ /* 0x000ee8000c1e1b00 */
[----:B------:R-:W4:Y:S04]  /*1ce0*/  LDG.E.64 R16, desc[UR16][R6.64+-0x6000] ;  /* 0xffa0001006107981 */ /* 0x000f28000c1e1b00 */
[----:B------:R-:W5:Y:S04]  /*1cf0*/  LDG.E.64 R14, desc[UR16][R6.64+-0x5000] ;  /* 0xffb00010060e7981 */ /* 0x000f68000c1e1b00 */
[----:B------:R-:W5:Y:S04]  /*1d00*/  LDG.E.64 R12, desc[UR16][R6.64+-0x4000] ;  /* 0xffc00010060c7981 */ /* 0x000f68000c1e1b00 */
[----:B------:R-:W5:Y:S04]  /*1d10*/  LDG.E.64 R10, desc[UR16][R6.64+-0x3000] ;  /* 0xffd00010060a7981 */ /* 0x000f68000c1e1b00 */
[----:B------:R-:W5:Y:S04]  /*1d20*/  LDG.E.64 R24, desc[UR16][R6.64+-0x2000] ;  /* 0xffe0001006187981 */ /* 0x000f68000c1e1b00 */
[----:B------:R-:W5:Y:S01]  /*1d30*/  LDG.E.64 R22, desc[UR16][R6.64+-0x1000] ;  /* 0xfff0001006167981 */ /* 0x000f62000c1e1b00 */
[----:B--2---:R-:W-:-:S03]  /*1d40*/  DADD R20, R20, R8 ;  /* 0x0000000014147229 */ /* 0x004fc60000000008 */
[----:B------:R-:W2:Y:S05]  /*1d50*/  LDG.E.64 R8, desc[UR16][R6.64] ;  /* 0x0000001006087981 */ /* 0x000eaa000c1e1b00 */
[----:B---3--:R-:W-:Y:S02]  /*1d60*/  DADD R18, R20, R18 ;  /* 0x0000000014127229 */ /* 0x008fe40000000012 */
[----:B------:R-:W3:Y:S06]  /*1d70*/  LDG.E.64 R20, desc[UR16][R6.64+0x1000] ;  /* 0x0010001006147981 */ /* 0x000eec000c1e1b00 */
[----:B----4-:R-:W-:-:S02]  /*1d80*/  DADD R16, R18, R16 ;  /* 0x0000000012107229 */ /* 0x010fc40000000010 */
[----:B------:R-:W4:Y:S06]  /*1d90*/  LDG.E.64 R18, desc[UR16][R6.64+0x2000] ;  /* 0x0020001006127981 */ /* 0x000f2c000c1e1b00 */
[----:B-----5:R-:W-:Y:S02]  /*1da0*/  DADD R14, R16, R14 ;  /* 0x00000000100e7229 */ /* 0x020fe4000000000e */
[----:B------:R-:W5:Y:S06]  /*1db0*/  LDG.E.64 R16, desc[UR16][R6.64+0x3000] ;  /* 0x0030001006107981 */ /* 0x000f6c000c1e1b00 */
[----:B------:R-:W-:-:S02]  /*1dc0*/  DADD R12, R14, R12 ;  /* 0x000000000e0c7229 */ /* 0x000fc4000000000c */
[----:B------:R-:W5:Y:S06]  /*1dd0*/  LDG.E.64 R14, desc[UR16][R6.64+0x4000] ;  /* 0x00400010060e7981 */ /* 0x000f6c000c1e1b00 */
[----:B------:R-:W-:Y:S02]  /*1de0*/  DADD R10, R12, R10 ;  /* 0x000000000c0a7229 */ /* 0x000fe4000000000a */
[----:B------:R-:W5:Y:S06]  /*1df0*/  LDG.E.64 R12, desc[UR16][R6.64+0x5000] ;  /* 0x00500010060c7981 */ /* 0x000f6c000c1e1b00 */
[----:B------:R-:W-:-:S02]  /*1e00*/  DADD R24, R10, R24 ;  /* 0x000000000a187229 */ /* 0x000fc40000000018 */
[----:B------:R-:W5:Y:S06]  /*1e10*/  LDG.E.64 R10, desc[UR16][R6.64+0x6000] ;  /* 0x00600010060a7981 */ /* 0x000f6c000c1e1b00 */
[----:B------:R-:W-:Y:S02]  /*1e20*/  DADD R22, R24, R22 ;  /* 0x0000000018167229 */ /* 0x000fe40000000016 */
[----:B------:R0:W5:Y:S01]  /*1e30*/  LDG.E.64 R24, desc[UR16][R6.64+0x7000] ;  /* 0x0070001006187981 */ /* 0x000162000c1e1b00 */
        /* <DEDUP_REMOVED lines=8> */
[----:B-----5:R-:W-:-:S08]  /*1ec0*/  DADD R8, R8, R16 ;  /* 0x0000000008087229 */ /* 0x020fd00000000010 */
[----:B------:R-:W-:-:S08]  /*1ed0*/  DADD R8, R8, R14 ;  /* 0x0000000008087229 */ /* 0x000fd0000000000e */
[----:B------:R-:W-:-:S08]  /*1ee0*/  DADD R8, R8, R12 ;  /* 0x0000000008087229 */ /* 0x000fd0000000000c */
[----:B------:R-:W-:-:S08]  /*1ef0*/  DADD R8, R8, R10 ;  /* 0x0000000008087229 */ /* 0x000fd0000000000a */
[----:B------:R-:W-:Y:S01]  /*1f00*/  DADD R8, R8, R24 ;  /* 0x0000000008087229 */ /* 0x000fe20000000018 */
[----:B------:R-:W-:Y:S10]  /*1f10*/  @P1 BRA `(.L_x_52) ;  /* 0xfffffffc00681947 */ /* 0x000ff4000383ffff */
.L_x_51:
[----:B------:R-:W-:Y:S05]  /*1f20*/  BSYNC.RECONVERGENT B2 ;  /* 0x0000000000027941 */ /* 0x000fea0003800200 */
.L_x_50:
[----:B------:R-:W-:Y:S05]  /*1f30*/  @!P0 BRA `(.L_x_49) ;  /* 0x0000000400008947 */ /* 0x000fea0003800000 */
[----:B------:R-:W-:Y:S01]  /*1f40*/  ISETP.GE.U32.AND P1, PT, R4, 0x8, PT ;  /* 0x000000080400780c */ /* 0x000fe20003f26070 */
[----:B------:R-:W-:Y:S01]  /*1f50*/  BSSY.RECONVERGENT B2, `(.L_x_53) ;  /* 0x0000019000027945 */ /* 0x000fe20003800200 */
[----:B------:R-:W-:-:S04]  /*1f60*/  LOP3.LUT R24, R3, 0x7, RZ, 0xc0, !PT ;  /* 0x0000000703187812 */ /* 0x000fc800078ec0ff */
[----:B------:R-:W-:-:S07]  /*1f70*/  ISETP.NE.AND P0, PT, R24, RZ, PT ;  /* 0x000000ff1800720c */ /* 0x000fce0003f05270 */
[----:B------:R-:W-:Y:S06]  /*1f80*/  @!P1 BRA `(.L_x_54) ;  /* 0x0000000000549947 */ /* 0x000fec0003800000 */
[----:B------:R-:W-:-:S05]  /*1f90*/  IADD3 R4, P1, PT, R2, UR7, RZ ;  /* 0x0000000702047c10 */ /* 0x000fca000ff3e0ff */
[----:B------:R-:W-:Y:S01]  /*1fa0*/  IMAD.X R5, RZ, RZ, UR8, P1 ;  /* 0x00000008ff057e24 */ /* 0x000fe200088e06ff */
[----:B------:R-:W-:-:S04]  /*1fb0*/  LEA R20, P1, R4, UR12, 0x3 ;  /* 0x0000000c04147c11 */ /* 0x000fc8000f8218ff */
[----:B------:R-:W-:-:S05]  /*1fc0*/  LEA.HI.X R21, R4, UR13, R5, 0x3, P1 ;  /* 0x0000000d04157c11 */ /* 0x000fca00088f1c05 */
        /* <DEDUP_REMOVED lines=8> */
[----:B------:R-:W-:Y:S01]  /*2050*/  VIADD R2, R2, 0x1000 ;  /* 0x0000100002027836 */ /* 0x000fe20000000000 */
[----:B--2---:R-:W-:-:S08]  /*2060*/  DADD R22, R8, R22 ;  /* 0x0000000008167229 */ /* 0x004fd00000000016 */
[----:B---3--:R-:W-:-:S08]  /*2070*/  DADD R16, R22, R16 ;  /* 0x0000000016107229 */ /* 0x008fd00000000010 */
[----:B----4-:R-:W-:-:S08]  /*2080*/  DADD R14, R16, R14 ;  /* 0x00000000100e7229 */ /* 0x010fd0000000000e */
[----:B-----5:R-:W-:-:S08]  /*2090*/  DADD R12, R14, R12 ;  /* 0x000000000e0c7229 */ /* 0x020fd0000000000c */
[----:B------:R-:W-:-:S08]  /*20a0*/  DADD R10, R12, R10 ;  /* 0x000000000c0a7229 */ /* 0x000fd0000000000a */
[----:B------:R-:W-:-:S08]  /*20b0*/  DADD R6, R10, R6 ;  /* 0x000000000a067229 */ /* 0x000fd00000000006 */
[----:B------:R-:W-:-:S08]  /*20c0*/  DADD R4, R6, R4 ;  /* 0x0000000006047229 */ /* 0x000fd00000000004 */
[----:B------:R-:W-:-:S11]  /*20d0*/  DADD R8, R4, R18 ;  /* 0x0000000004087229 */ /* 0x000fd60000000012 */
.L_x_54:
[----:B------:R-:W-:Y:S05]  /*20e0*/  BSYNC.RECONVERGENT B2 ;  /* 0x0000000000027941 */ /* 0x000fea0003800200 */
.L_x_53:
[----:B------:R-:W-:Y:S05]  /*20f0*/  @!P0 BRA `(.L_x_49) ;  /* 0x0000000000908947 */ /* 0x000fea0003800000 */
[----:B------:R-:W-:Y:S01]  /*2100*/  ISETP.GE.U32.AND P1, PT, R24, 0x4, PT ;  /* 0x000000041800780c */ /* 0x000fe20003f26070 */
[----:B------:R-:W-:Y:S01]  /*2110*/  BSSY.RECONVERGENT B2, `(.L_x_55) ;  /* 0x0000010000027945 */ /* 0x000fe20003800200 */
[----:B------:R-:W-:-:S11]  /*2120*/  LOP3.LUT P0, RZ, R3, 0x3, RZ, 0xc0, !PT ;  /* 0x0000000303ff7812 */ /* 0x000fd6000780c0ff */
[----:B------:R-:W-:Y:S05]  /*2130*/  @!P1 BRA `(.L_x_56) ;  /* 0x0000000000349947 */ /* 0x000fea0003800000 */
[----:B------:R-:W-:-:S05]  /*2140*/  IADD3 R3, P1, PT, R2, UR7, RZ ;  /* 0x0000000702037c10 */ /* 0x000fca000ff3e0ff */
[----:B------:R-:W-:Y:S01]  /*2150*/  IMAD.X R6, RZ, RZ, UR8, P1 ;  /* 0x00000008ff067e24 */ /* 0x000fe200088e06ff */
[----:B------:R-:W-:-:S04]  /*2160*/  LEA R4, P1, R3, UR12, 0x3 ;  /* 0x0000000c03047c11 */ /* 0x000fc8000f8218ff */
[----:B------:R-:W-:-:S05]  /*2170*/  LEA.HI.X R5, R3, UR13, R6, 0x3, P1 ;  /* 0x0000000d03057c11 */ /* 0x000fca00088f1c06 */
[----:B------:R-:W2:Y:S04]  /*2180*/  LDG.E.64 R6, desc[UR16][R4.64] ;  /* 0x0000001004067981 */ /* 0x000ea8000c1e1b00 */
[----:B------:R-:W3:Y:S04]  /*2190*/  LDG.E.64 R10, desc[UR16][R4.64+0x1000] ;  /* 0x00100010040a7981 */ /* 0x000ee8000c1e1b00 */
[----:B------:R-:W4:Y:S04]  /*21a0*/  LDG.E.64 R12, desc[UR16][R4.64+0x2000] ;  /* 0x00200010040c7981 */ /* 0x000f28000c1e1b00 */
[----:B------:R-:W5:Y:S01]  /*21b0*/  LDG.E.64 R14, desc[UR16][R4.64+0x3000] ;  /* 0x00300010040e7981 */ /* 0x000f62000c1e1b00 */
[----:B------:R-:W-:Y:S01]  /*21c0*/  VIADD R2, R2, 0x800 ;  /* 0x0000080002027836 */ /* 0x000fe20000000000 */
[----:B--2---:R-:W-:-:S08]  /*21d0*/  DADD R6, R8, R6 ;  /* 0x0000000008067229 */ /* 0x004fd00000000006 */
[----:B---3--:R-:W-:-:S08]  /*21e0*/  DADD R6, R6, R10 ;  /* 0x0000000006067229 */ /* 0x008fd0000000000a */
[----:B----4-:R-:W-:-:S08]  /*21f0*/  DADD R6, R6, R12 ;  /* 0x0000000006067229 */ /* 0x010fd0000000000c */
[----:B-----5:R-:W-:-:S11]  /*2200*/  DADD R8, R6, R14 ;  /* 0x0000000006087229 */ /* 0x020fd6000000000e */
.L_x_56:
[----:B------:R-:W-:Y:S05]  /*2210*/  BSYNC.RECONVERGENT B2 ;  /* 0x0000000000027941 */ /* 0x000fea0003800200 */
.L_x_55:
[----:B------:R-:W-:Y:S05]  /*2220*/  @!P0 BRA `(.L_x_49) ;  /* 0x0000000000448947 */ /* 0x000fea0003800000 */
[----:B------:R-:W-:Y:S02]  /*2230*/  LOP3.LUT R0, R0, 0xffff, RZ, 0xc0, !PT ;  /* 0x0000ffff00007812 */ /* 0x000fe400078ec0ff */
[----:B------:R-:W-:Y:S02]  /*2240*/  IADD3 R2, P0, PT, R2, UR9, RZ ;  /* 0x0000000902027c10 */ /* 0x000fe4000ff1e0ff */
[----:B------:R-:W-:Y:S02]  /*2250*/  LEA.HI R0, R0, 0x1, RZ, 0x17 ;  /* 0x0000000100007811 */ /* 0x000fe400078fb8ff */
[----:B------:R-:W-:Y:S01]  /*2260*/  LEA R4, P1, R2, UR12, 0x3 ;  /* 0x0000000c02047c11 */ /* 0x000fe2000f8218ff */
[----:B------:R-:W-:Y:S01]  /*2270*/  IMAD.X R5, RZ, RZ, UR10, P0 ;  /* 0x0000000aff057e24 */ /* 0x000fe200080e06ff */
[----:B------:R-:W-:-:S04]  /*2280*/  LOP3.LUT R0, R0, 0x3, RZ, 0xc0, !PT ;  /* 0x0000000300007812 */ /* 0x000fc800078ec0ff */
[----:B------:R-:W-:Y:S01]  /*2290*/  LEA.HI.X R5, R2, UR13, R5, 0x3, P1 ;  /* 0x0000000d02057c11 */ /* 0x000fe200088f1c05 */
[----:B------:R-:W-:-:S07]  /*22a0*/  IMAD.MOV R0, RZ, RZ, -R0 ;  /* 0x000000ffff007224 */ /* 0x000fce00078e0a00 */
.L_x_57:
[----:B------:R-:W-:Y:S02]  /*22b0*/  IMAD.MOV.U32 R2, RZ, RZ, R4 ;  /* 0x000000ffff027224 */ /* 0x000fe400078e0004 */
[----:B------:R-:W-:-:S06]  /*22c0*/  IMAD.MOV.U32 R3, RZ, RZ, R5 ;  /* 0x000000ffff037224 */ /* 0x000fcc00078e0005 */
[----:B------:R-:W2:Y:S01]  /*22d0*/  LDG.E.64 R2, desc[UR16][R2.64] ;  /* 0x0000001002027981 */ /* 0x000ea2000c1e1b00 */
[----:B------:R-:W-:Y:S01]  /*22e0*/  VIADD R0, R0, 0x1 ;  /* 0x0000000100007836 */ /* 0x000fe20000000000 */
[----:B------:R-:W-:-:S04]  /*22f0*/  IADD3 R4, P1, PT, R4, 0x1000, RZ ;  /* 0x0000100004047810 */ /* 0x000fc80007f3e0ff */
[----:B------:R-:W-:Y:S01]  /*2300*/  ISETP.NE.AND P0, PT, R0, RZ, PT ;  /* 0x000000ff0000720c */ /* 0x000fe20003f05270 */
[----:B------:R-:W-:Y:S01]  /*2310*/  IMAD.X R5, RZ, RZ, R5, P1 ;  /* 0x000000ffff057224 */ /* 0x000fe200008e0605 */
[----:B--2---:R-:W-:-:S11]  /*2320*/  DADD R8, R2, R8 ;  /* 0x0000000002087229 */ /* 0x004fd60000000008 */
[----:B------:R-:W-:Y:S05]  /*2330*/  @P0 BRA `(.L_x_57) ;  /* 0xfffffffc00dc0947 */ /* 0x000fea000383ffff */
.L_x_49:
[----:B------:R-:W-:Y:S05]  /*2340*/  BSYNC.RECONVERGENT B1 ;  /* 0x0000000000017941 */ /* 0x000fea0003800200 */
.L_x_46:
[----:B------:R-:W0:Y:S01]  /*2350*/  S2R R0, SR_LANEID ;  /* 0x0000000000007919 */ /* 0x000e220000000000 */
[----:B------:R-:W-:Y:S04]  /*2360*/  SHFL.DOWN PT, R2, R8, 0x1, 0x1f ;  /* 0x08201f0008027f89 */ /* 0x000fe800000e0000 */
[----:B------:R-:W1:Y:S01]  /*2370*/  SHFL.DOWN PT, R3, R9, 0x1, 0x1f ;  /* 0x08201f0009037f89 */ /* 0x000e6200000e0000 */
[----:B------:R-:W2:Y:S01]  /*2380*/  S2R R11, SR_TID.X ;  /* 0x00000000000b7919 */ /* 0x000ea20000002100 */
        /* <DEDUP_REMOVED lines=20> */
[----:B------:R-:W-:Y:S02]  /*24d0*/  @!P1 MOV R7, 0x400 ;  /* 0x0000040000079802 */ /* 0x000fe40000000f00 */
[----:B--2---:R-:W-:Y:S01]  /*24e0*/  @!P1 SHF.R.U32.HI R6, RZ, 0x2, R11 ;  /* 0x00000002ff069819 */ /* 0x004fe2000001160b */
[----:B------:R-:W0:Y:S01]  /*24f0*/  SHFL.DOWN PT, R3, R9, 0x8, 0x1f ;  /* 0x09001f0009037f89 */ /* 0x000e2200000e0000 */
[----:B-1----:R-:W-:-:S02]  /*2500*/  @!P1 LEA R7, R10, R7, 0x18 ;  /* 0x000000070a079211 */ /* 0x002fc400078ec0ff */
[----:B------:R-:W-:-:S05]  /*2510*/  @!P1 LOP3.LUT R6, R6, 0xf8, RZ, 0xc0, !PT ;  /* 0x000000f806069812 */ /* 0x000fca00078ec0ff */
        /* <DEDUP_REMOVED lines=14> */
[----:B------:R-:W1:Y:S01]  /*2600*/  S2UR UR5, SR_CgaCtaId ;  /* 0x00000000000579c3 */ /* 0x000e620000008800 */
[----:B------:R-:W-:Y:S02]  /*2610*/  UMOV UR4, 0x400 ;  /* 0x0000040000047882 */ /* 0x000fe40000000000 */
[----:B-1----:R-:W-:-:S09]  /*2620*/  ULEA UR4, UR5, UR4, 0x18 ;  /* 0x0000000405047291 */ /* 0x002fd2000f8ec0ff */
[----:B0-----:R-:W0:Y:S04]  /*2630*/  LDS.64 R2, [UR4+0x18] ;  /* 0x00001804ff027984 */ /* 0x001e280008000a00 */
        /* <DEDUP_REMOVED lines=22> */
.L_x_45:
[----:B------:R-:W-:Y:S05]  /*27a0*/  BSYNC.RECONVERGENT B0 ;  /* 0x0000000000007941 */ /* 0x000fea0003800200 */
.L_x_30:
[----:B------:R-:W-:Y:S05]  /*27b0*/  @P0 EXIT ;  /* 0x000000000000094d */ /* 0x000fea0003800000 */
[----:B------:R-:W3:Y:S02]  /*27c0*/  LDCU.64 UR4, c[0x0][0x388] ;  /* 0x00007100ff0477ac */ /* 0x000ee40008000a00 */
[----:B---3--:R-:W-:-:S06]  /*27d0*/  UIMAD.WIDE.U32 UR4, UR18, 0x8, UR4 ;  /* 0x00000008120478a5 */ /* 0x008fcc000f8e0004 */
[----:B0-----:R-:W-:Y:S02]  /*27e0*/  IMAD.U32 R2, RZ, RZ, UR4 ;  /* 0x00000004ff027e24 */ /* 0x001fe4000f8e00ff */
[----:B--2---:R-:W-:-:S05]  /*27f0*/  IMAD.U32 R3, RZ, RZ, UR5 ;  /* 0x00000005ff037e24 */ /* 0x004fca000f8e00ff */
[----:B------:R-:W-:Y:S01]  /*2800*/  STG.E.64 desc[UR16][R2.64], R8 ;  /* 0x0000000802007986 */ /* 0x000fe2000c101b10 */
[----:B------:R-:W-:Y:S05]  /*2810*/  EXIT ;  /* 0x000000000000794d */ /* 0x000fea0003800000 */
.L_x_58:
        /* <DEDUP_REMOVED lines=14> */
.L_x_454:


//--------------------- .text._ZN3cub18CUB_300001_SM_10006detail6reduce28DeviceReduceSingleTileKernelINS2_10policy_hubIdyN4cuda3std3__44plusIdEEE10Policy1000EN6thrust24THRUST_300001_SM_1000_NS6detail15normal_iteratorINSD_10device_ptrIdEEEEPdyS9_ddNS7_10__identityEEEvT0_T1_T2_T3_T4_T6_ --------------------------
	.section	.text._ZN3cub18CUB_300001_SM_10006detail6reduce28DeviceReduceSingleTileKernelINS2_10policy_hubIdyN4cuda3std3__44plusIdEEE10Policy1000EN6thrust24THRUST_300001_SM_1000_NS6detail15normal_iteratorINSD_10device_ptrIdEEEEPdyS9_ddNS7_10__identityEEEvT0_T1_T2_T3_T4_T6_,"ax",@progbits
	.align	128
        .global         _ZN3cub18CUB_300001_SM_10006detail6reduce28DeviceReduceSingleTileKernelINS2_10policy_hubIdyN4cuda3std3__44plusIdEEE10Policy1000EN6thrust24THRUST_300001_SM_1000_NS6detail15normal_iteratorINSD_10device_ptrIdEEEEPdyS9_ddNS7_10__identityEEEvT0_T1_T2_T3_T4_T6_
        .type           _ZN3cub18CUB_300001_SM_10006detail6reduce28DeviceReduceSingleTileKernelINS2_10policy_hubIdyN4cuda3std3__44plusIdEEE10Policy1000EN6thrust24THRUST_300001_SM_1000_NS6detail15normal_iteratorINSD_10device_ptrIdEEEEPdyS9_ddNS7_10__identityEEEvT0_T1_T2_T3_T4_T6_,@function
        .size           _ZN3cub18CUB_300001_SM_10006detail6reduce28DeviceReduceSingleTileKernelINS2_10policy_hubIdyN4cuda3std3__44plusIdEEE10Policy1000EN6thrust24THRUST_300001_SM_1000_NS6detail15normal_iteratorINSD_10device_ptrIdEEEEPdyS9_ddNS7_10__identityEEEvT0_T1_T2_T3_T4_T6_,(.L_x_455 - _ZN3cub18CUB_300001_SM_10006detail6reduce28DeviceReduceSingleTileKernelINS2_10policy_hubIdyN4cuda3std3__44plusIdEEE10Policy1000EN6thrust24THRUST_300001_SM_1000_NS6detail15normal_iteratorINSD_10device_ptrIdEEEEPdyS9_ddNS7_10__identityEEEvT0_T1_T2_T3_T4_T6_)
        .other          _ZN3cub18CUB_300001_SM_10006detail6reduce28DeviceReduceSingleTileKernelINS2_10policy_hubIdyN4cuda3std3__44plusIdEEE10Policy1000EN6thrust24THRUST_300001_SM_1000_NS6detail15normal_iteratorINSD_10device_ptrIdEEEEPdyS9_ddNS7_10__identityEEEvT0_T1_T2_T3_T4_T6_,@"STO_CUDA_ENTRY STV_DEFAULT"
_ZN3cub18CUB_300001_SM_10006detail6reduce28DeviceReduceSingleTileKernelINS2_10policy_hubIdyN4cuda3std3__44plusIdEEE10Policy1000EN6thrust24THRUST_300001_SM_1000_NS6detail15normal_iteratorINSD_10device_ptrIdEEEEPdyS9_ddNS7_10__identityEEEvT0_T1_T2_T3_T4_T6_:
.text._ZN3cub18CUB_300001_SM_10006detail6reduce28DeviceReduceSingleTileKernelINS2_10policy_hubIdyN4cuda3std3__44plusIdEEE10Policy1000EN6thrust24THRUST_300001_SM_1000_NS6detail15normal_iteratorINSD_10device_ptrIdEEEEPdyS9_ddNS7_10__identityEEEvT0_T1_T2_T3_T4_T6_:
[----:B------:R-:W-:Y:S01]  /*0000*/  LDC R1, c[0x0][0x37c] ;  /* 0x0000df00ff017b82 */ /* 0x000fe20000000800 */
[----:B------:R-:W0:Y:S01]  /*0010*/  LDCU.64 UR4, c[0x0][0x390] ;  /* 0x00007200ff0477ac */ /* 0x000e220008000a00 */
[----:B------:R-:W1:Y:S01]  /*0020*/  LDCU.64 UR6, c[0x0][0x358] ;  /* 0x00006b00ff0677ac */ /* 0x000e620008000a00 */
[----:B0-----:R-:W-:Y:S02]  /*0030*/  IMAD.U32 R8, RZ, RZ, UR4 ;  /* 0x00000004ff087e24 */ /* 0x001fe4000f8e00ff */
[----:B------:R-:W-:-:S03]  /*0040*/  IMAD.U32 R9, RZ, RZ, UR5 ;  /* 0x00000005ff097e24 */ /* 0x000fc6000f8e00ff */
[----:B------:R-:W-:-:S04]  /*0050*/  ISETP.NE.U32.AND P0, PT, R8, RZ, PT ;  /* 0x000000ff0800720c */ /* 0x000fc80003f05070 */
[----:B------:R-:W-:-:S13]  /*0060*/  ISETP.NE.AND.EX P0, PT, R9, RZ, PT, P0 ;  /* 0x000000ff0900720c */ /* 0x000fda0003f05300 */
        /* <DEDUP_REMOVED lines=8> */
.L_x_59:
[----:B------:R-:W-:Y:S01]  /*00f0*/  ISETP.GT.U32.AND P0, PT, R8, 0xdff, PT ;  /* 0x00000dff0800780c */ /* 0x000fe20003f04070 */
[----:B------:R-:W-:Y:S03]  /*0100*/  BSSY.RECONVERGENT B0, `(.L_x_60) ;  /* 0x000024d000007945 */ /* 0x000fe60003800200 */
[----:B------:R-:W-:-:S13]  /*0110*/  ISETP.GT.U32.AND.EX P0, PT, R9, RZ, PT, P0 ;  /* 0x000000ff0900720c */ /* 0x000fda0003f04100 */
[----:B------:R-:W-:Y:S05]  /*0120*/  @P0 BRA `(.L_x_61) ;  /* 0x0000001400340947 */ /* 0x000fea0003800000 */
[----:B------:R-:W0:Y:S01]  /*0130*/  S2R R0, SR_TID.X ;  /* 0x0000000000007919 */ /* 0x000e220000002100 */
[----:B------:R-:W-:Y:S01]  /*0140*/  BSSY.RECONVERGENT B1, `(.L_x_62) ;  /* 0x0000009000017945 */ /* 0x000fe20003800200 */
[----:B------:R-:W-:Y:S02]  /*0150*/  CS2R R4, SRZ ;  /* 0x0000000000047805 */ /* 0x000fe4000001ff00 */
[----:B0-----:R-:W-:Y:S01]  /*0160*/  ISETP.GE.U32.AND P0, PT, R0, R8, PT ;  /* 0x000000080000720c */ /* 0x001fe20003f06070 */
[----:B------:R-:W-:-:S12]  /*0170*/  IMAD.MOV.U32 R2, RZ, RZ, R0 ;  /* 0x000000ffff027224 */ /* 0x000fd800078e0000 */
[----:B------:R-:W-:Y:S05]  /*0180*/  @P0 BRA `(.L_x_63) ;  /* 0x0000000000100947 */ /* 0x000fea0003800000 */
[----:B------:R-:W0:Y:S02]  /*0190*/  LDC.64 R4, c[0x0][0x380] ;  /* 0x0000e000ff047b82 */ /* 0x000e240000000a00 */
[----:B0-----:R-:W-:-:S06]  /*01a0*/  IMAD.WIDE.U32 R4, R0, 0x8, R4 ;  /* 0x0000000800047825 */ /* 0x001fcc00078e0004 */
[----:B------:R-:W5:Y:S01]  /*01b0*/  LDG.E.64 R4, desc[UR6][R4.64] ;  /* 0x0000000604047981 */ /* 0x000f62000c1e1b00 */
[----:B------:R-:W-:-:S07]  /*01c0*/  VIADD R2, R0, 0x200 ;  /* 0x0000020000027836 */ /* 0x000fce0000000000 */
.L_x_63:
[----:B------:R-:W-:Y:S05]  /*01d0*/  BSYNC.RECONVERGENT B1 ;  /* 0x0000000000017941 */ /* 0x000fea0003800200 */
.L_x_62:
[----:B------:R-:W-:Y:S01]  /*01e0*/  ISETP.GE.U32.AND P0, PT, R2, R8, PT ;  /* 0x000000080200720c */ /* 0x000fe20003f06070 */
[----:B------:R-:W-:-:S12]  /*01f0*/  BSSY.RECONVERGENT B1, `(.L_x_64) ;  /* 0x000006d000017945 */ /* 0x000fd80003800200 */
[----:B------:R-:W-:Y:S05]  /*0200*/  @P0 BRA `(.L_x_65) ;  /* 0x0000000400ac0947 */ /* 0x000fea0003800000 */
[----:B------:R-:W-:Y:S01]  /*0210*/  LOP3.LUT R3, RZ, R2, RZ, 0x33, !PT ;  /* 0x00000002ff037212 */ /* 0x000fe200078e33ff */
[----:B------:R-:W-:Y:S04]  /*0220*/  BSSY.RECONVERGENT B2, `(.L_x_66) ;  /* 0x0000033000027945 */ /* 0x000fe80003800200 */
[----:B------:R-:W-:-:S05]  /*0230*/  IMAD.IADD R6, R3, 0x1, R8 ;  /* 0x0000000103067824 */ /* 0x000fca00078e0208 */
[C---:B------:R-:W-:Y:S02]  /*0240*/  ISETP.GE.U32.AND P1, PT, R6.reuse, 0x1e00, PT ;  /* 0x00001e000600780c */ /* 0x040fe40003f26070 */
[----:B------:R-:W-:-:S04]  /*0250*/  LEA.HI R3, R6, 0x1, RZ, 0x17 ;  /* 0x0000000106037811 */ /* 0x000fc800078fb8ff */
[----:B------:R-:W-:-:S04]  /*0260*/  LOP3.LUT R43, R3, 0xf, RZ, 0xc0, !PT ;  /* 0x0000000f032b7812 */ /* 0x000fc800078ec0ff */
[----:B------:R-:W-:-:S03]  /*0270*/  ISETP.NE.AND P0, PT, R43, RZ, PT ;  /* 0x000000ff2b00720c */ /* 0x000fc60003f05270 */
[----:B------:R-:W-:Y:S10]  /*0280*/  @!P1 BRA `(.L_x_67) ;  /* 0x0000000000b09947 */ /* 0x000ff40003800000 */
[----:B------:R-:W0:Y:S01]  /*0290*/  LDC.64 R6, c[0x0][0x380] ;  /* 0x0000e000ff067b82 */ /* 0x000e220000000a00 */
[----:B------:R-:W-:-:S05]  /*02a0*/  LOP3.LUT R42, R3, 0xfffff0, RZ, 0xc0, !PT ;  /* 0x00fffff0032a7812 */ /* 0x000fca00078ec0ff */
[----:B------:R-:W-:Y:S02]  /*02b0*/  IMAD.MOV R42, RZ, RZ, -R42 ;  /* 0x000000ffff2a7224 */ /* 0x000fe400078e0a2a */
[----:B0-----:R-:W-:-:S03]  /*02c0*/  IMAD.WIDE.U32 R6, R2, 0x8, R6 ;  /* 0x0000000802067825 */ /* 0x001fc600078e0006 */
[----:B------:R-:W-:-:S05]  /*02d0*/  IADD3 R6, P1, PT, R6, 0x8000, RZ ;  /* 0x0000800006067810 */ /* 0x000fca0007f3e0ff */
[----:B------:R-:W-:-:S08]  /*02e0*/  IMAD.X R7, RZ, RZ, R7, P1 ;  /* 0x000000ffff077224 */ /* 0x000fd000008e0607 */
.L_x_68:
[----:B------:R-:W2:Y:S04]  /*02f0*/  LDG.E.64 R10, desc[UR6][R6.64+-0x8000] ;  /* 0xff800006060a7981 */ /* 0x000ea8000c1e1b00 */
[----:B------:R-:W3:Y:S04]  /*0300*/  LDG.E.64 R12, desc[UR6][R6.64+-0x7000] ;  /* 0xff900006060c7981 */ /* 0x000ee8000c1e1b00 */
[----:B------:R-:W4:Y:S04]  /*0310*/  LDG.E.64 R14, desc[UR6][R6.64+-0x6000] ;  /* 0xffa00006060e7981 */ /* 0x000f28000c1e1b00 */
        /* <DEDUP_REMOVED lines=12> */
[----:B------:R0:W4:Y:S01]  /*03e0*/  LDG.E.64 R40, desc[UR6][R6.64+0x7000] ;  /* 0x0070000606287981 */ /* 0x000122000c1e1b00 */
[----:B------:R-:W-:-:S02]  /*03f0*/  VIADD R42, R42, 0x10 ;  /* 0x000000102a2a7836 */ /* 0x000fc40000000000 */
[----:B------:R-:W-:-:S03]  /*0400*/  VIADD R2, R2, 0x2000 ;  /* 0x0000200002027836 */ /* 0x000fc60000000000 */
[----:B------:R-:W-:Y:S02]  /*0410*/  ISETP.NE.AND P1, PT, R42, RZ, PT ;  /* 0x000000ff2a00720c */ /* 0x000fe40003f25270 */
[----:B0-----:R-:W-:-:S05]  /*0420*/  IADD3 R6, P2, PT, R6, 0x10000, RZ ;  /* 0x0001000006067810 */ /* 0x001fca0007f5e0ff */
[----:B------:R-:W-:Y:S01]  /*0430*/  IMAD.X R7, RZ, RZ, R7, P2 ;  /* 0x000000ffff077224 */ /* 0x000fe200010e0607 */
        /* <DEDUP_REMOVED lines=16> */
[----:B------:R-:W-:Y:S10]  /*0540*/  @P1 BRA `(.L_x_68) ;  /* 0xfffffffc00681947 */ /* 0x000ff4000383ffff */
.L_x_67:
[----:B------:R-:W-:Y:S05]  /*0550*/  BSYNC.RECONVERGENT B2 ;  /* 0x0000000000027941 */ /* 0x000fea0003800200 */
.L_x_66:
[----:B------:R-:W-:Y:S05]  /*0560*/  @!P0 BRA `(.L_x_65) ;  /* 0x0000000000d48947 */ /* 0x000fea0003800000 */
[----:B------:R-:W-:Y:S01]  /*0570*/  ISETP.GE.U32.AND P0, PT, R43, 0x8, PT ;  /* 0x000000082b00780c */ /* 0x000fe20003f06070 */
[----:B------:R-:W-:Y:S01]  /*0580*/  BSSY.RECONVERGENT B2, `(.L_x_69) ;  /* 0x0000017000027945 */ /* 0x000fe20003800200 */
[----:B------:R-:W-:-:S04]  /*0590*/  LOP3.LUT R26, R3, 0x7, RZ, 0xc0, !PT ;  /* 0x00000007031a7812 */ /* 0x000fc800078ec0ff */
[----:B------:R-:W-:-:S07]  /*05a0*/  ISETP.NE.AND P1, PT, R26, RZ, PT ;  /* 0x000000ff1a00720c */ /* 0x000fce0003f25270 */
[----:B------:R-:W-:Y:S06]  /*05b0*/  @!P0 BRA `(.L_x_70) ;  /* 0x00000000004c8947 */ /* 0x000fec0003800000 */
[----:B------:R-:W0:Y:S02]  /*05c0*/  LDC.64 R6, c[0x0][0x380] ;  /* 0x0000e000ff067b82 */ /* 0x000e240000000a00 */
[----:B0-----:R-:W-:-:S05]  /*05d0*/  IMAD.WIDE R6, R2, 0x8, R6 ;  /* 0x0000000802067825 */ /* 0x001fca00078e0206 */
        /* <DEDUP_REMOVED lines=17> */
.L_x_70:
[----:B------:R-:W-:Y:S05]  /*06f0*/  BSYNC.RECONVERGENT B2 ;  /* 0x0000000000027941 */ /* 0x000fea0003800200 */
.L_x_69:
        /* <DEDUP_REMOVED lines=17> */
.L_x_72:
[----:B------:R-:W-:Y:S05]  /*0810*/  BSYNC.RECONVERGENT B2 ;  /* 0x0000000000027941 */ /* 0x000fea0003800200 */
.L_x_71:
[----:B------:R-:W-:Y:S05]  /*0820*/  @!P1 BRA `(.L_x_65) ;  /* 0x0000000000249947 */ /* 0x000fea0003800000 */
[----:B------:R-:W0:Y:S01]  /*0830*/  LDC.64 R10, c[0x0][0x380] ;  /* 0x0000e000ff0a7b82 */ /* 0x000e220000000a00 */
[----:B------:R-:W-:-:S07]  /*0840*/  IMAD.MOV R3, RZ, RZ, -R3 ;  /* 0x000000ffff037224 */ /* 0x000fce00078e0a03 */
.L_x_73:
[----:B0-----:R-:W-:-:S06]  /*0850*/  IMAD.WIDE R6, R2, 0x8, R10 ;  /* 0x0000000802067825 */ /* 0x001fcc00078e020a */
[----:B------:R-:W2:Y:S01]  /*0860*/  LDG.E.64 R6, desc[UR6][R6.64] ;  /* 0x0000000606067981 */ /* 0x000ea2000c1e1b00 */
[----:B------:R-:W-:Y:S02]  /*0870*/  VIADD R3, R3, 0x1 ;  /* 0x0000000103037836 */ /* 0x000fe40000000000 */
[----:B------:R-:W-:-:S03]  /*0880*/  VIADD R2, R2, 0x200 ;  /* 0x0000020002027836 */ /* 0x000fc60000000000 */
[----:B------:R-:W-:Y:S01]  /*0890*/  ISETP.NE.AND P0, PT, R3, RZ, PT ;  /* 0x000000ff0300720c */ /* 0x000fe20003f05270 */
[----:B--2--5:R-:W-:-:S12]  /*08a0*/  DADD R4, R6, R4 ;  /* 0x0000000006047229 */ /* 0x024fd80000000004 */
[----:B------:R-:W-:Y:S05]  /*08b0*/  @P0 BRA `(.L_x_73) ;  /* 0xfffffffc00e40947 */ /* 0x000fea000383ffff */
.L_x_65:
[----:B------:R-:W-:Y:S05]  /*08c0*/  BSYNC.RECONVERGENT B1 ;  /* 0x0000000000017941 */ /* 0x000fea0003800200 */
.L_x_64:
[----:B------:R-:W-:-:S04]  /*08d0*/  ISETP.GE.U32.AND P0, PT, R8, 0x200, PT ;  /* 0x000002000800780c */ /* 0x000fc80003f06070 */
[----:B------:R-:W-:-:S13]  /*08e0*/  ISETP.GE.U32.AND.EX P0, PT, R9, RZ, PT, P0 ;  /* 0x000000ff0900720c */ /* 0x000fda0003f06100 */
        /* <DEDUP_REMOVED lines=32> */
[----:B------:R-:W-:Y:S02]  /*0af0*/  ISETP.GT.AND P0, PT, R10, 0xf, PT ;  /* 0x0000000f0a00780c */ /* 0x000fe40003f04270 */
[----:B------:R-:W-:Y:S01]  /*0b00*/  @!P1 LOP3.LUT R8, R4, 0xf8, RZ, 0xc0, !PT ;  /* 0x000000f804089812 */ /* 0x000fe200078ec0ff */
[----:B------:R-:W0:Y:S04]  /*0b10*/  SHFL.DOWN PT, R3, R7, 0x10, 0x1f ;  /* 0x0a001f0007037f89 */ /* 0x000e2800000e0000 */
[----:B------:R-:W-:Y:S01]  /*0b20*/  @!P1 IMAD.IADD R9, R8, 0x1, R9 ;  /* 0x0000000108099824 */ /* 0x000fe200078e0209 */
[----:B0-----:R-:W-:-:S07]  /*0b30*/  DADD R4, R2, R6 ;  /* 0x0000000002047229 */ /* 0x001fce0000000006 */
[----:B------:R0:W-:Y:S01]  /*0b40*/  @!P1 STS.64 [R9+0x10], R4 ;  /* 0x0000100409009388 */ /* 0x0001e20000000a00 */
[----:B------:R-:W-:Y:S01]  /*0b50*/  BAR.SYNC.DEFER_BLOCKING 0x0 ;  /* 0x0000000000007b1d */ /* 0x000fe20000010000 */
[----:B------:R-:W-:Y:S02]  /*0b60*/  ISETP.NE.AND P1, PT, R0, RZ, PT ;  /* 0x000000ff0000720c */ /* 0x000fe40003f25270 */
[----:B------:R-:W-:Y:S02]  /*0b70*/  FSEL R2, R6, R4, P0 ;  /* 0x0000000406027208 */ /* 0x000fe40000000000 */
[----:B------:R-:W-:-:S09]  /*0b80*/  FSEL R3, R7, R5, P0 ;  /* 0x0000000507037208 */ /* 0x000fd20000000000 */
[----:B0-----:R-:W-:Y:S05]  /*0b90*/  @P1 BRA `(.L_x_75) ;  /* 0x00000018008c1947 */ /* 0x001fea0003800000 */
        /* <DEDUP_REMOVED lines=27> */
.L_x_74:
[----:B------:R-:W-:Y:S01]  /*0d50*/  LOP3.LUT R2, R0, 0x3e0, RZ, 0xc0, !PT ;  /* 0x000003e000027812 */ /* 0x000fe200078ec0ff */
[----:B------:R-:W0:Y:S03]  /*0d60*/  S2R R12, SR_LANEID ;  /* 0x00000000000c7919 */ /* 0x000e260000000000 */
[----:B------:R-:W-:Y:S01]  /*0d70*/  LOP3.LUT R7, RZ, R2, RZ, 0x33, !PT ;  /* 0x00000002ff077212 */ /* 0x000fe200078e33ff */
[----:B------:R-:W-:-:S04]  /*0d80*/  VIADD R3, R2, 0x20 ;  /* 0x0000002002037836 */ /* 0x000fc80000000000 */
[----:B------:R-:W-:Y:S01]  /*0d90*/  IMAD.IADD R7, R7, 0x1, R8 ;  /* 0x0000000107077824 */ /* 0x000fe200078e0208 */
[----:B------:R-:W-:-:S04]  /*0da0*/  ISETP.GT.U32.AND P0, PT, R3, R8, PT ;  /* 0x000000080300720c */ /* 0x000fc80003f04070 */
[----:B------:R-:W-:-:S05]  /*0db0*/  SEL R13, R7, 0x1f, P0 ;  /* 0x0000001f070d7807 */ /* 0x000fca0000000000 */
[----:B-----5:R-:W-:Y:S04]  /*0dc0*/  SHFL.DOWN PT, R2, R4, 0x1, R13 ;  /* 0x0820000004027989 */ /* 0x020fe800000e000d */
[----:B------:R-:W1:Y:S01]  /*0dd0*/  SHFL.DOWN PT, R3, R5, 0x1, R13 ;  /* 0x0820000005037989 */ /* 0x000e6200000e000d */
[C---:B0-----:R-:W-:Y:S01]  /*0de0*/  ISETP.GE.AND P0, PT, R12.reuse, R13, PT ;  /* 0x0000000d0c00720c */ /* 0x041fe20003f06270 */
[C---:B------:R-:W-:Y:S01]  /*0df0*/  VIADD R10, R12.reuse, 0x2 ;  /* 0x000000020c0a7836 */ /* 0x040fe20000000000 */
[----:B------:R-:W-:Y:S01]  /*0e00*/  ISETP.NE.AND P1, PT, R12, RZ, PT ;  /* 0x000000ff0c00720c */ /* 0x000fe20003f25270 */
[----:B-1----:R-:W-:-:S10]  /*0e10*/  DADD R2, R2, R4 ;  /* 0x0000000002027229 */ /* 0x002fd40000000004 */
[----:B------:R-:W-:Y:S01]  /*0e20*/  FSEL R6, R2, R4, !P0 ;  /* 0x0000000402067208 */ /* 0x000fe20004000000 */
[----:B------:R-:W-:Y:S01]  /*0e30*/  VIADD R4, R12, 0x4 ;  /* 0x000000040c047836 */ /* 0x000fe20000000000 */
[----:B------:R-:W-:Y:S02]  /*0e40*/  FSEL R7, R3, R5, !P0 ;  /* 0x0000000503077208 */ /* 0x000fe40004000000 */
[----:B------:R-:W-:Y:S01]  /*0e50*/  ISETP.GT.AND P0, PT, R10, R13, PT ;  /* 0x0000000d0a00720c */ /* 0x000fe20003f04270 */
[----:B------:R-:W-:Y:S04]  /*0e60*/  SHFL.DOWN PT, R2, R6, 0x2, R13 ;  /* 0x0840000006027989 */ /* 0x000fe800000e000d */
[----:B------:R-:W0:Y:S02]  /*0e70*/  SHFL.DOWN PT, R3, R7, 0x2, R13 ;  /* 0x0840000007037989 */ /* 0x000e2400000e000d */
[----:B0-----:R-:W-:-:S10]  /*0e80*/  DADD R2, R2, R6 ;  /* 0x0000000002027229 */ /* 0x001fd40000000006 */
[----:B------:R-:W-:Y:S01]  /*0e90*/  FSEL R10, R6, R2, P0 ;  /* 0x00000002060a7208 */ /* 0x000fe20000000000 */
[----:B------:R-:W-:Y:S01]  /*0ea0*/  VIADD R6, R12, 0x8 ;  /* 0x000000080c067836 */ /* 0x000fe20000000000 */
[----:B------:R-:W-:Y:S02]  /*0eb0*/  FSEL R11, R7, R3, P0 ;  /* 0x00000003070b7208 */ /* 0x000fe40000000000 */
[----:B------:R-:W-:Y:S01]  /*0ec0*/  ISETP.GT.AND P0, PT, R4, R13, PT ;  /* 0x0000000d0400720c */ /* 0x000fe20003f04270 */
[----:B------:R-:W-:Y:S04]  /*0ed0*/  SHFL.DOWN PT, R2, R10, 0x4, R13 ;  /* 0x088000000a027989 */ /* 0x000fe800000e000d */
[----:B------:R-:W0:Y:S02]  /*0ee0*/  SHFL.DOWN PT, R3, R11, 0x4, R13 ;  /* 0x088000000b037989 */ /* 0x000e2400000e000d */
[----:B0-----:R-:W-:-:S10]  /*0ef0*/  DADD R2, R2, R10 ;  /* 0x0000000002027229 */ /* 0x001fd4000000000a */
[----:B------:R-:W-:Y:S02]  /*0f00*/  FSEL R4, R10, R2, P0 ;  /* 0x000000020a047208 */ /* 0x000fe40000000000 */
[----:B------:R-:W-:Y:S02]  /*0f10*/  FSEL R5, R11, R3, P0 ;  /* 0x000000030b057208 */ /* 0x000fe40000000000 */
[----:B------:R-:W-:Y:S01]  /*0f20*/  ISETP.GT.AND P0, PT, R6, R13, PT ;  /* 0x0000000d0600720c */ /* 0x000fe20003f04270 */
[----:B------:R-:W-:Y:S01]  /*0f30*/  SHFL.DOWN PT, R2, R4, 0x8, R13 ;  /* 0x0900000004027989 */ /* 0x000fe200000e000d */
[----:B------:R-:W-:-:S03]  /*0f40*/  @!P1 MOV R10, 0x400 ;  /* 0x00000400000a9802 */ /* 0x000fc60000000f00 */
[----:B------:R-:W0:Y:S01]  /*0f50*/  SHFL.DOWN PT, R3, R5, 0x8, R13 ;  /* 0x0900000005037989 */ /* 0x000e2200000e000d */
[----:B------:R-:W1:Y:S01]  /*0f60*/  @!P1 S2R R11, SR_CgaCtaId ;  /* 0x00000000000b9919 */ /* 0x000e620000008800 */
[----:B0-----:R-:W-:-:S10]  /*0f70*/  DADD R2, R2, R4 ;  /* 0x0000000002027229 */ /* 0x001fd40000000004 */
[----:B------:R-:W-:Y:S01]  /*0f80*/  FSEL R6, R4, R2, P0 ;  /* 0x0000000204067208 */ /* 0x000fe20000000000 */
[----:B------:R-:W-:Y:S01]  /*0f90*/  VIADD R4, R12, 0x10 ;  /* 0x000000100c047836 */ /* 0x000fe20000000000 */
[----:B------:R-:W-:Y:S02]  /*0fa0*/  FSEL R7, R5, R3, P0 ;  /* 0x0000000305077208 */ /* 0x000fe40000000000 */
[----:B------:R-:W-:Y:S01]  /*0fb0*/  @!P1 SHF.R.U32.HI R5, RZ, 0x2, R0 ;  /* 0x00000002ff059819 */ /* 0x000fe20000011600 */
[----:B------:R-:W-:Y:S01]  /*0fc0*/  SHFL.DOWN PT, R2, R6, 0x10, R13 ;  /* 0x0a00000006027989 */ /* 0x000fe200000e000d */
[----:B-1----:R-:W-:Y:S02]  /*0fd0*/  @!P1 LEA R10, R11, R10, 0x18 ;  /* 0x0000000a0b0a9211 */ /* 0x002fe400078ec0ff */
[----:B------:R-:W-:Y:S01]  /*0fe0*/  @!P1 LOP3.LUT R5, R5, 0xf8, RZ, 0xc0, !PT ;  /* 0x000000f805059812 */ /* 0x000fe200078ec0ff */
[----:B------:R-:W0:Y:S01]  /*0ff0*/  SHFL.DOWN PT, R3, R7, 0x10, R13 ;  /* 0x0a00000007037989 */ /* 0x000e2200000e000d */
[----:B------:R-:W-:-:S03]  /*1000*/  ISETP.GT.AND P0, PT, R4, R13, PT ;  /* 0x0000000d0400720c */ /* 0x000fc60003f04270 */
[----:B------:R-:W-:Y:S01]  /*1010*/  @!P1 IMAD.IADD R5, R5, 0x1, R10 ;  /* 0x0000000105059824 */ /* 0x000fe200078e020a */
[----:B0-----:R-:W-:-:S10]  /*1020*/  DADD R2, R2, R6 ;  /* 0x0000000002027229 */ /* 0x001fd40000000006 */
[----:B------:R-:W-:Y:S02]  /*1030*/  FSEL R2, R6, R2, P0 ;  /* 0x0000000206027208 */ /* 0x000fe40000000000 */
[----:B------:R-:W-:-:S05]  /*1040*/  FSEL R3, R7, R3, P0 ;  /* 0x0000000307037208 */ /* 0x000fca0000000000 */
[----:B------:R0:W-:Y:S01]  /*1050*/  @!P1 STS.64 [R5+0x10], R2 ;  /* 0x0000100205009388 */ /* 0x0001e20000000a00 */
[----:B------:R-:W-:Y:S01]  /*1060*/  BAR.SYNC.DEFER_BLOCKING 0x0 ;  /* 0x0000000000007b1d */ /* 0x000fe20000010000 */
[----:B------:R-:W-:-:S13]  /*1070*/  ISETP.NE.AND P1, PT, R0, RZ, PT ;  /* 0x000000ff0000720c */ /* 0x000fda0003f25270 */
[----:B0-----:R-:W-:Y:S05]  /*1080*/  @P1 BRA `(.L_x_75) ;  /* 0x0000001400501947 */ /* 0x001fea0003800000 */
[----:B------:R-:W0:Y:S01]  /*1090*/  S2UR UR5, SR_CgaCtaId ;  /* 0x00000000000579c3 */ /* 0x000e220000008800 */
[----:B------:R-:W-:Y:S01]  /*10a0*/  UMOV UR4, 0x400 ;  /* 0x0000040000047882 */ /* 0x000fe20000000000 */
[----:B------:R-:W-:-:S04]  /*10b0*/  ISETP.GT.U32.AND P0, PT, R8, 0x20, PT ;  /* 0x000000200800780c */ /* 0x000fc80003f04070 */
[----:B------:R-:W-:Y:S01]  /*10c0*/  ISETP.GT.U32.AND.EX P0, PT, R9, RZ, PT, P0 ;  /* 0x000000ff0900720c */ /* 0x000fe20003f04100 */
[----:B0-----:R-:W-:-:S09]  /*10d0*/  ULEA UR4, UR5, UR4, 0x18 ;  /* 0x0000000405047291 */ /* 0x001fd2000f8ec0ff */
[----:B------:R-:W0:Y:S04]  /*10e0*/  LDS.64 R4, [UR4+0x18] ;  /* 0x00001804ff047984 */ /* 0x000e280008000a00 */
[----:B------:R-:W1:Y:S01]  /*10f0*/  LDS.128 R12, [UR4+0x20] ;  /* 0x00002004ff0c7984 */ /* 0x000e620008000c00 */
[----:B0-----:R-:W-:-:S10]  /*1100*/  DADD R4, R2, R4 ;  /* 0x0000000002047229 */ /* 0x001fd40000000004 */
[----:B------:R-:W-:Y:S02]  /*1110*/  FSEL R2, R4, R2, P0 ;  /* 0x0000000204027208 */ /* 0x000fe40000000000 */
[----:B------:R-:W-:Y:S02]  /*1120*/  FSEL R3, R5, R3, P0 ;  /* 0x0000000305037208 */ /* 0x000fe40000000000 */
[----:B------:R-:W0:Y:S01]  /*1130*/  LDS.128 R4, [UR4+0x30] ;  /* 0x00003004ff047984 */ /* 0x000e220008000c00 */
[----:B------:R-:W-:-:S03]  /*1140*/  ISETP.GT.U32.AND P0, PT, R8, 0x40, PT ;  /* 0x000000400800780c */ /* 0x000fc60003f04070 */
[----:B-1----:R-:W-:Y:S01]  /*1150*/  DADD R12, R12, R2 ;  /* 0x000000000c0c7229 */ /* 0x002fe20000000002 */
[----:B------:R-:W-:-:S09]  /*1160*/  ISETP.GT.U32.AND.EX P0, PT, R9, RZ, PT, P0 ;  /* 0x000000ff0900720c */ /* 0x000fd20003f04100 */
[----:B------:R-:W-:Y:S02]  /*1170*/  FSEL R2, R12, R2, P0 ;  /* 0x000000020c027208 */ /* 0x000fe40000000000 */
[----:B------:R-:W-:Y:S02]  /*1180*/  FSEL R3, R13, R3, P0 ;  /* 0x000000030d037208 */ /* 0x000fe40000000000 */
[----:B------:R-:W-:-:S04]  /*1190*/  ISETP.GT.U32.AND P0, PT, R8, 0x60, PT ;  /* 0x000000600800780c */ /* 0x000fc80003f04070 */
[----:B------:R-:W-:Y:S01]  /*11a0*/  DADD R14, R2, R14 ;  /* 0x00000000020e7229 */ /* 0x000fe2000000000e */
[----:B------:R-:W-:-:S09]  /*11b0*/  ISETP.GT.U32.AND.EX P0, PT, R9, RZ, PT, P0 ;  /* 0x000000ff0900720c */ /* 0x000fd20003f04100 */
[----:B------:R-:W-:Y:S02]  /*11c0*/  FSEL R2, R14, R2, P0 ;  /* 0x000000020e027208 */ /* 0x000fe40000000000 */
[----:B------:R-:W-:Y:S02]  /*11d0*/  FSEL R3, R15, R3, P0 ;  /* 0x000000030f037208 */ /* 0x000fe40000000000 */
[----:B------:R-:W1:Y:S01]  /*11e0*/  LDS.128 R12, [UR4+0x40] ;  /* 0x00004004ff0c7984 */ /* 0x000e620008000c00 */
[----:B------:R-:W-:-:S03]  /*11f0*/  ISETP.GT.U32.AND P0, PT, R8, 0x80, PT ;  /* 0x000000800800780c */ /* 0x000fc60003f04070 */
[----:B0-----:R-:W-:Y:S01]  /*1200*/  DADD R4, R4, R2 ;  /* 0x0000000004047229 */ /* 0x001fe20000000002 */
        /* <DEDUP_REMOVED lines=52> */
[----:B------:R-:W-:-:S04]  /*1550*/  ISETP.GT.U32.AND P0, PT, R8, 0x1c0, PT ;  /* 0x000001c00800780c */ /* 0x000fc80003f04070 */
        /* <DEDUP_REMOVED lines=8> */
[----:B------:R-:W-:Y:S01]  /*15e0*/  FSEL R3, R15, R3, P0 ;  /* 0x000000030f037208 */ /* 0x000fe20000000000 */
[----:B------:R-:W-:Y:S06]  /*15f0*/  BRA `(.L_x_75) ;  /* 0x0000000c00f47947 */ /* 0x000fec0003800000 */
.L_x_61:
[----:B------:R-:W0:Y:S01]  /*1600*/  S2R R0, SR_TID.X ;  /* 0x0000000000007919 */ /* 0x000e220000002100 */
[----:B------:R-:W0:Y:S02]  /*1610*/  LDC.64 R4, c[0x0][0x380] ;  /* 0x0000e000ff047b82 */ /* 0x000e240000000a00 */
[----:B0-----:R-:W-:-:S05]  /*1620*/  IMAD.WIDE.U32 R4, R0, 0x8, R4 ;  /* 0x0000000800047825 */ /* 0x001fca00078e0004 */
[----:B------:R-:W2:Y:S04]  /*1630*/  LDG.E.64 R2, desc[UR6][R4.64] ;  /* 0x0000000604027981 */ /* 0x000ea8000c1e1b00 */
[----:B------:R-:W2:Y:S04]  /*1640*/  LDG.E.64 R6, desc[UR6][R4.64+0x1000] ;  /* 0x0010000604067981 */ /* 0x000ea8000c1e1b00 */
[----:B------:R-:W3:Y:S04]  /*1650*/  LDG.E.64 R10, desc[UR6][R4.64+0x2000] ;  /* 0x00200006040a7981 */ /* 0x000ee8000c1e1b00 */
[----:B------:R-:W4:Y:S04]  /*1660*/  LDG.E.64 R12, desc[UR6][R4.64+0x3000] ;  /* 0x00300006040c7981 */ /* 0x000f28000c1e1b00 */
[----:B------:R-:W5:Y:S04]  /*1670*/  LDG.E.64 R14, desc[UR6][R4.64+0x4000] ;  /* 0x00400006040e7981 */ /* 0x000f68000c1e1b00 */
[----:B------:R-:W5:Y:S04]  /*1680*/  LDG.E.64 R16, desc[UR6][R4.64+0x5000] ;  /* 0x0050000604107981 */ /* 0x000f68000c1e1b00 */
[----:B------:R-:W5:Y:S01]  /*1690*/  LDG.E.64 R18, desc[UR6][R4.64+0x6000] ;  /* 0x0060000604127981 */ /* 0x000f62000c1e1b00 */
[----:B--2---:R-:W-:-:S08]  /*16a0*/  DADD R2, R2, R6 ;  /* 0x0000000002027229 */ /* 0x004fd00000000006 */
[----:B---3--:R-:W-:-:S08]  /*16b0*/  DADD R2, R10, R2 ;  /* 0x000000000a027229 */ /* 0x008fd00000000002 */
[----:B----4-:R-:W-:Y:S01]  /*16c0*/  DADD R2, R12, R2 ;  /* 0x000000000c027229 */ /* 0x010fe20000000002 */
[----:B------:R-:W-:-:S04]  /*16d0*/  IADD3 R12, P1, PT, R8, -0xe00, RZ ;  /* 0xfffff200080c7810 */ /* 0x000fc80007f3e0ff */
[----:B------:R-:W-:Y:S02]  /*16e0*/  ISETP.GE.U32.AND P0, PT, R12, 0xe00, PT ;  /* 0x00000e000c00780c */ /* 0x000fe40003f06070 */
[----:B------:R-:W-:Y:S01]  /*16f0*/  IADD3.X R13, PT, PT, R9, -0x1, RZ, P1, !PT ;  /* 0xffffffff090d7810 */ /* 0x000fe20000ffe4ff */
[----:B-----5:R-:W-:-:S03]  /*1700*/  DADD R2, R14, R2 ;  /* 0x000000000e027229 */ /* 0x020fc60000000002 */
[----:B------:R-:W-:-:S05]  /*1710*/  ISETP.GE.U32.AND.EX P0, PT, R13, RZ, PT, P0 ;  /* 0x000000ff0d00720c */ /* 0x000fca0003f06100 */
[----:B------:R-:W-:-:S08]  /*1720*/  DADD R2, R16, R2 ;  /* 0x0000000010027229 */ /* 0x000fd00000000002 */
[----:B------:R-:W-:Y:S01]  /*1730*/  DADD R6, R18, R2 ;  /* 0x0000000012067229 */ /* 0x000fe20000000002 */
[----:B------:R-:W-:Y:S02]  /*1740*/  IMAD.MOV.U32 R3, RZ, RZ, 0xe00 ;  /* 0x00000e00ff037424 */ /* 0x000fe400078e00ff */
[----:B------:R-:W-:Y:S01]  /*1750*/  IMAD.MOV.U32 R2, RZ, RZ, RZ ;  /* 0x000000ffff027224 */ /* 0x000fe200078e00ff */
[----:B------:R-:W-:Y:S07]  /*1760*/  @!P0 BRA `(.L_x_76) ;  /* 0x0000000000748947 */ /* 0x000fee0003800000 */
[----:B------:R-:W0:Y:S01]  /*1770*/  LDC.64 R8, c[0x0][0x390] ;  /* 0x0000e400ff087b82 */ /* 0x000e220000000a00 */
[----:B------:R-:W-:Y:S02]  /*1780*/  IMAD.MOV.U32 R3, RZ, RZ, 0xe00 ;  /* 0x00000e00ff037424 */ /* 0x000fe400078e00ff */
[----:B------:R-:W-:-:S07]  /*1790*/  IMAD.MOV.U32 R2, RZ, RZ, RZ ;  /* 0x000000ffff027224 */ /* 0x000fce00078e00ff */
.L_x_78:
[----:B------:R-:W-:-:S04]  /*17a0*/  LEA R16, P0, R3, R4, 0x3 ;  /* 0x0000000403107211 */ /* 0x000fc800078018ff */
[----:B------:R-:W-:-:S05]  /*17b0*/  LEA.HI.X R17, R3, R5, R2, 0x3, P0 ;  /* 0x0000000503117211 */ /* 0x000fca00000f1c02 */
[----:B------:R-:W2:Y:S04]  /*17c0*/  LDG.E.64 R18, desc[UR6][R16.64] ;  /* 0x0000000610127981 */ /* 0x000ea8000c1e1b00 */
[----:B------:R-:W3:Y:S04]  /*17d0*/  LDG.E.64 R20, desc[UR6][R16.64+0x1000] ;  /* 0x0010000610147981 */ /* 0x000ee8000c1e1b00 */
[----:B------:R-:W4:Y:S04]  /*17e0*/  LDG.E.64 R22, desc[UR6][R16.64+0x2000] ;  /* 0x0020000610167981 */ /* 0x000f28000c1e1b00 */
[----:B------:R-:W5:Y:S04]  /*17f0*/  LDG.E.64 R24, desc[UR6][R16.64+0x3000] ;  /* 0x0030000610187981 */ /* 0x000f68000c1e1b00 */
[----:B------:R-:W5:Y:S04]  /*1800*/  LDG.E.64 R26, desc[UR6][R16.64+0x4000] ;  /* 0x00400006101a7981 */ /* 0x000f68000c1e1b00 */
[----:B------:R-:W5:Y:S04]  /*1810*/  LDG.E.64 R10, desc[UR6][R16.64+0x5000] ;  /* 0x00500006100a7981 */ /* 0x000f68000c1e1b00 */
[----:B------:R-:W5:Y:S01]  /*1820*/  LDG.E.64 R14, desc[UR6][R16.64+0x6000] ;  /* 0x00600006100e7981 */ /* 0x000f62000c1e1b00 */
[----:B--2---:R-:W-:Y:S01]  /*1830*/  DADD R18, R18, R6 ;  /* 0x0000000012127229 */ /* 0x004fe20000000006 */
[----:B0-----:R-:W-:-:S04]  /*1840*/  IADD3 R6, P1, PT, -R3, R8, RZ ;  /* 0x0000000803067210 */ /* 0x001fc80007f3e1ff */
[----:B------:R-:W-:Y:S01]  /*1850*/  ISETP.GE.U32.AND P0, PT, R6, 0xe00, PT ;  /* 0x00000e000600780c */ /* 0x000fe20003f06070 */
[----:B------:R-:W-:Y:S02]  /*1860*/  IMAD.X R6, R9, 0x1, ~R2, P1 ;  /* 0x0000000109067824 */ /* 0x000fe400008e0e02 */
[----:B---3--:R-:W-:-:S03]  /*1870*/  DADD R18, R20, R18 ;  /* 0x0000000014127229 */ /* 0x008fc60000000012 */
[----:B------:R-:W-:-:S05]  /*1880*/  ISETP.GE.U32.AND.EX P0, PT, R6, RZ, PT, P0 ;  /* 0x000000ff0600720c */ /* 0x000fca0003f06100 */
[----:B----4-:R-:W-:-:S08]  /*1890*/  DADD R18, R22, R18 ;  /* 0x0000000016127229 */ /* 0x010fd00000000012 */
[----:B-----5:R-:W-:-:S08]  /*18a0*/  DADD R18, R24, R18 ;  /* 0x0000000018127229 */ /* 0x020fd00000000012 */
[----:B------:R-:W-:-:S08]  /*18b0*/  DADD R18, R26, R18 ;  /* 0x000000001a127229 */ /* 0x000fd00000000012 */
[----:B------:R-:W-:-:S08]  /*18c0*/  DADD R10, R10, R18 ;  /* 0x000000000a0a7229 */ /* 0x000fd00000000012 */
[----:B------:R-:W-:Y:S01]  /*18d0*/  DADD R6, R14, R10 ;  /* 0x000000000e067229 */ /* 0x000fe2000000000a */
[----:B------:R-:W-:Y:S10]  /*18e0*/  @!P0 BRA `(.L_x_77) ;  /* 0x0000000800208947 */ /* 0x000ff40003800000 */
[----:B------:R-:W-:-:S05]  /*18f0*/  IADD3 R3, P0, PT, R3, 0xe00, RZ ;  /* 0x00000e0003037810 */ /* 0x000fca0007f1e0ff */
[----:B------:R-:W-:Y:S01]  /*1900*/  IMAD.X R2, RZ, RZ, R2, P0 ;  /* 0x000000ffff027224 */ /* 0x000fe200000e0602 */
[----:B------:R-:W-:-:S04]  /*1910*/  ISETP.GT.U32.AND P0, PT, R3, R12, PT ;  /* 0x0000000c0300720c */ /* 0x000fc80003f04070 */
[----:B------:R-:W-:-:S13]  /*1920*/  ISETP.GT.U32.AND.EX P0, PT, R2, R13, PT, P0 ;  /* 0x0000000d0200720c */ /* 0x000fda0003f04100 */
[----:B------:R-:W-:Y:S05]  /*1930*/  @!P0 BRA `(.L_x_78) ;  /* 0xfffffffc00988947 */ /* 0x000fea000383ffff */
.L_x_76:
[----:B------:R-:W-:Y:S01]  /*1940*/  IMAD.IADD R5, R8, 0x1, -R3 ;  /* 0x0000000108057824 */ /* 0x000fe200078e0a03 */
[----:B------:R-:W-:Y:S01]  /*1950*/  ISETP.GE.U32.AND P1, PT, R3, R8, PT ;  /* 0x000000080300720c */ /* 0x000fe20003f26070 */
[----:B------:R-:W-:Y:S03]  /*1960*/  BSSY.RECONVERGENT B1, `(.L_x_77) ;  /* 0x0000080000017945 */ /* 0x000fe60003800200 */
[----:B------:R-:W-:-:S04]  /*1970*/  ISETP.GE.AND P0, PT, R0, R5, PT ;  /* 0x000000050000720c */ /* 0x000fc80003f06270 */
[----:B------:R-:W-:-:S13]  /*1980*/  ISETP.GE.U32.OR.EX P0, PT, R2, R9, P0, P1 ;  /* 0x000000090200720c */ /* 0x000fda0000706510 */
[----:B------:R-:W-:Y:S05]  /*1990*/  @P0 BRA `(.L_x_79) ;  /* 0x0000000400f00947 */ /* 0x000fea0003800000 */
[----:B------:R-:W-:Y:S01]  /*19a0*/  LOP3.LUT R4, RZ, R0, RZ, 0x33, !PT ;  /* 0x00000000ff047212 */ /* 0x000fe200078e33ff */
[----:B------:R-:W-:Y:S01]  /*19b0*/  BSSY.RECONVERGENT B2, `(.L_x_80) ;  /* 0x0000038000027945 */ /* 0x000fe20003800200 */
[----:B------:R-:W-:Y:S02]  /*19c0*/  IMAD.MOV.U32 R42, RZ, RZ, R0 ;  /* 0x000000ffff2a7224 */ /* 0x000fe400078e0000 */
[----:B------:R-:W-:-:S04]  /*19d0*/  IADD3 R8, PT, PT, -R3, R8, R4 ;  /* 0x0000000803087210 */ /* 0x000fc80007ffe104 */
[C---:B------:R-:W-:Y:S02]  /*19e0*/  ISETP.GE.U32.AND P1, PT, R8.reuse, 0x1e00, PT ;  /* 0x00001e000800780c */ /* 0x040fe40003f26070 */
[----:B------:R-:W-:-:S04]  /*19f0*/  LEA.HI R4, R8, 0x1, RZ, 0x17 ;  /* 0x0000000108047811 */ /* 0x000fc800078fb8ff */
[----:B------:R-:W-:-:S04]  /*1a00*/  LOP3.LUT R5, R4, 0xf, RZ, 0xc0, !PT ;  /* 0x0000000f04057812 */ /* 0x000fc800078ec0ff */
[----:B------:R-:W-:-:S03]  /*1a10*/  ISETP.NE.AND P0, PT, R5, RZ, PT ;  /* 0x000000ff0500720c */ /* 0x000fc60003f05270 */
[----:B------:R-:W-:Y:S10]  /*1a20*/  @!P1 BRA `(.L_x_81) ;  /* 0x0000000000c09947 */ /* 0x000ff40003800000 */
[----:B------:R-:W0:Y:S01]  /*1a30*/  LDCU.64 UR4, c[0x0][0x380] ;  /* 0x00007000ff0477ac */ /* 0x000e220008000a00 */
[----:B------:R-:W-:Y:S01]  /*1a40*/  IADD3 R9, P2, PT, R0, R3, RZ ;  /* 0x0000000300097210 */ /* 0x000fe20007f5e0ff */
[----:B------:R-:W-:Y:S01]  /*1a50*/  IMAD.MOV.U32 R42, RZ, RZ, R0 ;  /* 0x000000ffff2a7224 */ /* 0x000fe200078e0000 */
[----:B------:R-:W-:-:S03]  /*1a60*/  LOP3.LUT R43, R4, 0xfffff0, RZ, 0xc0, !PT ;  /* 0x00fffff0042b7812 */ /* 0x000fc600078ec0ff */
[----:B------:R-:W-:Y:S02]  /*1a70*/  IMAD.X R10, RZ, RZ, R2, P2 ;  /* 0x000000ffff0a7224 */ /* 0x000fe400010e0602 */
[----:B------:R-:W-:Y:S01]  /*1a80*/  IMAD.MOV R43, RZ, RZ, -R43 ;  /* 0x000000ffff2b7224 */ /* 0x000fe200078e0a2b */
[----:B0-----:R-:W-:-:S04]  /*1a90*/  LEA R8, P1, R9, UR4, 0x3 ;  /* 0x0000000409087c11 */ /* 0x001fc8000f8218ff */
[----:B------:R-:W-:Y:S02]  /*1aa0*/  IADD3 R8, P2, PT, R8, 0x8000, RZ ;  /* 0x0000800008087810 */ /* 0x000fe40007f5e0ff */
[----:B------:R-:W-:-:S05]  /*1ab0*/  LEA.HI.X R9, R9, UR5, R10, 0x3, P1 ;  /* 0x0000000509097c11 */ /* 0x000fca00088f1c0a */
[----:B------:R-:W-:-:S07]  /*1ac0*/  IMAD.X R9, RZ, RZ, R9, P2 ;  /* 0x000000ffff097224 */ /* 0x000fce00010e0609 */
.L_x_82:
[----:B------:R-:W2:Y:S04]  /*1ad0*/  LDG.E.64 R10, desc[UR6][R8.64+-0x8000] ;  /* 0xff800006080a7981 */ /* 0x000ea8000c1e1b00 */
[----:B------:R-:W3:Y:S04]  /*1ae0*/  LDG.E.64 R12, desc[UR6][R8.64+-0x7000] ;  /* 0xff900006080c7981 */ /* 0x000ee8000c1e1b00 */
[----:B------:R-:W4:Y:S04]  /*1af0*/  LDG.E.64 R14, desc[UR6][R8.64+-0x6000] ;  /* 0xffa00006080e7981 */ /* 0x000f28000c1e1b00 */
[----:B------:R-:W5:Y:S04]  /*1b00*/  LDG.E.64 R16, desc[UR6][R8.64+-0x5000] ;  /* 0xffb0000608107981 */ /* 0x000f68000c1e1b00 */
        /* <DEDUP_REMOVED lines=11> */
[----:B------:R0:W5:Y:S01]  /*1bc0*/  LDG.E.64 R40, desc[UR6][R8.64+0x7000] ;  /* 0x0070000608287981 */ /* 0x000162000c1e1b00 */
[----:B------:R-:W-:-:S02]  /*1bd0*/  VIADD R43, R43, 0x10 ;  /* 0x000000102b2b7836 */ /* 0x000fc40000000000 */
        /* <DEDUP_REMOVED lines=21> */
.L_x_81:
[----:B------:R-:W-:Y:S05]  /*1d30*/  BSYNC.RECONVERGENT B2 ;  /* 0x0000000000027941 */ /* 0x000fea0003800200 */
.L_x_80:
[----:B------:R-:W-:Y:S05]  /*1d40*/  @!P0 BRA `(.L_x_79) ;  /* 0x0000000400048947 */ /* 0x000fea0003800000 */
[----:B------:R-:W-:Y:S01]  /*1d50*/  ISETP.GE.U32.AND P1, PT, R5, 0x8, PT ;  /* 0x000000080500780c */ /* 0x000fe20003f26070 */
[----:B------:R-:W-:Y:S01]  /*1d60*/  BSSY.RECONVERGENT B2, `(.L_x_83) ;  /* 0x000001a000027945 */ /* 0x000fe20003800200 */
[----:B------:R-:W-:-:S04]  /*1d70*/  LOP3.LUT R26, R4, 0x7, RZ, 0xc0, !PT ;  /* 0x00000007041a7812 */ /* 0x000fc800078ec0ff */
[----:B------:R-:W-:-:S07]  /*1d80*/  ISETP.NE.AND P0, PT, R26, RZ, PT ;  /* 0x000000ff1a00720c */ /* 0x000fce0003f05270 */
[----:B------:R-:W-:Y:S06]  /*1d90*/  @!P1 BRA `(.L_x_84) ;  /* 0x0000000000589947 */ /* 0x000fec0003800000 */
[----:B------:R-:W0:Y:S01]  /*1da0*/  LDCU.64 UR4, c[0x0][0x380] ;  /* 0x00007000ff0477ac */ /* 0x000e220008000a00 */
[----:B------:R-:W-:-:S05]  /*1db0*/  IADD3 R5, P1, PT, R42, R3, RZ ;  /* 0x000000032a057210 */ /* 0x000fca0007f3e0ff */
[----:B------:R-:W-:Y:S01]  /*1dc0*/  IMAD.X R10, RZ, RZ, R2, P1 ;  /* 0x000000ffff0a7224 */ /* 0x000fe200008e0602 */
[----:B0-----:R-:W-:-:S04]  /*1dd0*/  LEA R8, P1, R5, UR4, 0x3 ;  /* 0x0000000405087c11 */ /* 0x001fc8000f8218ff */
        /* <DEDUP_REMOVED lines=18> */
.L_x_84:
[----:B------:R-:W-:Y:S05]  /*1f00*/  BSYNC.RECONVERGENT B2 ;  /* 0x0000000000027941 */ /* 0x000fea0003800200 */
.L_x_83:
        /* <DEDUP_REMOVED lines=20> */
.L_x_86:
[----:B------:R-:W-:Y:S05]  /*2050*/  BSYNC.RECONVERGENT B2 ;  /* 0x0000000000027941 */ /* 0x000fea0003800200 */
.L_x_85:
[----:B------:R-:W-:Y:S05]  /*2060*/  @!P0 BRA `(.L_x_79) ;  /* 0x00000000003c8947 */ /* 0x000fea0003800000 */
[----:B------:R-:W0:Y:S01]  /*2070*/  LDCU.64 UR4, c[0x0][0x380] ;  /* 0x00007000ff0477ac */ /* 0x000e220008000a00 */
[----:B------:R-:W-:Y:S01]  /*2080*/  IADD3 R3, P0, PT, R42, R3, RZ ;  /* 0x000000032a037210 */ /* 0x000fe20007f1e0ff */
[----:B------:R-:W-:-:S04]  /*2090*/  IMAD.MOV R4, RZ, RZ, -R16 ;  /* 0x000000ffff047224 */ /* 0x000fc800078e0a10 */
[----:B------:R-:W-:Y:S01]  /*20a0*/  IMAD.X R2, RZ, RZ, R2, P0 ;  /* 0x000000ffff027224 */ /* 0x000fe200000e0602 */
[----:B0-----:R-:W-:-:S04]  /*20b0*/  LEA R5, P1, R3, UR4, 0x3 ;  /* 0x0000000403057c11 */ /* 0x001fc8000f8218ff */
[----:B------:R-:W-:-:S09]  /*20c0*/  LEA.HI.X R8, R3, UR5, R2, 0x3, P1 ;  /* 0x0000000503087c11 */ /* 0x000fd200088f1c02 */
.L_x_87:
        /* <DEDUP_REMOVED lines=9> */
.L_x_79:
[----:B------:R-:W-:Y:S05]  /*2160*/  BSYNC.RECONVERGENT B1 ;  /* 0x0000000000017941 */ /* 0x000fea0003800200 */
.L_x_77:
        /* <DEDUP_REMOVED lines=40> */
[----:B------:R-:W-:-:S03]  /*23f0*/  FSEL R5, R5, R3, P0 ;  /* 0x0000000305057208 */ /* 0x000fc60000000000 */
[----:B0-----:R-:W-:Y:S02]  /*2400*/  IMAD.MOV.U32 R2, RZ, RZ, R0 ;  /* 0x000000ffff027224 */ /* 0x001fe400078e0000 */
[----:B------:R-:W-:-:S04]  /*2410*/  IMAD.MOV.U32 R3, RZ, RZ, R5 ;  /* 0x000000ffff037224 */ /* 0x000fc800078e0005 */
[----:B------:R-:W-:Y:S05]  /*2420*/  @P1 BRA `(.L_x_75) ;  /* 0x0000000000681947 */ /* 0x000fea0003800000 */
        /* <DEDUP_REMOVED lines=26> */
.L_x_75:
[----:B------:R-:W-:Y:S05]  /*25d0*/  BSYNC.RECONVERGENT B0 ;  /* 0x0000000000007941 */ /* 0x000fea0003800200 */
.L_x_60:
[----:B------:R-:W-:Y:S05]  /*25e0*/  @P1 EXIT ;  /* 0x000000000000194d */ /* 0x000fea0003800000 */
[----:B------:R-:W0:Y:S01]  /*25f0*/  LDCU.64 UR4, c[0x0][0x3a0] ;  /* 0x00007400ff0477ac */ /* 0x000e220008000a00 */
[----:B------:R-:W1:Y:S01]  /*2600*/  LDC.64 R4, c[0x0][0x388] ;  /* 0x0000e200ff047b82 */ /* 0x000e620000000a00 */
[----:B0-----:R-:W-:-:S07]  /*2610*/  DADD R2, R2, UR4 ;  /* 0x0000000402027e29 */ /* 0x001fce0008000000 */
[----:B-1----:R-:W-:Y:S01]  /*2620*/  STG.E.64 desc[UR6][R4.64], R2 ;  /* 0x0000000204007986 */ /* 0x002fe2000c101b06 */
[----:B------:R-:W-:Y:S05]  /*2630*/  EXIT ;  /* 0x000000000000794d */ /* 0x000fea0003800000 */
.L_x_88:
        /* <DEDUP_REMOVED lines=12> */
.L_x_455:


//--------------------- .text._ZN3cub18CUB_300001_SM_10006detail6reduce28DeviceReduceSingleTileKernelINS2_10policy_hubIdjN4cuda3std3__44plusIdEEE10Policy1000EPdSC_iS9_ddNS7_10__identityEEEvT0_T1_T2_T3_T4_T6_ --------------------------
	.section	.text._ZN3cub18CUB_300001_SM_10006detail6reduce28DeviceReduceSingleTileKernelINS2_10policy_hubIdjN4cuda3std3__44plusIdEEE10Policy1000EPdSC_iS9_ddNS7_10__identityEEEvT0_T1_T2_T3_T4_T6_,"ax",@progbits
	.align	128
        .global         _ZN3cub18CUB_300001_SM_10006detail6reduce28DeviceReduceSingleTileKernelINS2_10policy_hubIdjN4cuda3std3__44plusIdEEE10Policy1000EPdSC_iS9_ddNS7_10__identityEEEvT0_T1_T2_T3_T4_T6_
        .type           _ZN3cub18CUB_300001_SM_10006detail6reduce28DeviceReduceSingleTileKernelINS2_10policy_hubIdjN4cuda3std3__44plusIdEEE10Policy1000EPdSC_iS9_ddNS7_10__identityEEEvT0_T1_T2_T3_T4_T6_,@function
        .size           _ZN3cub18CUB_300001_SM_10006detail6reduce28DeviceReduceSingleTileKernelINS2_10policy_hubIdjN4cuda3std3__44plusIdEEE10Policy1000EPdSC_iS9_ddNS7_10__identityEEEvT0_T1_T2_T3_T4_T6_,(.L_x_456 - _ZN3cub18CUB_300001_SM_10006detail6reduce28DeviceReduceSingleTileKernelINS2_10policy_hubIdjN4cuda3std3__44plusIdEEE10Policy1000EPdSC_iS9_ddNS7_10__identityEEEvT0_T1_T2_T3_T4_T6_)
        .other          _ZN3cub18CUB_300001_SM_10006detail6reduce28DeviceReduceSingleTileKernelINS2_10policy_hubIdjN4cuda3std3__44plusIdEEE10Policy1000EPdSC_iS9_ddNS7_10__identityEEEvT0_T1_T2_T3_T4_T6_,@"STO_CUDA_ENTRY STV_DEFAULT"
_ZN3cub18CUB_300001_SM_10006detail6reduce28DeviceReduceSingleTileKernelINS2_10policy_hubIdjN4cuda3std3__44plusIdEEE10Policy1000EPdSC_iS9_ddNS7_10__identityEEEvT0_T1_T2_T3_T4_T6_:
.text._ZN3cub18CUB_300001_SM_10006detail6reduce28DeviceReduceSingleTileKernelINS2_10policy_hubIdjN4cuda3std3__44plusIdEEE10Policy1000EPdSC_iS9_ddNS7_10__identityEEEvT0_T1_T2_T3_T4_T6_:
        /* <DEDUP_REMOVED lines=13> */
.L_x_89:
        /* <DEDUP_REMOVED lines=13> */
.L_x_93:
[----:B------:R-:W-:Y:S05]  /*01a0*/  BSYNC.RECONVERGENT B1 ;  /* 0x0000000000017941 */ /* 0x000fea0003800200 */
.L_x_92:
[----:B------:R-:W-:Y:S01]  /*01b0*/  ISETP.GE.AND P0, PT, R5, R4, PT ;  /* 0x000000040500720c */ /* 0x000fe20003f06270 */
[----:B------:R-:W-:-:S12]  /*01c0*/  BSSY.RECONVERGENT B1, `(.L_x_94) ;  /* 0x0000078000017945 */ /* 0x000fd80003800200 */
[----:B------:R-:W-:Y:S05]  /*01d0*/  @P0 BRA `(.L_x_95) ;  /* 0x0000000400d80947 */ /* 0x000fea0003800000 */
[----:B------:R-:W-:Y:S01]  /*01e0*/  LOP3.LUT R9, RZ, R5, RZ, 0x33, !PT ;  /* 0x00000005ff097212 */ /* 0x000fe200078e33ff */
[----:B------:R-:W-:Y:S04]  /*01f0*/  BSSY.RECONVERGENT B2, `(.L_x_96) ;  /* 0x0000019000027945 */ /* 0x000fe80003800200 */
[----:B------:R-:W-:-:S04]  /*0200*/  IMAD.IADD R9, R9, 0x1, R4 ;  /* 0x0000000109097824 */ /* 0x000fc800078e0204 */
[C---:B------:R-:W-:Y:S01]  /*0210*/  IMAD.HI.U32 R0, R9.reuse, -0x33333333, RZ ;  /* 0xcccccccd09007827 */ /* 0x040fe200078e00ff */
[----:B------:R-:W-:-:S04]  /*0220*/  ISETP.GE.U32.AND P0, PT, R9, 0x780, PT ;  /* 0x000007800900780c */ /* 0x000fc80003f06070 */
[----:B------:R-:W-:-:S04]  /*0230*/  SHF.R.U32.HI R0, RZ, 0x9, R0 ;  /* 0x00000009ff007819 */ /* 0x000fc80000011600 */
[----:B------:R-:W-:-:S04]  /*0240*/  LOP3.LUT R2, R0, 0x3, RZ, 0xc0, !PT ;  /* 0x0000000300027812 */ /* 0x000fc800078ec0ff */
[----:B------:R-:W-:-:S13]  /*0250*/  ISETP.NE.AND P1, PT, R2, 0x3, PT ;  /* 0x000000030200780c */ /* 0x000fda0003f25270 */
[----:B------:R-:W-:Y:S05]  /*0260*/  @!P1 BRA `(.L_x_97) ;  /* 0x0000000000449947 */ /* 0x000fea0003800000 */
[----:B------:R-:W0:Y:S01]  /*0270*/  LDC.64 R8, c[0x0][0x380] ;  /* 0x0000e000ff087b82 */ /* 0x000e220000000a00 */
[----:B------:R-:W-:-:S05]  /*0280*/  VIADD R0, R0, 0x1 ;  /* 0x0000000100007836 */ /* 0x000fca0000000000 */
[----:B------:R-:W-:-:S05]  /*0290*/  LOP3.LUT R0, R0, 0x3, RZ, 0xc0, !PT ;  /* 0x0000000300007812 */ /* 0x000fca00078ec0ff */
[----:B------:R-:W-:Y:S02]  /*02a0*/  IMAD.MOV R0, RZ, RZ, -R0 ;  /* 0x000000ffff007224 */ /* 0x000fe400078e0a00 */
[----:B0-----:R-:W-:-:S04]  /*02b0*/  IMAD.WIDE.U32 R8, R5, 0x8, R8 ;  /* 0x0000000805087825 */ /* 0x001fc800078e0008 */
[----:B------:R-:W-:Y:S02]  /*02c0*/  IMAD.MOV.U32 R2, RZ, RZ, R8 ;  /* 0x000000ffff027224 */ /* 0x000fe400078e0008 */
[----:B------:R-:W-:-:S07]  /*02d0*/  IMAD.MOV.U32 R11, RZ, RZ, R9 ;  /* 0x000000ffff0b7224 */ /* 0x000fce00078e0009 */
.L_x_98:
        /* <DEDUP_REMOVED lines=10> */
.L_x_97:
[----:B------:R-:W-:Y:S05]  /*0380*/  BSYNC.RECONVERGENT B2 ;  /* 0x0000000000027941 */ /* 0x000fea0003800200 */
.L_x_96:
        /* <DEDUP_REMOVED lines=8> */
.L_x_101:
        /* <DEDUP_REMOVED lines=43> */
.L_x_100:
[----:B------:R-:W-:Y:S05]  /*06c0*/  BSYNC.RECONVERGENT B2 ;  /* 0x0000000000027941 */ /* 0x000fea0003800200 */
.L_x_99:
        /* <DEDUP_REMOVED lines=26> */
.L_x_103:
[----:B------:R-:W-:Y:S05]  /*0870*/  BSYNC.RECONVERGENT B2 ;  /* 0x0000000000027941 */ /* 0x000fea0003800200 */
.L_x_102:
        /* <DEDUP_REMOVED lines=12> */
.L_x_95:
[----:B------:R-:W-:Y:S05]  /*0940*/  BSYNC.RECONVERGENT B1 ;  /* 0x0000000000017941 */ /* 0x000fea0003800200 */
.L_x_94:
        /* <DEDUP_REMOVED lines=47> */
[----:B------:R-:W0:Y:S04]  /*0c40*/  LDS.128 R8, [UR4+0x20] ;  /* 0x00002004ff087984 */ /* 0x000e280008000c00 */
[----:B------:R-:W1:Y:S04]  /*0c50*/  LDS.128 R16, [UR4+0x30] ;  /* 0x00003004ff107984 */ /* 0x000e680008000c00 */
[----:B--2---:R-:W2:Y:S01]  /*0c60*/  LDS.128 R4, [UR4+0x40] ;  /* 0x00004004ff047984 */ /* 0x004ea20008000c00 */
[----:B0-----:R-:W-:-:S03]  /*0c70*/  DADD R8, R12, R8 ;  /* 0x000000000c087229 */ /* 0x001fc60000000008 */
[----:B------:R-:W-:Y:S05]  /*0c80*/  LDS.128 R12, [UR4+0x60] ;  /* 0x00006004ff0c7984 */ /* 0x000fea0008000c00 */
[----:B------:R-:W-:Y:S02]  /*0c90*/  DADD R2, R8, R10 ;  /* 0x0000000008027229 */ /* 0x000fe4000000000a */
[----:B------:R-:W0:Y:S06]  /*0ca0*/  LDS.128 R8, [UR4+0x50] ;  /* 0x00005004ff087984 */ /* 0x000e2c0008000c00 */
[----:B-1----:R-:W-:-:S08]  /*0cb0*/  DADD R2, R2, R16 ;  /* 0x0000000002027229 */ /* 0x002fd00000000010 */
[----:B------:R-:W-:-:S08]  /*0cc0*/  DADD R2, R2, R18 ;  /* 0x0000000002027229 */ /* 0x000fd00000000012 */
[----:B--2---:R-:W-:-:S08]  /*0cd0*/  DADD R2, R2, R4 ;  /* 0x0000000002027229 */ /* 0x004fd00000000004 */
[----:B------:R-:W-:Y:S01]  /*0ce0*/  DADD R2, R2, R6 ;  /* 0x0000000002027229 */ /* 0x000fe20000000006 */
[----:B------:R-:W1:Y:S07]  /*0cf0*/  LDS.128 R4, [UR4+0x70] ;  /* 0x00007004ff047984 */ /* 0x000e6e0008000c00 */
[----:B0-----:R-:W-:-:S08]  /*0d00*/  DADD R2, R2, R8 ;  /* 0x0000000002027229 */ /* 0x001fd00000000008 */
[----:B------:R-:W-:Y:S01]  /*0d10*/  DADD R2, R2, R10 ;  /* 0x0000000002027229 */ /* 0x000fe2000000000a */
[----:B------:R-:W0:Y:S07]  /*0d20*/  LDS.128 R8, [UR4+0x80] ;  /* 0x00008004ff087984 */ /* 0x000e2e0008000c00 */
[----:B------:R-:W-:-:S08]  /*0d30*/  DADD R2, R2, R12 ;  /* 0x0000000002027229 */ /* 0x000fd0000000000c */
[----:B------:R-:W-:Y:S01]  /*0d40*/  DADD R2, R2, R14 ;  /* 0x0000000002027229 */ /* 0x000fe2000000000e */
[----:B------:R-:W2:Y:S07]  /*0d50*/  LDS.128 R12, [UR4+0x90] ;  /* 0x00009004ff0c7984 */ /* 0x000eae0008000c00 */
[----:B-1----:R-:W-:-:S08]  /*0d60*/  DADD R2, R2, R4 ;  /* 0x0000000002027229 */ /* 0x002fd00000000004 */
[----:B------:R-:W-:Y:S01]  /*0d70*/  DADD R2, R2, R6 ;  /* 0x0000000002027229 */ /* 0x000fe20000000006 */
[----:B------:R-:W1:Y:S07]  /*0d80*/  LDS.128 R4, [UR4+0xa0] ;  /* 0x0000a004ff047984 */ /* 0x000e6e0008000c00 */
[----:B0-----:R-:W-:Y:S01]  /*0d90*/  DADD R2, R2, R8 ;  /* 0x0000000002027229 */ /* 0x001fe20000000008 */
[----:B------:R-:W0:Y:S07]  /*0da0*/  LDS.64 R8, [UR4+0xb0] ;  /* 0x0000b004ff087984 */ /* 0x000e2e0008000a00 */
[----:B------:R-:W-:-:S08]  /*0db0*/  DADD R2, R2, R10 ;  /* 0x0000000002027229 */ /* 0x000fd0000000000a */
[----:B--2---:R-:W-:-:S08]  /*0dc0*/  DADD R2, R2, R12 ;  /* 0x0000000002027229 */ /* 0x004fd0000000000c */
[----:B------:R-:W-:-:S08]  /*0dd0*/  DADD R2, R2, R14 ;  /* 0x0000000002027229 */ /* 0x000fd0000000000e */
[----:B-1----:R-:W-:-:S08]  /*0de0*/  DADD R2, R2, R4 ;  /* 0x0000000002027229 */ /* 0x002fd00000000004 */
[----:B------:R-:W-:-:S08]  /*0df0*/  DADD R2, R2, R6 ;  /* 0x0000000002027229 */ /* 0x000fd00000000006 */
[----:B0-----:R-:W-:Y:S01]  /*0e00*/  DADD R12, R2, R8 ;  /* 0x00000000020c7229 */ /* 0x001fe20000000008 */
[----:B------:R-:W-:Y:S10]  /*0e10*/  BRA `(.L_x_105) ;  /* 0x0000001800487947 */ /* 0x000ff40003800000 */
.L_x_104:
        /* <DEDUP_REMOVED lines=32> */
[----:B------:R-:W-:Y:S01]  /*1020*/  VIADD R0, R2, 0x10 ;  /* 0x0000001002007836 */ /* 0x000fe20000000000 */
[----:B------:R-:W-:Y:S02]  /*1030*/  @!P1 SHF.R.U32.HI R2, RZ, 0x2, R3 ;  /* 0x00000002ff029819 */ /* 0x000fe40000011603 */
[----:B------:R-:W1:Y:S02]  /*1040*/  SHFL.DOWN PT, R7, R11, 0x8, R5 ;  /* 0x090000000b077989 */ /* 0x000e6400000e0005 */
[----:B------:R-:W-:Y:S01]  /*1050*/  @!P1 LOP3.LUT R2, R2, 0xf8, RZ, 0xc0, !PT ;  /* 0x000000f802029812 */ /* 0x000fe200078ec0ff */
[----:B-1----:R-:W-:-:S10]  /*1060*/  DADD R6, R6, R10 ;  /* 0x0000000006067229 */ /* 0x002fd4000000000a */
[----:B------:R-:W-:Y:S02]  /*1070*/  FSEL R8, R10, R6, P0 ;  /* 0x000000060a087208 */ /* 0x000fe40000000000 */
[----:B------:R-:W-:Y:S02]  /*1080*/  FSEL R9, R11, R7, P0 ;  /* 0x000000070b097208 */ /* 0x000fe40000000000 */
[----:B------:R-:W-:Y:S01]  /*1090*/  @!P1 MOV R10, 0x400 ;  /* 0x00000400000a9802 */ /* 0x000fe20000000f00 */
[----:B------:R-:W-:Y:S01]  /*10a0*/  SHFL.DOWN PT, R6, R8, 0x10, R5 ;  /* 0x0a00000008067989 */ /* 0x000fe200000e0005 */
[----:B------:R-:W-:Y:S02]  /*10b0*/  ISETP.GT.AND P0, PT, R0, R5, PT ;  /* 0x000000050000720c */ /* 0x000fe40003f04270 */
[----:B0-----:R-:W-:Y:S01]  /*10c0*/  @!P1 LEA R11, R13, R10, 0x18 ;  /* 0x0000000a0d0b9211 */ /* 0x001fe200078ec0ff */
        /* <DEDUP_REMOVED lines=13> */
[----:B------:R-:W0:Y:S04]  /*11a0*/  LDS.128 R16, [UR4+0x20] ;  /* 0x00002004ff107984 */ /* 0x000e280008000c00 */
[----:B-1----:R-:W1:Y:S01]  /*11b0*/  LDS.128 R8, [UR4+0x30] ;  /* 0x00003004ff087984 */ /* 0x002e620008000c00 */
[----:B0-----:R-:W-:-:S10]  /*11c0*/  DADD R16, R12, R16 ;  /* 0x000000000c107229 */ /* 0x001fd40000000010 */
[----:B------:R-:W-:Y:S02]  /*11d0*/  FSEL R2, R16, R12, P1 ;  /* 0x0000000c10027208 */ /* 0x000fe40000800000 */
[----:B------:R-:W-:Y:S02]  /*11e0*/  FSEL R3, R17, R13, P1 ;  /* 0x0000000d11037208 */ /* 0x000fe40000800000 */
[----:B------:R-:W-:Y:S01]  /*11f0*/  ISETP.GT.AND P1, PT, R4, 0x40, PT ;  /* 0x000000400400780c */ /* 0x000fe20003f24270 */
[----:B------:R-:W0:Y:S03]  /*1200*/  LDS.128 R12, [UR4+0x40] ;  /* 0x00004004ff0c7984 */ /* 0x000e260008000c00 */
        /* <DEDUP_REMOVED lines=65> */
[----:B------:R-:W1:Y:S01]  /*1620*/  LDS.64 R2, [UR4+0xb0] ;  /* 0x0000b004ff027984 */ /* 0x000e620008000a00 */
        /* <DEDUP_REMOVED lines=11> */
[----:B------:R-:W-:Y:S01]  /*16e0*/  FSEL R13, R3, R7, P1 ;  /* 0x00000007030d7208 */ /* 0x000fe20000800000 */
[----:B------:R-:W-:Y:S06]  /*16f0*/  BRA `(.L_x_105) ;  /* 0x0000001000107947 */ /* 0x000fec0003800000 */
.L_x_91:
[----:B------:R-:W0:Y:S01]  /*1700*/  S2R R0, SR_TID.X ;  /* 0x0000000000007919 */ /* 0x000e220000002100 */
[----:B------:R-:W0:Y:S02]  /*1710*/  LDC.64 R6, c[0x0][0x380] ;  /* 0x0000e000ff067b82 */ /* 0x000e240000000a00 */
[----:B0-----:R-:W-:-:S05]  /*1720*/  IMAD.WIDE.U32 R6, R0, 0x8, R6 ;  /* 0x0000000800067825 */ /* 0x001fca00078e0006 */
[----:B------:R-:W2:Y:S04]  /*1730*/  LDG.E.64.CONSTANT R20, desc[UR6][R6.64] ;  /* 0x0000000606147981 */ /* 0x000ea8000c1e9b00 */
[----:B------:R-:W2:Y:S04]  /*1740*/  LDG.E.64.CONSTANT R2, desc[UR6][R6.64+0x1400] ;  /* 0x0014000606027981 */ /* 0x000ea8000c1e9b00 */
[----:B------:R-:W3:Y:S04]  /*1750*/  LDG.E.64.CONSTANT R8, desc[UR6][R6.64+0x2800] ;  /* 0x0028000606087981 */ /* 0x000ee8000c1e9b00 */
[----:B------:R-:W4:Y:S04]  /*1760*/  LDG.E.64.CONSTANT R10, desc[UR6][R6.64+0x3c00] ;  /* 0x003c0006060a7981 */ /* 0x000f28000c1e9b00 */
[----:B------:R-:W5:Y:S04]  /*1770*/  LDG.E.64.CONSTANT R12, desc[UR6][R6.64+0x5000] ;  /* 0x00500006060c7981 */ /* 0x000f68000c1e9b00 */
[----:B------:R-:W5:Y:S04]  /*1780*/  LDG.E.64.CONSTANT R14, desc[UR6][R6.64+0x6400] ;  /* 0x00640006060e7981 */ /* 0x000f68000c1e9b00 */
[----:B------:R-:W5:Y:S04]  /*1790*/  LDG.E.64.CONSTANT R16, desc[UR6][R6.64+0x7800] ;  /* 0x0078000606107981 */ /* 0x000f68000c1e9b00 */
[----:B------:R-:W5:Y:S01]  /*17a0*/  LDG.E.64.CONSTANT R18, desc[UR6][R6.64+0x8c00] ;  /* 0x008c000606127981 */ /* 0x000f62000c1e9b00 */
[----:B------:R-:W-:Y:S01]  /*17b0*/  ISETP.GE.U32.AND P0, PT, R4, 0x2800, PT ;  /* 0x000028000400780c */ /* 0x000fe20003f06070 */
[----:B--2---:R-:W-:-:S08]  /*17c0*/  DADD R2, R20, R2 ;  /* 0x0000000014027229 */ /* 0x004fd00000000002 */
[----:B---3--:R-:W-:Y:S01]  /*17d0*/  DADD R2, R8, R2 ;  /* 0x0000000008027229 */ /* 0x008fe20000000002 */
[----:B------:R-:W-:-:S07]  /*17e0*/  IMAD.MOV.U32 R9, RZ, RZ, 0x1400 ;  /* 0x00001400ff097424 */ /* 0x000fce00078e00ff */
[----:B----4-:R-:W-:-:S08]  /*17f0*/  DADD R2, R10, R2 ;  /* 0x000000000a027229 */ /* 0x010fd00000000002 */
[----:B-----5:R-:W-:-:S08]  /*1800*/  DADD R2, R12, R2 ;  /* 0x000000000c027229 */ /* 0x020fd00000000002 */
[----:B------:R-:W-:-:S08]  /*1810*/  DADD R2, R14, R2 ;  /* 0x000000000e027229 */ /* 0x000fd00000000002 */
[----:B------:R-:W-:-:S08]  /*1820*/  DADD R2, R16, R2 ;  /* 0x0000000010027229 */ /* 0x000fd00000000002 */
[----:B------:R-:W-:Y:S01]  /*1830*/  DADD R2, R18, R2 ;  /* 0x0000000012027229 */ /* 0x000fe20000000002 */
[----:B------:R-:W-:Y:S10]  /*1840*/  @!P0 BRA `(.L_x_106) ;  /* 0x00000000006c8947 */ /* 0x000ff40003800000 */
[----:B------:R-:W0:Y:S01]  /*1850*/  LDC R26, c[0x0][0x390] ;  /* 0x0000e400ff1a7b82 */ /* 0x000e220000000800 */
[----:B------:R-:W-:Y:S02]  /*1860*/  VIADD R8, R4, 0xffffec00 ;  /* 0xffffec0004087836 */ /* 0x000fe40000000000 */
[----:B------:R-:W-:-:S07]  /*1870*/  IMAD.MOV.U32 R9, RZ, RZ, 0x1400 ;  /* 0x00001400ff097424 */ /* 0x000fce00078e00ff */
.L_x_108:
[----:B------:R-:W-:-:S05]  /*1880*/  IMAD.WIDE R12, R9, 0x8, R6 ;  /* 0x00000008090c7825 */ /* 0x000fca00078e0206 */
[----:B------:R-:W2:Y:S04]  /*1890*/  LDG.E.64.CONSTANT R4, desc[UR6][R12.64] ;  /* 0x000000060c047981 */ /* 0x000ea8000c1e9b00 */
[----:B------:R-:W3:Y:S04]  /*18a0*/  LDG.E.64.CONSTANT R14, desc[UR6][R12.64+0x1400] ;  /* 0x001400060c0e7981 */ /* 0x000ee8000c1e9b00 */
[----:B------:R-:W4:Y:S04]  /*18b0*/  LDG.E.64.CONSTANT R16, desc[UR6][R12.64+0x2800] ;  /* 0x002800060c107981 */ /* 0x000f28000c1e9b00 */
[----:B------:R-:W5:Y:S04]  /*18c0*/  LDG.E.64.CONSTANT R18, desc[UR6][R12.64+0x3c00] ;  /* 0x003c00060c127981 */ /* 0x000f68000c1e9b00 */
        /* <DEDUP_REMOVED lines=8> */
[----:B------:R-:W-:-:S08]  /*1950*/  DADD R4, R20, R4 ;  /* 0x0000000014047229 */ /* 0x000fd00000000004 */
[----:B------:R-:W-:Y:S01]  /*1960*/  DADD R22, R22, R4 ;  /* 0x0000000016167229 */ /* 0x000fe20000000004 */
[----:B0-----:R-:W-:-:S04]  /*1970*/  IMAD.MOV.U32 R4, RZ, RZ, R26 ;  /* 0x000000ffff047224 */ /* 0x001fc800078e001a */
[----:B------:R-:W-:-:S03]  /*1980*/  IMAD.IADD R2, R4, 0x1, -R9 ;  /* 0x0000000104027824 */ /* 0x000fc600078e0a09 */
[----:B------:R-:W-:Y:S02]  /*1990*/  DADD R22, R24, R22 ;  /* 0x0000000018167229 */ /* 0x000fe40000000016 */
[----:B------:R-:W-:-:S06]  /*19a0*/  ISETP.GE.AND P0, PT, R2, 0x1400, PT ;  /* 0x000014000200780c */ /* 0x000fcc0003f06270 */
[----:B------:R-:W-:-:S07]  /*19b0*/  DADD R2, R10, R22 ;  /* 0x000000000a027229 */ /* 0x000fce0000000016 */
[----:B------:R-:W-:Y:S05]  /*19c0*/  @!P0 BRA `(.L_x_107) ;  /* 0x0000000800348947 */ /* 0x000fea0003800000 */
[----:B------:R-:W-:-:S05]  /*19d0*/  VIADD R9, R9, 0x1400 ;  /* 0x0000140009097836 */ /* 0x000fca0000000000 */
[----:B------:R-:W-:-:S13]  /*19e0*/  ISETP.GT.AND P0, PT, R9, R8, PT ;  /* 0x000000080900720c */ /* 0x000fda0003f04270 */
[----:B------:R-:W-:Y:S05]  /*19f0*/  @!P0 BRA `(.L_x_108) ;  /* 0xfffffffc00a08947 */ /* 0x000fea000383ffff */
.L_x_106:
[----:B------:R-:W-:-:S13]  /*1a00*/  ISETP.GE.AND P0, PT, R9, R4, PT ;  /* 0x000000040900720c */ /* 0x000fda0003f06270 */
[----:B------:R-:W-:Y:S05]  /*1a10*/  @P0 BRA `(.L_x_107) ;  /* 0x0000000800200947 */ /* 0x000fea0003800000 */
[----:B------:R-:W-:Y:S01]  /*1a20*/  IMAD.IADD R39, R4, 0x1, -R9 ;  /* 0x0000000104277824 */ /* 0x000fe200078e0a09 */
[----:B------:R-:W-:Y:S04]  /*1a30*/  BSSY.RECONVERGENT B1, `(.L_x_107) ;  /* 0x0000086000017945 */ /* 0x000fe80003800200 */
[----:B------:R-:W-:-:S13]  /*1a40*/  ISETP.GE.AND P0, PT, R0, R39, PT ;  /* 0x000000270000720c */ /* 0x000fda0003f06270 */
[----:B------:R-:W-:Y:S05]  /*1a50*/  @P0 BRA `(.L_x_109) ;  /* 0x00000008000c0947 */ /* 0x000fea0003800000 */
[----:B------:R-:W-:Y:S01]  /*1a60*/  LOP3.LUT R5, RZ, R0, RZ, 0x33, !PT ;  /* 0x00000000ff057212 */ /* 0x000fe200078e33ff */
[----:B------:R-:W-:Y:S01]  /*1a70*/  BSSY.RECONVERGENT B2, `(.L_x_110) ;  /* 0x0000017000027945 */ /* 0x000fe20003800200 */
[----:B------:R-:W-:Y:S02]  /*1a80*/  IMAD.MOV.U32 R38, RZ, RZ, R0 ;  /* 0x000000ffff267224 */ /* 0x000fe400078e0000 */
[----:B------:R-:W-:-:S04]  /*1a90*/  IADD3 R5, PT, PT, -R9, R4, R5 ;  /* 0x0000000409057210 */ /* 0x000fc80007ffe105 */
[C---:B------:R-:W-:Y:S01]  /*1aa0*/  ISETP.GE.U32.AND P1, PT, R5.reuse, 0x780, PT ;  /* 0x000007800500780c */ /* 0x040fe20003f26070 */
[----:B------:R-:W-:-:S05]  /*1ab0*/  IMAD.HI.U32 R4, R5, -0x33333333, RZ ;  /* 0xcccccccd05047827 */ /* 0x000fca00078e00ff */
[----:B------:R-:W-:-:S04]  /*1ac0*/  SHF.R.U32.HI R4, RZ, 0x9, R4 ;  /* 0x00000009ff047819 */ /* 0x000fc80000011604 */
[----:B------:R-:W-:-:S04]  /*1ad0*/  LOP3.LUT R6, R4, 0x3, RZ, 0xc0, !PT ;  /* 0x0000000304067812 */ /* 0x000fc800078ec0ff */
[----:B------:R-:W-:-:S13]  /*1ae0*/  ISETP.NE.AND P0, PT, R6, 0x3, PT ;  /* 0x000000030600780c */ /* 0x000fda0003f05270 */
[----:B------:R-:W-:Y:S05]  /*1af0*/  @!P0 BRA `(.L_x_111) ;  /* 0x0000000000388947 */ /* 0x000fea0003800000 */
[----:B------:R-:W0:Y:S01]  /*1b00*/  LDC.64 R6, c[0x0][0x380] ;  /* 0x0000e000ff067b82 */ /* 0x000e220000000a00 */
[----:B------:R-:W-:Y:S02]  /*1b10*/  VIADD R4, R4, 0x1 ;  /* 0x0000000104047836 */ /* 0x000fe40000000000 */
[----:B------:R-:W-:Y:S02]  /*1b20*/  IMAD.IADD R11, R0, 0x1, R9 ;  /* 0x00000001000b7824 */ /* 0x000fe400078e0209 */
[----:B------:R-:W-:Y:S01]  /*1b30*/  IMAD.MOV.U32 R38, RZ, RZ, R0 ;  /* 0x000000ffff267224 */ /* 0x000fe200078e0000 */
[----:B------:R-:W-:-:S05]  /*1b40*/  LOP3.LUT R4, R4, 0x3, RZ, 0xc0, !PT ;  /* 0x0000000304047812 */ /* 0x000fca00078ec0ff */
[----:B------:R-:W-:-:S07]  /*1b50*/  IMAD.MOV R8, RZ, RZ, -R4 ;  /* 0x000000ffff087224 */ /* 0x000fce00078e0a04 */
.L_x_112:
[----:B0-----:R-:W-:-:S06]  /*1b60*/  IMAD.WIDE.U32 R4, R11, 0x8, R6 ;  /* 0x000000080b047825 */ /* 0x001fcc00078e0006 */
[----:B------:R-:W2:Y:S01]  /*1b70*/  LDG.E.64.CONSTANT R4, desc[UR6][R4.64] ;  /* 0x0000000604047981 */ /* 0x000ea2000c1e9b00 */
[----:B------:R-:W-:Y:S02]  /*1b80*/  VIADD R8, R8, 0x1 ;  /* 0x0000000108087836 */ /* 0x000fe40000000000 */
[----:B------:R-:W-:Y:S02]  /*1b90*/  VIADD R38, R38, 0x280 ;  /* 0x0000028026267836 */ /* 0x000fe40000000000 */
[----:B------:R-:W-:Y:S01]  /*1ba0*/  VIADD R11, R11, 0x280 ;  /* 0x000002800b0b7836 */ /* 0x000fe20000000000 */
[----:B------:R-:W-:Y:S01]  /*1bb0*/  ISETP.NE.AND P0, PT, R8, RZ, PT ;  /* 0x000000ff0800720c */ /* 0x000fe20003f05270 */
[----:B--2---:R-:W-:-:S12]  /*1bc0*/  DADD R2, R4, R2 ;  /* 0x0000000004027229 */ /* 0x004fd80000000002 */
[----:B------:R-:W-:Y:S05]  /*1bd0*/  @P0 BRA `(.L_x_112) ;  /* 0xfffffffc00e00947 */ /* 0x000fea000383ffff */
.L_x_111:
[----:B------:R-:W-:Y:S05]  /*1be0*/  BSYNC.RECONVERGENT B2 ;  /* 0x0000000000027941 */ /* 0x000fea0003800200 */
.L_x_110:
[----:B------:R-:W-:Y:S05]  /*1bf0*/  @!P1 BRA `(.L_x_109) ;  /* 0x0000000400a49947 */ /* 0x000fea0003800000 */
[----:B------:R-:W0:Y:S01]  /*1c00*/  LDCU.64 UR4, c[0x0][0x380] ;  /* 0x00007000ff0477ac */ /* 0x000e220008000a00 */
[----:B------:R-:W-:Y:S01]  /*1c10*/  IMAD.IADD R7, R39, 0x1, -R38 ;  /* 0x0000000127077824 */ /* 0x000fe200078e0a26 */
[C---:B------:R-:W-:Y:S01]  /*1c20*/  IADD3 R5, P0, PT, R38.reuse, R9, RZ ;  /* 0x0000000926057210 */ /* 0x040fe20007f1e0ff */
[----:B------:R-:W-:Y:S01]  /*1c30*/  BSSY.RECONVERGENT B2, `(.L_x_113) ;  /* 0x000003a000027945 */ /* 0x000fe20003800200 */
[----:B------:R-:W-:Y:S02]  /*1c40*/  IMAD.IADD R40, R38, 0x1, R9 ;  /* 0x0000000126287824 */ /* 0x000fe400078e0209 */
        /* <DEDUP_REMOVED lines=10> */
.L_x_115:
[----:B------:R-:W0:Y:S01]  /*1cf0*/  LDC.64 R30, c[0x0][0x380] ;  /* 0x0000e000ff1e7b82 */ /* 0x000e220000000a00 */
[----:B------:R-:W2:Y:S04]  /*1d00*/  LDG.E.64.CONSTANT R8, desc[UR6][R4.64+-0x1400] ;  /* 0xffec000604087981 */ /* 0x000ea8000c1e9b00 */
[----:B------:R-:W3:Y:S01]  /*1d10*/  LDG.E.64.CONSTANT R10, desc[UR6][R4.64] ;  /* 0x00000006040a7981 */ /* 0x000ee2000c1e9b00 */
[----:B------:R-:W-:-:S03]  /*1d20*/  VIADD R15, R40, 0xa00 ;  /* 0x00000a00280f7836 */ /* 0x000fc60000000000 */
[----:B------:R-:W4:Y:S04]  /*1d30*/  LDG.E.64.CONSTANT R12, desc[UR6][R4.64+0x1400] ;  /* 0x00140006040c7981 */ /* 0x000f28000c1e9b00 */
[----:B------:R-:W5:Y:S04]  /*1d40*/  LDG.E.64.CONSTANT R16, desc[UR6][R4.64+0x3c00] ;  /* 0x003c000604107981 */ /* 0x000f68000c1e9b00 */
[----:B------:R-:W5:Y:S01]  /*1d50*/  LDG.E.64.CONSTANT R18, desc[UR6][R4.64+0x5000] ;  /* 0x0050000604127981 */ /* 0x000f62000c1e9b00 */
[----:B------:R-:W-:-:S03]  /*1d60*/  VIADD R23, R40, 0x1400 ;  /* 0x0000140028177836 */ /* 0x000fc60000000000 */
[----:B------:R-:W5:Y:S01]  /*1d70*/  LDG.E.64.CONSTANT R20, desc[UR6][R4.64+0x6400] ;  /* 0x0064000604147981 */ /* 0x000f62000c1e9b00 */
[----:B0-----:R-:W-:-:S03]  /*1d80*/  IMAD.WIDE.U32 R6, R40, 0x8, R30 ;  /* 0x0000000828067825 */ /* 0x001fc600078e001e */
[----:B------:R-:W5:Y:S04]  /*1d90*/  LDG.E.64.CONSTANT R24, desc[UR6][R4.64+0x8c00] ;  /* 0x008c000604187981 */ /* 0x000f68000c1e9b00 */
[----:B------:R-:W5:Y:S04]  /*1da0*/  LDG.E.64.CONSTANT R26, desc[UR6][R4.64+0xa000] ;  /* 0x00a00006041a7981 */ /* 0x000f68000c1e9b00 */
[----:B------:R-:W2:Y:S01]  /*1db0*/  LDG.E.64.CONSTANT R6, desc[UR6][R6.64] ;  /* 0x0000000606067981 */ /* 0x000ea2000c1e9b00 */
[----:B------:R-:W-:-:S03]  /*1dc0*/  IMAD.WIDE.U32 R14, R15, 0x8, R30 ;  /* 0x000000080f0e7825 */ /* 0x000fc600078e001e */
[----:B------:R-:W5:Y:S04]  /*1dd0*/  LDG.E.64.CONSTANT R28, desc[UR6][R4.64+0xb400] ;  /* 0x00b40006041c7981 */ /* 0x000f68000c1e9b00 */
[----:B------:R-:W5:Y:S01]  /*1de0*/  LDG.E.64.CONSTANT R14, desc[UR6][R14.64] ;  /* 0x000000060e0e7981 */ /* 0x000f62000c1e9b00 */
[----:B------:R-:W-:-:S03]  /*1df0*/  IMAD.WIDE.U32 R22, R23, 0x8, R30 ;  /* 0x0000000817167825 */ /* 0x000fc600078e001e */
[----:B------:R-:W5:Y:S04]  /*1e00*/  LDG.E.64.CONSTANT R34, desc[UR6][R4.64+0xf000] ;  /* 0x00f0000604227981 */ /* 0x000f68000c1e9b00 */
[----:B------:R-:W5:Y:S01]  /*1e10*/  LDG.E.64.CONSTANT R22, desc[UR6][R22.64] ;  /* 0x0000000616167981 */ /* 0x000f62000c1e9b00 */
[----:B------:R-:W-:-:S03]  /*1e20*/  VIADD R33, R40, 0x1e00 ;  /* 0x00001e0028217836 */ /* 0x000fc60000000000 */
[----:B------:R-:W5:Y:S01]  /*1e30*/  LDG.E.64.CONSTANT R36, desc[UR6][R4.64+0x10400] ;  /* 0x0104000604247981 */ /* 0x000f62000c1e9b00 */
[----:B------:R-:W-:-:S03]  /*1e40*/  IMAD.WIDE.U32 R30, R33, 0x8, R30 ;  /* 0x00000008211e7825 */ /* 0x000fc600078e001e */
[----:B------:R0:W5:Y:S04]  /*1e50*/  LDG.E.64.CONSTANT R32, desc[UR6][R4.64+0xdc00] ;  /* 0x00dc000604207981 */ /* 0x000168000c1e9b00 */
[----:B------:R-:W5:Y:S01]  /*1e60*/  LDG.E.64.CONSTANT R30, desc[UR6][R30.64] ;  /* 0x000000061e1e7981 */ /* 0x000f62000c1e9b00 */
[----:B------:R-:W-:-:S05]  /*1e70*/  VIADD R38, R38, 0x2800 ;  /* 0x0000280026267836 */ /* 0x000fca0000000000 */
[----:B------:R-:W-:Y:S02]  /*1e80*/  ISETP.GE.AND P1, PT, R38, R41, PT ;  /* 0x000000292600720c */ /* 0x000fe40003f26270 */
[----:B0-----:R-:W-:Y:S01]  /*1e90*/  IADD3 R4, P2, PT, R4, 0x14000, RZ ;  /* 0x0001400004047810 */ /* 0x001fe20007f5e0ff */
[----:B------:R-:W-:-:S04]  /*1ea0*/  VIADD R40, R40, 0x2800 ;  /* 0x0000280028287836 */ /* 0x000fc80000000000 */
[----:B------:R-:W-:Y:S01]  /*1eb0*/  IMAD.X R5, RZ, RZ, R5, P2 ;  /* 0x000000ffff057224 */ /* 0x000fe200010e0605 */
[----:B--2---:R-:W-:-:S08]  /*1ec0*/  DADD R6, R6, R2 ;  /* 0x0000000006067229 */ /* 0x004fd00000000002 */
[----:B------:R-:W-:-:S08]  /*1ed0*/  DADD R6, R6, R8 ;  /* 0x0000000006067229 */ /* 0x000fd00000000008 */
        /* <DEDUP_REMOVED lines=15> */
.L_x_114:
[----:B------:R-:W-:Y:S05]  /*1fd0*/  BSYNC.RECONVERGENT B2 ;  /* 0x0000000000027941 */ /* 0x000fea0003800200 */
.L_x_113:
[----:B------:R-:W-:Y:S01]  /*1fe0*/  IMAD.IADD R6, R39, 0x1, -R38 ;  /* 0x0000000127067824 */ /* 0x000fe200078e0a26 */
[----:B------:R-:W-:Y:S04]  /*1ff0*/  BSSY.RECONVERGENT B2, `(.L_x_116) ;  /* 0x000001d000027945 */ /* 0x000fe80003800200 */
[----:B------:R-:W-:-:S13]  /*2000*/  ISETP.GT.AND P1, PT, R6, 0xa00, PT ;  /* 0x00000a000600780c */ /* 0x000fda0003f24270 */
[----:B------:R-:W-:Y:S05]  /*2010*/  @!P1 BRA `(.L_x_117) ;  /* 0x0000000000689947 */ /* 0x000fea0003800000 */
[----:B------:R-:W0:Y:S01]  /*2020*/  LDC.64 R14, c[0x0][0x380] ;  /* 0x0000e000ff0e7b82 */ /* 0x000e220000000a00 */
[----:B------:R-:W2:Y:S04]  /*2030*/  LDG.E.64.CONSTANT R8, desc[UR6][R4.64+-0x1400] ;  /* 0xffec000604087981 */ /* 0x000ea8000c1e9b00 */
[----:B------:R-:W3:Y:S01]  /*2040*/  LDG.E.64.CONSTANT R10, desc[UR6][R4.64] ;  /* 0x00000006040a7981 */ /* 0x000ee2000c1e9b00 */
[----:B------:R-:W-:-:S03]  /*2050*/  VIADD R17, R40, 0xa00 ;  /* 0x00000a0028117836 */ /* 0x000fc60000000000 */
[----:B------:R-:W4:Y:S04]  /*2060*/  LDG.E.64.CONSTANT R12, desc[UR6][R4.64+0x1400] ;  /* 0x00140006040c7981 */ /* 0x000f28000c1e9b00 */
[----:B------:R-:W5:Y:S04]  /*2070*/  LDG.E.64.CONSTANT R18, desc[UR6][R4.64+0x5000] ;  /* 0x0050000604127981 */ /* 0x000f68000c1e9b00 */
[----:B------:R1:W5:Y:S01]  /*2080*/  LDG.E.64.CONSTANT R20, desc[UR6][R4.64+0x6400] ;  /* 0x0064000604147981 */ /* 0x000362000c1e9b00 */
[----:B0-----:R-:W-:-:S06]  /*2090*/  IMAD.WIDE.U32 R6, R40, 0x8, R14 ;  /* 0x0000000828067825 */ /* 0x001fcc00078e000e */
[----:B------:R-:W2:Y:S01]  /*20a0*/  LDG.E.64.CONSTANT R6, desc[UR6][R6.64] ;  /* 0x0000000606067981 */ /* 0x000ea2000c1e9b00 */
[----:B------:R-:W-:-:S03]  /*20b0*/  IMAD.WIDE.U32 R14, R17, 0x8, R14 ;  /* 0x00000008110e7825 */ /* 0x000fc600078e000e */
[----:B------:R-:W5:Y:S04]  /*20c0*/  LDG.E.64.CONSTANT R16, desc[UR6][R4.64+0x3c00] ;  /* 0x003c000604107981 */ /* 0x000f68000c1e9b00 */
[----:B------:R-:W5:Y:S01]  /*20d0*/  LDG.E.64.CONSTANT R14, desc[UR6][R14.64] ;  /* 0x000000060e0e7981 */ /* 0x000f62000c1e9b00 */
[----:B------:R-:W-:Y:S01]  /*20e0*/  PLOP3.LUT P0, PT, PT, PT, PT, 0x8, 0x80 ;  /* 0x000000000080781c */ /* 0x000fe20003f0e170 */
[----:B------:R-:W-:Y:S02]  /*20f0*/  VIADD R38, R38, 0x1400 ;  /* 0x0000140026267836 */ /* 0x000fe40000000000 */
[----:B------:R-:W-:Y:S01]  /*2100*/  VIADD R40, R40, 0x1400 ;  /* 0x0000140028287836 */ /* 0x000fe20000000000 */
[----:B--2---:R-:W-:-:S08]  /*2110*/  DADD R2, R2, R6 ;  /* 0x0000000002027229 */ /* 0x004fd00000000006 */
[----:B------:R-:W-:-:S08]  /*2120*/  DADD R2, R2, R8 ;  /* 0x0000000002027229 */ /* 0x000fd00000000008 */
[----:B---3--:R-:W-:-:S08]  /*2130*/  DADD R2, R2, R10 ;  /* 0x0000000002027229 */ /* 0x008fd0000000000a */
[----:B----4-:R-:W-:-:S08]  /*2140*/  DADD R2, R2, R12 ;  /* 0x0000000002027229 */ /* 0x010fd0000000000c */
[----:B-----5:R-:W-:-:S08]  /*2150*/  DADD R2, R2, R14 ;  /* 0x0000000002027229 */ /* 0x020fd0000000000e */
[----:B------:R-:W-:Y:S01]  /*2160*/  DADD R2, R2, R16 ;  /* 0x0000000002027229 */ /* 0x000fe20000000010 */
[----:B------:R-:W-:-:S07]  /*2170*/  IADD3 R6, P1, PT, R4, 0xa000, RZ ;  /* 0x0000a00004067810 */ /* 0x000fce0007f3e0ff */
[----:B------:R-:W-:Y:S01]  /*2180*/  DADD R2, R2, R18 ;  /* 0x0000000002027229 */ /* 0x000fe20000000012 */
[----:B-1----:R-:W-:Y:S02]  /*2190*/  IMAD.X R5, RZ, RZ, R5, P1 ;  /* 0x000000ffff057224 */ /* 0x002fe400008e0605 */
[----:B------:R-:W-:-:S05]  /*21a0*/  IMAD.MOV.U32 R4, RZ, RZ, R6 ;  /* 0x000000ffff047224 */ /* 0x000fca00078e0006 */
[----:B------:R-:W-:-:S11]  /*21b0*/  DADD R2, R2, R20 ;  /* 0x0000000002027229 */ /* 0x000fd60000000014 */
.L_x_117:
[----:B------:R-:W-:Y:S05]  /*21c0*/  BSYNC.RECONVERGENT B2 ;  /* 0x0000000000027941 */ /* 0x000fea0003800200 */
.L_x_116:
[----:B------:R-:W-:-:S13]  /*21d0*/  ISETP.LT.OR P0, PT, R38, R39, P0 ;  /* 0x000000272600720c */ /* 0x000fda0000701670 */
[----:B------:R-:W-:Y:S05]  /*21e0*/  @!P0 BRA `(.L_x_109) ;  /* 0x0000000000288947 */ /* 0x000fea0003800000 */
[----:B------:R-:W0:Y:S01]  /*21f0*/  LDC.64 R6, c[0x0][0x380] ;  /* 0x0000e000ff067b82 */ /* 0x000e220000000a00 */
[----:B------:R-:W2:Y:S04]  /*2200*/  LDG.E.64.CONSTANT R8, desc[UR6][R4.64] ;  /* 0x0000000604087981 */ /* 0x000ea8000c1e9b00 */
[----:B------:R-:W3:Y:S01]  /*2210*/  LDG.E.64.CONSTANT R10, desc[UR6][R4.64+0x1400] ;  /* 0x00140006040a7981 */ /* 0x000ee2000c1e9b00 */
[----:B0-----:R-:W-:-:S03]  /*2220*/  IMAD.WIDE.U32 R40, R40, 0x8, R6 ;  /* 0x0000000828287825 */ /* 0x001fc600078e0006 */
[----:B------:R-:W4:Y:S04]  /*2230*/  LDG.E.64.CONSTANT R6, desc[UR6][R4.64+-0x1400] ;  /* 0xffec000604067981 */ /* 0x000f28000c1e9b00 */
[----:B------:R-:W5:Y:S02]  /*2240*/  LDG.E.64.CONSTANT R40, desc[UR6][R40.64] ;  /* 0x0000000628287981 */ /* 0x000f64000c1e9b00 */
[----:B-----5:R-:W-:-:S08]  /*2250*/  DADD R2, R2, R40 ;  /* 0x0000000002027229 */ /* 0x020fd00000000028 */
[----:B----4-:R-:W-:-:S08]  /*2260*/  DADD R2, R2, R6 ;  /* 0x0000000002027229 */ /* 0x010fd00000000006 */
[----:B--2---:R-:W-:-:S08]  /*2270*/  DADD R2, R2, R8 ;  /* 0x0000000002027229 */ /* 0x004fd00000000008 */
[----:B---3--:R-:W-:-:S11]  /*2280*/  DADD R2, R2, R10 ;  /* 0x0000000002027229 */ /* 0x008fd6000000000a */
.L_x_109:
[----:B------:R-:W-:Y:S05]  /*2290*/  BSYNC.RECONVERGENT B1 ;  /* 0x0000000000017941 */ /* 0x000fea0003800200 */
.L_x_107:
        /* <DEDUP_REMOVED lines=16> */
[----:B------:R-:W-:Y:S01]  /*23a0*/  SHFL.DOWN PT, R2, R4, 0x4, 0x1f ;  /* 0x08801f0004027f89 */ /* 0x000fe200000e0000 */
[----:B------:R-:W-:Y:S02]  /*23b0*/  @!P1 MOV R7, 0x400 ;  /* 0x0000040000079802 */ /* 0x000fe40000000f00 */
[----:B------:R-:W-:Y:S01]  /*23c0*/  @!P1 SHF.R.U32.HI R6, RZ, 0x2, R0 ;  /* 0x00000002ff069819 */ /* 0x000fe20000011600 */
[----:B------:R-:W0:Y:S01]  /*23d0*/  SHFL.DOWN PT, R3, R5, 0x4, 0x1f ;  /* 0x08801f0005037f89 */ /* 0x000e2200000e0000 */
[----:B-1----:R-:W-:-:S02]  /*23e0*/  @!P1 LEA R7, R12, R7, 0x18 ;  /* 0x000000070c079211 */ /* 0x002fc400078ec0ff */
[----:B------:R-:W-:-:S05]  /*23f0*/  @!P1 LOP3.LUT R6, R6, 0xf8, RZ, 0xc0, !PT ;  /* 0x000000f806069812 */ /* 0x000fca00078ec0ff */
[----:B------:R-:W-:Y:S01]  /*2400*/  @!P1 IMAD.IADD R7, R6, 0x1, R7 ;  /* 0x0000000106079824 */ /* 0x000fe200078e0207 */
        /* <DEDUP_REMOVED lines=22> */
[----:B------:R-:W1:Y:S04]  /*2570*/  LDS.128 R8, [UR4+0x20] ;  /* 0x00002004ff087984 */ /* 0x000e680008000c00 */
[----:B------:R-:W2:Y:S04]  /*2580*/  LDS.128 R16, [UR4+0x30] ;  /* 0x00003004ff107984 */ /* 0x000ea80008000c00 */
[----:B0-----:R-:W0:Y:S01]  /*2590*/  LDS.128 R4, [UR4+0x40] ;  /* 0x00004004ff047984 */ /* 0x001e220008000c00 */
[----:B-1----:R-:W-:-:S03]  /*25a0*/  DADD R8, R12, R8 ;  /* 0x000000000c087229 */ /* 0x002fc60000000008 */
[----:B------:R-:W-:Y:S05]  /*25b0*/  LDS.128 R12, [UR4+0x60] ;  /* 0x00006004ff0c7984 */ /* 0x000fea0008000c00 */
[----:B------:R-:W-:Y:S02]  /*25c0*/  DADD R2, R8, R10 ;  /* 0x0000000008027229 */ /* 0x000fe4000000000a */
[----:B------:R-:W1:Y:S06]  /*25d0*/  LDS.128 R8, [UR4+0x50] ;  /* 0x00005004ff087984 */ /* 0x000e6c0008000c00 */
[----:B--2---:R-:W-:-:S08]  /*25e0*/  DADD R2, R2, R16 ;  /* 0x0000000002027229 */ /* 0x004fd00000000010 */
[----:B------:R-:W-:-:S08]  /*25f0*/  DADD R2, R2, R18 ;  /* 0x0000000002027229 */ /* 0x000fd00000000012 */
[----:B0-----:R-:W-:-:S08]  /*2600*/  DADD R2, R2, R4 ;  /* 0x0000000002027229 */ /* 0x001fd00000000004 */
[----:B------:R-:W-:Y:S01]  /*2610*/  DADD R2, R2, R6 ;  /* 0x0000000002027229 */ /* 0x000fe20000000006 */
[----:B------:R-:W0:Y:S07]  /*2620*/  LDS.128 R4, [UR4+0x70] ;  /* 0x00007004ff047984 */ /* 0x000e2e0008000c00 */
[----:B-1----:R-:W-:-:S08]  /*2630*/  DADD R2, R2, R8 ;  /* 0x0000000002027229 */ /* 0x002fd00000000008 */
[----:B------:R-:W-:Y:S01]  /*2640*/  DADD R2, R2, R10 ;  /* 0x0000000002027229 */ /* 0x000fe2000000000a */
[----:B------:R-:W1:Y:S07]  /*2650*/  LDS.128 R8, [UR4+0x80] ;  /* 0x00008004ff087984 */ /* 0x000e6e0008000c00 */
[----:B------:R-:W-:-:S08]  /*2660*/  DADD R2, R2, R12 ;  /* 0x0000000002027229 */ /* 0x000fd0000000000c */
[----:B------:R-:W-:Y:S01]  /*2670*/  DADD R2, R2, R14 ;  /* 0x0000000002027229 */ /* 0x000fe2000000000e */
[----:B------:R-:W2:Y:S07]  /*2680*/  LDS.128 R12, [UR4+0x90] ;  /* 0x00009004ff0c7984 */ /* 0x000eae0008000c00 */
[----:B0-----:R-:W-:-:S08]  /*2690*/  DADD R2, R2, R4 ;  /* 0x0000000002027229 */ /* 0x001fd00000000004 */
[----:B------:R-:W-:Y:S01]  /*26a0*/  DADD R2, R2, R6 ;  /* 0x0000000002027229 */ /* 0x000fe20000000006 */
[----:B------:R-:W0:Y:S07]  /*26b0*/  LDS.128 R4, [UR4+0xa0] ;  /* 0x0000a004ff047984 */ /* 0x000e2e0008000c00 */
[----:B-1----:R-:W-:Y:S01]  /*26c0*/  DADD R2, R2, R8 ;  /* 0x0000000002027229 */ /* 0x002fe20000000008 */
[----:B------:R-:W1:Y:S07]  /*26d0*/  LDS.64 R8, [UR4+0xb0] ;  /* 0x0000b004ff087984 */ /* 0x000e6e0008000a00 */
[----:B------:R-:W-:-:S08]  /*26e0*/  DADD R2, R2, R10 ;  /* 0x0000000002027229 */ /* 0x000fd0000000000a */
[----:B--2---:R-:W-:-:S08]  /*26f0*/  DADD R2, R2, R12 ;  /* 0x0000000002027229 */ /* 0x004fd0000000000c */
[----:B------:R-:W-:-:S08]  /*2700*/  DADD R2, R2, R14 ;  /* 0x0000000002027229 */ /* 0x000fd0000000000e */
[----:B0-----:R-:W-:-:S08]  /*2710*/  DADD R2, R2, R4 ;  /* 0x0000000002027229 */ /* 0x001fd00000000004 */
[----:B------:R-:W-:-:S08]  /*2720*/  DADD R2, R2, R6 ;  /* 0x0000000002027229 */ /* 0x000fd00000000006 */
[----:B-1----:R-:W-:-:S11]  /*2730*/  DADD R12, R2, R8 ;  /* 0x00000000020c7229 */ /* 0x002fd60000000008 */
.L_x_105:
[----:B------:R-:W-:Y:S05]  /*2740*/  BSYNC.RECONVERGENT B0 ;  /* 0x0000000000007941 */ /* 0x000fea0003800200 */
.L_x_90:
[----:B------:R-:W-:Y:S05]  /*2750*/  @P0 EXIT ;  /* 0x000000000000094d */ /* 0x000fea0003800000 */
[----:B------:R-:W1:Y:S01]  /*2760*/  LDCU.64 UR4, c[0x0][0x398] ;  /* 0x00007300ff0477ac */ /* 0x000e620008000a00 */
[----:B0-----:R-:W0:Y:S01]  /*2770*/  LDC.64 R2, c[0x0][0x388] ;  /* 0x0000e200ff027b82 */ /* 0x001e220000000a00 */
[----:B-1----:R-:W-:-:S07]  /*2780*/  DADD R12, R12, UR4 ;  /* 0x000000040c0c7e29 */ /* 0x002fce0008000000 */
[----:B0-----:R-:W-:Y:S01]  /*2790*/  STG.E.64 desc[UR6][R2.64], R12 ;  /* 0x0000000c02007986 */ /* 0x001fe2000c101b06 */
[----:B------:R-:W-:Y:S05]  /*27a0*/  EXIT ;  /* 0x000000000000794d */ /* 0x000fea0003800000 */
.L_x_118:
        /* <DEDUP_REMOVED lines=13> */
.L_x_456:


//--------------------- .text._ZN3cub18CUB_300001_SM_10006detail6reduce18DeviceReduceKernelINS2_10policy_hubIdjN4cuda3std3__44plusIdEEE10Policy1000EN6thrust24THRUST_300001_SM_1000_NS6detail15normal_iteratorINSD_10device_ptrIdEEEEjS9_dNS7_10__identityEEEvT0_PT3_T1_NS0_13GridEvenShareISN_EET2_T4_ --------------------------
	.section	.text._ZN3cub18CUB_300001_SM_10006detail6reduce18DeviceReduceKernelINS2_10policy_hubIdjN4cuda3std3__44plusIdEEE10Policy1000EN6thrust24THRUST_300001_SM_1000_NS6detail15normal_iteratorINSD_10device_ptrIdEEEEjS9_dNS7_10__identityEEEvT0_PT3_T1_NS0_13GridEvenShareISN_EET2_T4_,"ax",@progbits
	.align	128
        .global         _ZN3cub18CUB_300001_SM_10006detail6reduce18DeviceReduceKernelINS2_10policy_hubIdjN4cuda3std3__44plusIdEEE10Policy1000EN6thrust24THRUST_300001_SM_1000_NS6detail15normal_iteratorINSD_10device_ptrIdEEEEjS9_dNS7_10__identityEEEvT0_PT3_T1_NS0_13GridEvenShareISN_EET2_T4_
        .type           _ZN3cub18CUB_300001_SM_10006detail6reduce18DeviceReduceKernelINS2_10policy_hubIdjN4cuda3std3__44plusIdEEE10Policy1000EN6thrust24THRUST_300001_SM_1000_NS6detail15normal_iteratorINSD_10device_ptrIdEEEEjS9_dNS7_10__identityEEEvT0_PT3_T1_NS0_13GridEvenShareISN_EET2_T4_,@function
        .size           _ZN3cub18CUB_300001_SM_10006detail6reduce18DeviceReduceKernelINS2_10policy_hubIdjN4cuda3std3__44plusIdEEE10Policy1000EN6thrust24THRUST_300001_SM_1000_NS6detail15normal_iteratorINSD_10device_ptrIdEEEEjS9_dNS7_10__identityEEEvT0_PT3_T1_NS0_13GridEvenShareISN_EET2_T4_,(.L_x_457 - _ZN3cub18CUB_300001_SM_10006detail6reduce18DeviceReduceKernelINS2_10policy_hubIdjN4cuda3std3__44plusIdEEE10Policy1000EN6thrust24THRUST_300001_SM_1000_NS6detail15normal_iteratorINSD_10device_ptrIdEEEEjS9_dNS7_10__identityEEEvT0_PT3_T1_NS0_13GridEvenShareISN_EET2_T4_)
        .other          _ZN3cub18CUB_300001_SM_10006detail6reduce18DeviceReduceKernelINS2_10policy_hubIdjN4cuda3std3__44plusIdEEE10Policy1000EN6thrust24THRUST_300001_SM_1000_NS6detail15normal_iteratorINSD_10device_ptrIdEEEEjS9_dNS7_10__identityEEEvT0_PT3_T1_NS0_13GridEvenShareISN_EET2_T4_,@"STO_CUDA_ENTRY STV_DEFAULT"
_ZN3cub18CUB_300001_SM_10006detail6reduce18DeviceReduceKernelINS2_10policy_hubIdjN4cuda3std3__44plusIdEEE10Policy1000EN6thrust24THRUST_300001_SM_1000_NS6detail15normal_iteratorINSD_10device_ptrIdEEEEjS9_dNS7_10__identityEEEvT0_PT3_T1_NS0_13GridEvenShareISN_EET2_T4_:
.text._ZN3cub18CUB_300001_SM_10006detail6reduce18DeviceReduceKernelINS2_10policy_hubIdjN4cuda3std3__44plusIdEEE10Policy1000EN6thrust24THRUST_300001_SM_1000_NS6detail15normal_iteratorINSD_10device_ptrIdEEEEjS9_dNS7_10__identityEEEvT0_PT3_T1_NS0_13GridEvenShareISN_EET2_T4_:
[----:B------:R-:W-:Y:S08]  /*0000*/  LDC R1, c[0x0][0x37c] ;  /* 0x0000df00ff017b82 */ /* 0x000ff00000000800 */
[----:B------:R-:W0:Y:S01]  /*0010*/  S2UR UR9, SR_CTAID.X ;  /* 0x00000000000979c3 */ /* 0x000e220000002500 */
[----:B------:R-:W1:Y:S01]  /*0020*/  LDCU.64 UR12, c[0x0][0x3a8] ;  /* 0x00007500ff0c77ac */ /* 0x000e620008000a00 */
[----:B------:R-:W-:Y:S01]  /*0030*/  BSSY.RECONVERGENT B0, `(.L_x_119) ;  /* 0x00002d4000007945 */ /* 0x000fe20003800200 */
[----:B------:R-:W2:Y:S01]  /*0040*/  LDCU.64 UR10, c[0x0][0x358] ;  /* 0x00006b00ff0a77ac */ /* 0x000ea20008000a00 */
[----:B-1----:R-:W-:Y:S01]  /*0050*/  IMAD.U32 R4, RZ, RZ, UR12 ;  /* 0x0000000cff047e24 */ /* 0x002fe2000f8e00ff */
[----:B------:R-:W-:-:S02]  /*0060*/  UIMAD UR8, UR13, 0x1400, URZ ;  /* 0x000014000d0878a4 */ /* 0x000fc4000f8e02ff */
[----:B0-----:R-:W-:-:S06]  /*0070*/  UIMAD UR4, UR9, 0x1400, URZ ;  /* 0x00001400090478a4 */ /* 0x001fcc000f8e02ff */
[----:B------:R-:W-:-:S05]  /*0080*/  VIADD R0, R4, -UR4 ;  /* 0x8000000404007c36 */ /* 0x000fca0008000000 */
[----:B------:R-:W-:-:S13]  /*0090*/  ISETP.GT.U32.AND P0, PT, R0, 0x13ff, PT ;  /* 0x000013ff0000780c */ /* 0x000fda0003f04070 */
[----:B--2---:R-:W-:Y:S05]  /*00a0*/  @P0 BRA `(.L_x_120) ;  /* 0x0000001800380947 */ /* 0x004fea0003800000 */
[----:B------:R-:W0:Y:S01]  /*00b0*/  S2R R3, SR_TID.X ;  /* 0x0000000000037919 */ /* 0x000e220000002100 */
[----:B------:R-:W-:Y:S01]  /*00c0*/  BSSY.RECONVERGENT B1, `(.L_x_121) ;  /* 0x000000a000017945 */ /* 0x000fe20003800200 */
[----:B------:R-:W-:Y:S02]  /*00d0*/  CS2R R20, SRZ ;  /* 0x0000000000147805 */ /* 0x000fe4000001ff00 */
[----:B0-----:R-:W-:Y:S01]  /*00e0*/  ISETP.GE.U32.AND P0, PT, R3, R0, PT ;  /* 0x000000000300720c */ /* 0x001fe20003f06070 */
[----:B------:R-:W-:-:S12]  /*00f0*/  IMAD.MOV.U32 R19, RZ, RZ, R3 ;  /* 0x000000ffff137224 */ /* 0x000fd800078e0003 */
[----:B------:R-:W-:Y:S05]  /*0100*/  @P0 BRA `(.L_x_122) ;  /* 0x0000000000140947 */ /* 0x000fea0003800000 */
[----:B------:R-:W0:Y:S01]  /*0110*/  LDC.64 R20, c[0x0][0x380] ;  /* 0x0000e000ff147b82 */ /* 0x000e220000000a00 */
[----:B------:R-:W-:-:S04]  /*0120*/  VIADD R5, R3, UR4 ;  /* 0x0000000403057c36 */ /* 0x000fc80008000000 */
[----:B0-----:R-:W-:-:S06]  /*0130*/  IMAD.WIDE.U32 R20, R5, 0x8, R20 ;  /* 0x0000000805147825 */ /* 0x001fcc00078e0014 */
[----:B------:R-:W5:Y:S01]  /*0140*/  LDG.E.64 R20, desc[UR10][R20.64] ;  /* 0x0000000a14147981 */ /* 0x000f62000c1e1b00 */
[----:B------:R-:W-:-:S07]  /*0150*/  VIADD R19, R3, 0x280 ;  /* 0x0000028003137836 */ /* 0x000fce0000000000 */
.L_x_122:
[----:B------:R-:W-:Y:S05]  /*0160*/  BSYNC.RECONVERGENT B1 ;  /* 0x0000000000017941 */ /* 0x000fea0003800200 */
.L_x_121:
[----:B------:R-:W-:Y:S01]  /*0170*/  ISETP.GE.U32.AND P0, PT, R19, R0, PT ;  /* 0x000000001300720c */ /* 0x000fe20003f06070 */
[----:B------:R-:W-:-:S12]  /*0180*/  BSSY.RECONVERGENT B1, `(.L_x_123) ;  /* 0x00000a5000017945 */ /* 0x000fd80003800200 */
[----:B------:R-:W-:Y:S05]  /*0190*/  @P0 BRA `(.L_x_124) ;  /* 0x00000008008c0947 */ /* 0x000fea0003800000 */
[----:B------:R-:W-:Y:S01]  /*01a0*/  LOP3.LUT R5, RZ, R19, RZ, 0x33, !PT ;  /* 0x00000013ff057212 */ /* 0x000fe200078e33ff */
[----:B------:R-:W-:Y:S03]  /*01b0*/  BSSY.RECONVERGENT B2, `(.L_x_125) ;  /* 0x0000053000027945 */ /* 0x000fe60003800200 */
[----:B------:R-:W-:-:S04]  /*01c0*/  IADD3 R5, PT, PT, R4, -UR4, R5 ;  /* 0x8000000404057c10 */ /* 0x000fc8000fffe005 */
[C---:B------:R-:W-:Y:S01]  /*01d0*/  ISETP.GE.U32.AND P0, PT, R5.reuse, 0x2580, PT ;  /* 0x000025800500780c */ /* 0x040fe20003f06070 */
[----:B------:R-:W-:-:S05]  /*01e0*/  IMAD.HI.U32 R4, R5, -0x33333333, RZ ;  /* 0xcccccccd05047827 */ /* 0x000fca00078e00ff */
[----:B------:R-:W-:-:S04]  /*01f0*/  LEA.HI R4, R4, 0x1, RZ, 0x17 ;  /* 0x0000000104047811 */ /* 0x000fc800078fb8ff */
[----:B------:R-:W-:-:S03]  /*0200*/  LOP3.LUT R5, R4, 0xf, RZ, 0xc0, !PT ;  /* 0x0000000f04057812 */ /* 0x000fc600078ec0ff */
[----:B------:R-:W-:Y:S05]  /*0210*/  @!P0 BRA `(.L_x_126) ;  /* 0x0000000400308947 */ /* 0x000fea0003800000 */
[----:B------:R-:W-:Y:S01]  /*0220*/  LOP3.LUT R24, R4, 0xfffff0, RZ, 0xc0, !PT ;  /* 0x00fffff004187812 */ /* 0x000fe200078ec0ff */
[----:B------:R-:W-:Y:S01]  /*0230*/  BSSY.RECONVERGENT B3, `(.L_x_127) ;  /* 0x0000049000037945 */ /* 0x000fe20003800200 */
[C---:B------:R-:W-:Y:S02]  /*0240*/  VIADD R2, R19.reuse, 0x1400 ;  /* 0x0000140013027836 */ /* 0x040fe40000000000 */
[----:B------:R-:W-:Y:S02]  /*0250*/  VIADD R25, R19, UR4 ;  /* 0x0000000413197c36 */ /* 0x000fe40008000000 */
[----:B------:R-:W-:-:S07]  /*0260*/  IMAD.MOV R24, RZ, RZ, -R24 ;  /* 0x000000ffff187224 */ /* 0x000fce00078e0a18 */
.L_x_128:
[----:B------:R-:W0:Y:S02]  /*0270*/  LDC.64 R22, c[0x0][0x380] ;  /* 0x0000e000ff167b82 */ /* 0x000e240000000a00 */
[----:B0-----:R-:W-:-:S06]  /*0280*/  IMAD.WIDE.U32 R18, R25, 0x8, R22 ;  /* 0x0000000819127825 */ /* 0x001fcc00078e0016 */
[----:B------:R-:W2:Y:S01]  /*0290*/  LDG.E.64 R18, desc[UR10][R18.64] ;  /* 0x0000000a12127981 */ /* 0x000ea2000c1e1b00 */
[C---:B------:R-:W-:Y:S02]  /*02a0*/  VIADD R7, R25.reuse, 0x280 ;  /* 0x0000028019077836 */ /* 0x040fe40000000000 */
[----:B------:R-:W-:Y:S02]  /*02b0*/  VIADD R17, R25, 0x500 ;  /* 0x0000050019117836 */ /* 0x000fe40000000000 */
[----:B------:R-:W-:-:S04]  /*02c0*/  IMAD.WIDE.U32 R6, R7, 0x8, R22 ;  /* 0x0000000807067825 */ /* 0x000fc800078e0016 */
[--C-:B------:R-:W-:Y:S02]  /*02d0*/  IMAD.WIDE.U32 R16, R17, 0x8, R22.reuse ;  /* 0x0000000811107825 */ /* 0x100fe400078e0016 */
[----:B------:R-:W3:Y:S02]  /*02e0*/  LDG.E.64 R6, desc[UR10][R6.64] ;  /* 0x0000000a06067981 */ /* 0x000ee4000c1e1b00 */
[C---:B------:R-:W-:Y:S02]  /*02f0*/  VIADD R15, R25.reuse, 0x780 ;  /* 0x00000780190f7836 */ /* 0x040fe40000000000 */
[----:B------:R-:W4:Y:S01]  /*0300*/  LDG.E.64 R16, desc[UR10][R16.64] ;  /* 0x0000000a10107981 */ /* 0x000f22000c1e1b00 */
[----:B------:R-:W-:Y:S02]  /*0310*/  VIADD R13, R25, 0xa00 ;  /* 0x00000a00190d7836 */ /* 0x000fe40000000000 */
[----:B------:R-:W-:-:S04]  /*0320*/  IMAD.WIDE.U32 R14, R15, 0x8, R22 ;  /* 0x000000080f0e7825 */ /* 0x000fc800078e0016 */
[--C-:B------:R-:W-:Y:S02]  /*0330*/  IMAD.WIDE.U32 R12, R13, 0x8, R22.reuse ;  /* 0x000000080d0c7825 */ /* 0x100fe400078e0016 */
[----:B------:R-:W4:Y:S02]  /*0340*/  LDG.E.64 R14, desc[UR10][R14.64] ;  /* 0x0000000a0e0e7981 */ /* 0x000f24000c1e1b00 */
[C---:B------:R-:W-:Y:S02]  /*0350*/  VIADD R11, R25.reuse, 0xc80 ;  /* 0x00000c80190b7836 */ /* 0x040fe40000000000 */
[----:B------:R-:W4:Y:S01]  /*0360*/  LDG.E.64 R12, desc[UR10][R12.64] ;  /* 0x0000000a0c0c7981 */ /* 0x000f22000c1e1b00 */
[----:B------:R-:W-:Y:S02]  /*0370*/  VIADD R9, R25, 0xf00 ;  /* 0x00000f0019097836 */ /* 0x000fe40000000000 */
[----:B------:R-:W-:-:S04]  /*0380*/  IMAD.WIDE.U32 R10, R11, 0x8, R22 ;  /* 0x000000080b0a7825 */ /* 0x000fc800078e0016 */
[----:B------:R-:W-:Y:S02]  /*0390*/  IMAD.WIDE.U32 R8, R9, 0x8, R22 ;  /* 0x0000000809087825 */ /* 0x000fe400078e0016 */
[----:B------:R-:W4:Y:S04]  /*03a0*/  LDG.E.64 R10, desc[UR10][R10.64] ;  /* 0x0000000a0a0a7981 */ /* 0x000f28000c1e1b00 */
[----:B------:R-:W4:Y:S01]  /*03b0*/  LDG.E.64 R8, desc[UR10][R8.64] ;  /* 0x0000000a08087981 */ /* 0x000f22000c1e1b00 */
[----:B--2--5:R-:W-:Y:S01]  /*03c0*/  DADD R18, R18, R20 ;  /* 0x0000000012127229 */ /* 0x024fe20000000014 */
[----:B------:R-:W-:-:S04]  /*03d0*/  VIADD R21, R25, 0x1180 ;  /* 0x0000118019157836 */ /* 0x000fc80000000000 */
[----:B------:R-:W-:-:S06]  /*03e0*/  IMAD.WIDE.U32 R20, R21, 0x8, R22 ;  /* 0x0000000815147825 */ /* 0x000fcc00078e0016 */
[----:B------:R-:W2:Y:S01]  /*03f0*/  LDG.E.64 R20, desc[UR10][R20.64] ;  /* 0x0000000a14147981 */ /* 0x000ea2000c1e1b00 */
[----:B---3--:R-:W-:Y:S01]  /*0400*/  DADD R18, R18, R6 ;  /* 0x0000000012127229 */ /* 0x008fe20000000006 */
[----:B------:R-:W-:-:S04]  /*0410*/  VIADD R7, R25, 0x1400 ;  /* 0x0000140019077836 */ /* 0x000fc80000000000 */
[----:B------:R-:W-:-:S03]  /*0420*/  IMAD.WIDE.U32 R6, R7, 0x8, R22 ;  /* 0x0000000807067825 */ /* 0x000fc600078e0016 */
[----:B----4-:R-:W-:Y:S01]  /*0430*/  DADD R16, R18, R16 ;  /* 0x0000000012107229 */ /* 0x010fe20000000010 */
[----:B------:R-:W-:Y:S02]  /*0440*/  VIADD R19, R25, 0x1680 ;  /* 0x0000168019137836 */ /* 0x000fe40000000000 */
[----:B------:R-:W3:Y:S02]  /*0450*/  LDG.E.64 R6, desc[UR10][R6.64] ;  /* 0x0000000a06067981 */ /* 0x000ee4000c1e1b00 */
[----:B------:R-:W-:-:S03]  /*0460*/  IMAD.WIDE.U32 R18, R19, 0x8, R22 ;  /* 0x0000000813127825 */ /* 0x000fc600078e0016 */
[----:B------:R-:W-:Y:S01]  /*0470*/  DADD R14, R16, R14 ;  /* 0x00000000100e7229 */ /* 0x000fe2000000000e */
[----:B------:R-:W-:Y:S02]  /*0480*/  VIADD R17, R25, 0x1900 ;  /* 0x0000190019117836 */ /* 0x000fe40000000000 */
[----:B------:R-:W4:Y:S02]  /*0490*/  LDG.E.64 R18, desc[UR10][R18.64] ;  /* 0x0000000a12127981 */ /* 0x000f24000c1e1b00 */
        /* <DEDUP_REMOVED lines=12> */
[----:B------:R-:W-:-:S06]  /*0560*/  IMAD.WIDE.U32 R10, R11, 0x8, R22 ;  /* 0x000000080b0a7825 */ /* 0x000fcc00078e0016 */
[----:B------:R-:W4:Y:S01]  /*0570*/  LDG.E.64 R10, desc[UR10][R10.64] ;  /* 0x0000000a0a0a7981 */ /* 0x000f22000c1e1b00 */
[C---:B------:R-:W-:Y:S01]  /*0580*/  VIADD R27, R25.reuse, 0x2580 ;  /* 0x00002580191b7836 */ /* 0x040fe20000000000 */
[----:B--2---:R-:W-:Y:S01]  /*0590*/  DADD R20, R8, R20 ;  /* 0x0000000008147229 */ /* 0x004fe20000000014 */
[----:B------:R-:W-:-:S04]  /*05a0*/  VIADD R9, R25, 0x2300 ;  /* 0x0000230019097836 */ /* 0x000fc80000000000 */
[----:B------:R-:W-:-:S04]  /*05b0*/  IMAD.WIDE.U32 R8, R9, 0x8, R22 ;  /* 0x0000000809087825 */ /* 0x000fc800078e0016 */
[----:B------:R-:W-:Y:S02]  /*05c0*/  IMAD.WIDE.U32 R22, R27, 0x8, R22 ;  /* 0x000000081b167825 */ /* 0x000fe400078e0016 */
[----:B------:R-:W2:Y:S04]  /*05d0*/  LDG.E.64 R8, desc[UR10][R8.64] ;  /* 0x0000000a08087981 */ /* 0x000ea8000c1e1b00 */
[----:B------:R-:W2:Y:S01]  /*05e0*/  LDG.E.64 R22, desc[UR10][R22.64] ;  /* 0x0000000a16167981 */ /* 0x000ea2000c1e1b00 */
[----:B---3--:R-:W-:-:S08]  /*05f0*/  DADD R6, R20, R6 ;  /* 0x0000000014067229 */ /* 0x008fd00000000006 */
[----:B----4-:R-:W-:-:S08]  /*0600*/  DADD R6, R6, R18 ;  /* 0x0000000006067229 */ /* 0x010fd00000000012 */
[----:B------:R-:W-:-:S08]  /*0610*/  DADD R6, R6, R16 ;  /* 0x0000000006067229 */ /* 0x000fd00000000010 */
[----:B------:R-:W-:Y:S01]  /*0620*/  DADD R6, R6, R14 ;  /* 0x0000000006067229 */ /* 0x000fe2000000000e */
[----:B------:R-:W-:-:S07]  /*0630*/  VIADD R24, R24, 0x10 ;  /* 0x0000001018187836 */ /* 0x000fce0000000000 */
[----:B------:R-:W-:Y:S01]  /*0640*/  DADD R6, R6, R12 ;  /* 0x0000000006067229 */ /* 0x000fe2000000000c */
[----:B------:R-:W-:-:S07]  /*0650*/  ISETP.NE.AND P0, PT, R24, RZ, PT ;  /* 0x000000ff1800720c */ /* 0x000fce0003f05270 */
[----:B------:R-:W-:Y:S01]  /*0660*/  DADD R6, R6, R10 ;  /* 0x0000000006067229 */ /* 0x000fe2000000000a */
[----:B------:R-:W-:Y:S02]  /*0670*/  VIADD R2, R2, 0x2800 ;  /* 0x0000280002027836 */ /* 0x000fe40000000000 */
[----:B------:R-:W-:-:S05]  /*0680*/  VIADD R25, R25, 0x2800 ;  /* 0x0000280019197836 */ /* 0x000fca0000000000 */
[----:B--2---:R-:W-:-:S08]  /*0690*/  DADD R6, R6, R8 ;  /* 0x0000000006067229 */ /* 0x004fd00000000008 */
[----:B------:R-:W-:Y:S01]  /*06a0*/  DADD R20, R6, R22 ;  /* 0x0000000006147229 */ /* 0x000fe20000000016 */
[----:B------:R-:W-:Y:S10]  /*06b0*/  @P0 BRA `(.L_x_128) ;  /* 0xfffffff800ec0947 */ /* 0x000ff4000383ffff */
[----:B------:R-:W-:Y:S05]  /*06c0*/  BSYNC.RECONVERGENT B3 ;  /* 0x0000000000037941 */ /* 0x000fea0003800200 */
.L_x_127:
[----:B------:R-:W-:-:S07]  /*06d0*/  VIADD R19, R2, 0xffffec00 ;  /* 0xffffec0002137836 */ /* 0x000fce0000000000 */
.L_x_126:
[----:B------:R-:W-:Y:S05]  /*06e0*/  BSYNC.RECONVERGENT B2 ;  /* 0x0000000000027941 */ /* 0x000fea0003800200 */
.L_x_125:
[----:B------:R-:W-:-:S13]  /*06f0*/  ISETP.NE.AND P0, PT, R5, RZ, PT ;  /* 0x000000ff0500720c */ /* 0x000fda0003f05270 */
[----:B------:R-:W-:Y:S05]  /*0700*/  @!P0 BRA `(.L_x_124) ;  /* 0x0000000400308947 */ /* 0x000fea0003800000 */
[----:B------:R-:W-:Y:S01]  /*0710*/  ISETP.GE.U32.AND P0, PT, R5, 0x8, PT ;  /* 0x000000080500780c */ /* 0x000fe20003f06070 */
[----:B------:R-:W-:Y:S01]  /*0720*/  BSSY.RECONVERGENT B2, `(.L_x_129) ;  /* 0x0000026000027945 */ /* 0x000fe20003800200 */
[----:B------:R-:W-:-:S04]  /*0730*/  LOP3.LUT R2, R4, 0x7, RZ, 0xc0, !PT ;  /* 0x0000000704027812 */ /* 0x000fc800078ec0ff */
[----:B------:R-:W-:-:S07]  /*0740*/  ISETP.NE.AND P1, PT, R2, RZ, PT ;  /* 0x000000ff0200720c */ /* 0x000fce0003f25270 */
[----:B------:R-:W-:Y:S06]  /*0750*/  @!P0 BRA `(.L_x_130) ;  /* 0x0000000000888947 */ /* 0x000fec0003800000 */
[----:B------:R-:W0:Y:S01]  /*0760*/  LDC.64 R22, c[0x0][0x380] ;  /* 0x0000e000ff167b82 */ /* 0x000e220000000a00 */
[----:B------:R-:W-:-:S04]  /*0770*/  VIADD R5, R19, UR4 ;  /* 0x0000000413057c36 */ /* 0x000fc80008000000 */
[C---:B------:R-:W-:Y:S02]  /*0780*/  VIADD R15, R5.reuse, 0x280 ;  /* 0x00000280050f7836 */ /* 0x040fe40000000000 */
[C---:B------:R-:W-:Y:S02]  /*0790*/  VIADD R13, R5.reuse, 0x500 ;  /* 0x00000500050d7836 */ /* 0x040fe40000000000 */
[----:B0-----:R-:W-:-:S04]  /*07a0*/  IMAD.WIDE.U32 R16, R5, 0x8, R22 ;  /* 0x0000000805107825 */ /* 0x001fc800078e0016 */
[--C-:B------:R-:W-:Y:S02]  /*07b0*/  IMAD.WIDE.U32 R14, R15, 0x8, R22.reuse ;  /* 0x000000080f0e7825 */ /* 0x100fe400078e0016 */
[----:B------:R-:W2:Y:S02]  /*07c0*/  LDG.E.64 R16, desc[UR10][R16.64] ;  /* 0x0000000a10107981 */ /* 0x000ea4000c1e1b00 */
[----:B------:R-:W-:Y:S02]  /*07d0*/  IMAD.WIDE.U32 R12, R13, 0x8, R22 ;  /* 0x000000080d0c7825 */ /* 0x000fe400078e0016 */
[----:B------:R-:W3:Y:S02]  /*07e0*/  LDG.E.64 R14, desc[UR10][R14.64] ;  /* 0x0000000a0e0e7981 */ /* 0x000ee4000c1e1b00 */
[C---:B------:R-:W-:Y:S02]  /*07f0*/  VIADD R11, R5.reuse, 0x780 ;  /* 0x00000780050b7836 */ /* 0x040fe40000000000 */
[----:B------:R-:W4:Y:S01]  /*0800*/  LDG.E.64 R12, desc[UR10][R12.64] ;  /* 0x0000000a0c0c7981 */ /* 0x000f22000c1e1b00 */
[----:B------:R-:W-:-:S02]  /*0810*/  VIADD R9, R5, 0xa00 ;  /* 0x00000a0005097836 */ /* 0x000fc40000000000 */
[----:B------:R-:W-:-:S04]  /*0820*/  IMAD.WIDE.U32 R10, R11, 0x8, R22 ;  /* 0x000000080b0a7825 */ /* 0x000fc800078e0016 */
[--C-:B------:R-:W-:Y:S02]  /*0830*/  IMAD.WIDE.U32 R8, R9, 0x8, R22.reuse ;  /* 0x0000000809087825 */ /* 0x100fe400078e0016 */
[----:B------:R-:W4:Y:S02]  /*0840*/  LDG.E.64 R10, desc[UR10][R10.64] ;  /* 0x0000000a0a0a7981 */ /* 0x000f24000c1e1b00 */
[C---:B------:R-:W-:Y:S02]  /*0850*/  VIADD R7, R5.reuse, 0xc80 ;  /* 0x00000c8005077836 */ /* 0x040fe40000000000 */
[----:B------:R-:W4:Y:S01]  /*0860*/  LDG.E.64 R8, desc[UR10][R8.64] ;  /* 0x0000000a08087981 */ /* 0x000f22000c1e1b00 */
[----:B------:R-:W-:Y:S02]  /*0870*/  VIADD R25, R5, 0xf00 ;  /* 0x00000f0005197836 */ /* 0x000fe40000000000 */
[----:B------:R-:W-:-:S04]  /*0880*/  IMAD.WIDE.U32 R6, R7, 0x8, R22 ;  /* 0x0000000807067825 */ /* 0x000fc800078e0016 */
[--C-:B------:R-:W-:Y:S02]  /*0890*/  IMAD.WIDE.U32 R24, R25, 0x8, R22.reuse ;  /* 0x0000000819187825 */ /* 0x100fe400078e0016 */
[----:B------:R-:W4:Y:S02]  /*08a0*/  LDG.E.64 R6, desc[UR10][R6.64] ;  /* 0x0000000a06067981 */ /* 0x000f24000c1e1b00 */
[----:B------:R-:W-:Y:S02]  /*08b0*/  VIADD R5, R5, 0x1180 ;  /* 0x0000118005057836 */ /* 0x000fe40000000000 */
[----:B------:R-:W4:Y:S02]  /*08c0*/  LDG.E.64 R24, desc[UR10][R24.64] ;  /* 0x0000000a18187981 */ /* 0x000f24000c1e1b00 */
[----:B------:R-:W-:-:S06]  /*08d0*/  IMAD.WIDE.U32 R22, R5, 0x8, R22 ;  /* 0x0000000805167825 */ /* 0x000fcc00078e0016 */
        /* <DEDUP_REMOVED lines=10> */
.L_x_130:
[----:B------:R-:W-:Y:S05]  /*0980*/  BSYNC.RECONVERGENT B2 ;  /* 0x0000000000027941 */ /* 0x000fea0003800200 */
.L_x_129:
        /* <DEDUP_REMOVED lines=13> */
[--C-:B------:R-:W-:Y:S02]  /*0a60*/  IMAD.WIDE.U32 R12, R13, 0x8, R8.reuse ;  /* 0x000000080d0c7825 */ /* 0x100fe400078e0008 */
[----:B------:R-:W3:Y:S02]  /*0a70*/  LDG.E.64 R10, desc[UR10][R10.64] ;  /* 0x0000000a0a0a7981 */ /* 0x000ee4000c1e1b00 */
        /* <DEDUP_REMOVED lines=8> */
[----:B------:R-:W-:-:S11]  /*0b00*/  DADD R20, R20, R8 ;  /* 0x0000000014147229 */ /* 0x000fd60000000008 */
.L_x_132:
[----:B------:R-:W-:Y:S05]  /*0b10*/  BSYNC.RECONVERGENT B2 ;  /* 0x0000000000027941 */ /* 0x000fea0003800200 */
.L_x_131:
[----:B------:R-:W-:Y:S05]  /*0b20*/  @!P1 BRA `(.L_x_124) ;  /* 0x0000000000289947 */ /* 0x000fea0003800000 */
[----:B------:R-:W0:Y:S01]  /*0b30*/  LDC.64 R6, c[0x0][0x380] ;  /* 0x0000e000ff067b82 */ /* 0x000e220000000a00 */
[----:B------:R-:W-:Y:S02]  /*0b40*/  VIADD R9, R19, UR4 ;  /* 0x0000000413097c36 */ /* 0x000fe40008000000 */
[----:B------:R-:W-:-:S07]  /*0b50*/  IMAD.MOV R2, RZ, RZ, -R4 ;  /* 0x000000ffff027224 */ /* 0x000fce00078e0a04 */
.L_x_133:
[----:B0-----:R-:W-:-:S06]  /*0b60*/  IMAD.WIDE.U32 R4, R9, 0x8, R6 ;  /* 0x0000000809047825 */ /* 0x001fcc00078e0006 */
[----:B------:R-:W2:Y:S01]  /*0b70*/  LDG.E.64 R4, desc[UR10][R4.64] ;  /* 0x0000000a04047981 */ /* 0x000ea2000c1e1b00 */
[----:B------:R-:W-:Y:S02]  /*0b80*/  VIADD R2, R2, 0x1 ;  /* 0x0000000102027836 */ /* 0x000fe40000000000 */
[----:B------:R-:W-:-:S03]  /*0b90*/  VIADD R9, R9, 0x280 ;  /* 0x0000028009097836 */ /* 0x000fc60000000000 */
[----:B------:R-:W-:Y:S01]  /*0ba0*/  ISETP.NE.AND P0, PT, R2, RZ, PT ;  /* 0x000000ff0200720c */ /* 0x000fe20003f05270 */
[----:B--2--5:R-:W-:-:S12]  /*0bb0*/  DADD R20, R4, R20 ;  /* 0x0000000004147229 */ /* 0x024fd80000000014 */
[----:B------:R-:W-:Y:S05]  /*0bc0*/  @P0 BRA `(.L_x_133) ;  /* 0xfffffffc00e40947 */ /* 0x000fea000383ffff */
.L_x_124:
[----:B------:R-:W-:Y:S05]  /*0bd0*/  BSYNC.RECONVERGENT B1 ;  /* 0x0000000000017941 */ /* 0x000fea0003800200 */
.L_x_123:
[----:B------:R-:W-:-:S13]  /*0be0*/  ISETP.GE.U32.AND P0, PT, R0, 0x280, PT ;  /* 0x000002800000780c */ /* 0x000fda0003f06070 */
        /* <DEDUP_REMOVED lines=50> */
[----:B------:R-:W1:Y:S05]  /*0f10*/  LDS.128 R4, [UR4+0x50] ;  /* 0x00005004ff047984 */ /* 0x000e6a0008000c00 */
[----:B------:R-:W-:-:S08]  /*0f20*/  DADD R16, R16, R18 ;  /* 0x0000000010107229 */ /* 0x000fd00000000012 */
[----:B--2---:R-:W-:-:S08]  /*0f30*/  DADD R12, R16, R12 ;  /* 0x00000000100c7229 */ /* 0x004fd0000000000c */
[----:B------:R-:W-:Y:S02]  /*0f40*/  DADD R2, R12, R14 ;  /* 0x000000000c027229 */ /* 0x000fe4000000000e */
[----:B------:R-:W2:Y:S06]  /*0f50*/  LDS.128 R12, [UR4+0x60] ;  /* 0x00006004ff0c7984 */ /* 0x000eac0008000c00 */
[----:B0-----:R-:W-:-:S08]  /*0f60*/  DADD R2, R2, R8 ;  /* 0x0000000002027229 */ /* 0x001fd00000000008 */
[----:B------:R-:W-:Y:S01]  /*0f70*/  DADD R2, R2, R10 ;  /* 0x0000000002027229 */ /* 0x000fe2000000000a */
[----:B------:R-:W0:Y:S07]  /*0f80*/  LDS.128 R8, [UR4+0x70] ;  /* 0x00007004ff087984 */ /* 0x000e2e0008000c00 */
        /* <DEDUP_REMOVED lines=16> */
[----:B-1----:R-:W-:Y:S01]  /*1090*/  DADD R4, R2, R4 ;  /* 0x0000000002047229 */ /* 0x002fe20000000004 */
[----:B------:R-:W-:Y:S10]  /*10a0*/  BRA `(.L_x_135) ;  /* 0x0000001c00307947 */ /* 0x000ff40003800000 */
.L_x_134:
[----:B------:R-:W-:-:S04]  /*10b0*/  LOP3.LUT R2, R3, 0x3e0, RZ, 0xc0, !PT ;  /* 0x000003e003027812 */ /* 0x000fc800078ec0ff */
[----:B------:R-:W-:Y:S01]  /*10c0*/  LOP3.LUT R7, RZ, R2, RZ, 0x33, !PT ;  /* 0x00000002ff077212 */ /* 0x000fe200078e33ff */
[----:B------:R-:W-:Y:S02]  /*10d0*/  VIADD R5, R2, 0x20 ;  /* 0x0000002002057836 */ /* 0x000fe40000000000 */
[----:B------:R-:W0:Y:S02]  /*10e0*/  S2R R2, SR_LANEID ;  /* 0x0000000000027919 */ /* 0x000e240000000000 */
[----:B------:R-:W-:Y:S01]  /*10f0*/  IMAD.IADD R7, R0, 0x1, R7 ;  /* 0x0000000100077824 */ /* 0x000fe200078e0207 */
[----:B------:R-:W-:-:S04]  /*1100*/  ISETP.GT.U32.AND P0, PT, R5, R0, PT ;  /* 0x000000000500720c */ /* 0x000fc80003f04070 */
[----:B------:R-:W-:-:S05]  /*1110*/  SEL R7, R7, 0x1f, P0 ;  /* 0x0000001f07077807 */ /* 0x000fca0000000000 */
[----:B-----5:R-:W-:Y:S04]  /*1120*/  SHFL.DOWN PT, R4, R20, 0x1, R7 ;  /* 0x0820000014047989 */ /* 0x020fe800000e0007 */
[----:B------:R-:W1:Y:S01]  /*1130*/  SHFL.DOWN PT, R5, R21, 0x1, R7 ;  /* 0x0820000015057989 */ /* 0x000e6200000e0007 */
[C---:B0-----:R-:W-:Y:S01]  /*1140*/  ISETP.GE.AND P0, PT, R2.reuse, R7, PT ;  /* 0x000000070200720c */ /* 0x041fe20003f06270 */
[----:B------:R-:W-:Y:S01]  /*1150*/  VIADD R6, R2, 0x2 ;  /* 0x0000000202067836 */ /* 0x000fe20000000000 */
[----:B-1----:R-:W-:-:S10]  /*1160*/  DADD R4, R4, R20 ;  /* 0x0000000004047229 */ /* 0x002fd40000000014 */
        /* <DEDUP_REMOVED lines=11> */
[----:B------:R-:W-:-:S03]  /*1220*/  VIADD R6, R2, 0x8 ;  /* 0x0000000802067836 */ /* 0x000fc60000000000 */
[----:B------:R-:W0:Y:S02]  /*1230*/  SHFL.DOWN PT, R5, R11, 0x4, R7 ;  /* 0x088000000b057989 */ /* 0x000e2400000e0007 */
[----:B------:R-:W-:Y:S01]  /*1240*/  ISETP.GT.AND P1, PT, R6, R7, PT ;  /* 0x000000070600720c */ /* 0x000fe20003f24270 */
[----:B0-----:R-:W-:-:S10]  /*1250*/  DADD R4, R4, R10 ;  /* 0x0000000004047229 */ /* 0x001fd4000000000a */
[----:B------:R-:W-:Y:S02]  /*1260*/  FSEL R8, R10, R4, P0 ;  /* 0x000000040a087208 */ /* 0x000fe40000000000 */
[----:B------:R-:W-:Y:S02]  /*1270*/  FSEL R9, R11, R5, P0 ;  /* 0x000000050b097208 */ /* 0x000fe40000000000 */
[C---:B------:R-:W-:Y:S01]  /*1280*/  ISETP.NE.AND P0, PT, R2.reuse, RZ, PT ;  /* 0x000000ff0200720c */ /* 0x040fe20003f05270 */
[----:B------:R-:W-:Y:S01]  /*1290*/  SHFL.DOWN PT, R4, R8, 0x8, R7 ;  /* 0x0900000008047989 */ /* 0x000fe200000e0007 */
[----:B------:R-:W-:-:S03]  /*12a0*/  VIADD R2, R2, 0x10 ;  /* 0x0000001002027836 */ /* 0x000fc60000000000 */
[----:B------:R-:W0:Y:S08]  /*12b0*/  SHFL.DOWN PT, R5, R9, 0x8, R7 ;  /* 0x0900000009057989 */ /* 0x000e3000000e0007 */
[----:B------:R-:W1:Y:S01]  /*12c0*/  @!P0 S2R R13, SR_CgaCtaId ;  /* 0x00000000000d8919 */ /* 0x000e620000008800 */
[----:B------:R-:W-:-:S04]  /*12d0*/  @!P0 SHF.R.U32.HI R6, RZ, 0x2, R3 ;  /* 0x00000002ff068819 */ /* 0x000fc80000011603 */
[----:B------:R-:W-:Y:S01]  /*12e0*/  @!P0 LOP3.LUT R6, R6, 0xf8, RZ, 0xc0, !PT ;  /* 0x000000f806068812 */ /* 0x000fe200078ec0ff */
        /* <DEDUP_REMOVED lines=18> */
[----:B------:R-:W-:Y:S01]  /*1410*/  ISETP.GT.U32.AND P1, PT, R0, 0x20, PT ;  /* 0x000000200000780c */ /* 0x000fe20003f24070 */
[----:B0-----:R-:W-:-:S09]  /*1420*/  ULEA UR4, UR5, UR4, 0x18 ;  /* 0x0000000405047291 */ /* 0x001fd2000f8ec0ff */
[----:B------:R-:W0:Y:S04]  /*1430*/  LDS.128 R12, [UR4+0x20] ;  /* 0x00002004ff0c7984 */ /* 0x000e280008000c00 */
[----:B------:R-:W1:Y:S01]  /*1440*/  LDS.128 R8, [UR4+0x30] ;  /* 0x00003004ff087984 */ /* 0x000e620008000c00 */
[----:B0-----:R-:W-:-:S10]  /*1450*/  DADD R12, R4, R12 ;  /* 0x00000000040c7229 */ /* 0x001fd4000000000c */
[----:B------:R-:W-:Y:S02]  /*1460*/  FSEL R2, R12, R4, P1 ;  /* 0x000000040c027208 */ /* 0x000fe40000800000 */
[----:B------:R-:W-:Y:S02]  /*1470*/  FSEL R3, R13, R5, P1 ;  /* 0x000000050d037208 */ /* 0x000fe40000800000 */
[----:B------:R-:W-:Y:S01]  /*1480*/  ISETP.GT.U32.AND P1, PT, R0, 0x40, PT ;  /* 0x000000400000780c */ /* 0x000fe20003f24070 */
[----:B------:R-:W0:Y:S03]  /*1490*/  LDS.128 R4, [UR4+0x40] ;  /* 0x00004004ff047984 */ /* 0x000e260008000c00 */
[----:B------:R-:W-:-:S10]  /*14a0*/  DADD R14, R2, R14 ;  /* 0x00000000020e7229 */ /* 0x000fd4000000000e */
[----:B------:R-:W-:Y:S02]  /*14b0*/  FSEL R2, R14, R2, P1 ;  /* 0x000000020e027208 */ /* 0x000fe40000800000 */
[----:B------:R-:W-:Y:S02]  /*14c0*/  FSEL R3, R15, R3, P1 ;  /* 0x000000030f037208 */ /* 0x000fe40000800000 */
[----:B------:R-:W-:-:S04]  /*14d0*/  ISETP.GT.U32.AND P1, PT, R0, 0x60, PT ;  /* 0x000000600000780c */ /* 0x000fc80003f24070 */
[----:B-1----:R-:W-:-:S10]  /*14e0*/  DADD R8, R8, R2 ;  /* 0x0000000008087229 */ /* 0x002fd40000000002 */
[----:B------:R-:W-:Y:S02]  /*14f0*/  FSEL R2, R8, R2, P1 ;  /* 0x0000000208027208 */ /* 0x000fe40000800000 */
[----:B------:R-:W-:Y:S02]  /*1500*/  FSEL R3, R9, R3, P1 ;  /* 0x0000000309037208 */ /* 0x000fe40000800000 */
[----:B------:R-:W-:-:S04]  /*1510*/  ISETP.GT.U32.AND P1, PT, R0, 0x80, PT ;  /* 0x000000800000780c */ /* 0x000fc80003f24070 */
[----:B------:R-:W-:-:S10]  /*1520*/  DADD R10, R2, R10 ;  /* 0x00000000020a7229 */ /* 0x000fd4000000000a */
[----:B------:R-:W-:Y:S02]  /*1530*/  FSEL R2, R10, R2, P1 ;  /* 0x000000020a027208 */ /* 0x000fe40000800000 */
[----:B------:R-:W-:Y:S02]  /*1540*/  FSEL R3, R11, R3, P1 ;  /* 0x000000030b037208 */ /* 0x000fe40000800000 */
[----:B------:R-:W1:Y:S01]  /*1550*/  LDS.128 R8, [UR4+0x50] ;  /* 0x00005004ff087984 */ /* 0x000e620008000c00 */
[----:B------:R-:W-:-:S03]  /*1560*/  ISETP.GT.U32.AND P1, PT, R0, 0xa0, PT ;  /* 0x000000a00000780c */ /* 0x000fc60003f24070 */
[----:B0-----:R-:W-:-:S10]  /*1570*/  DADD R4, R4, R2 ;  /* 0x0000000004047229 */ /* 0x001fd40000000002 */
[----:B------:R-:W-:Y:S02]  /*1580*/  FSEL R2, R4, R2, P1 ;  /* 0x0000000204027208 */ /* 0x000fe40000800000 */
[----:B------:R-:W-:Y:S02]  /*1590*/  FSEL R3, R5, R3, P1 ;  /* 0x0000000305037208 */ /* 0x000fe40000800000 */
[----:B------:R-:W-:-:S04]  /*15a0*/  ISETP.GT.U32.AND P1, PT, R0, 0xc0, PT ;  /* 0x000000c00000780c */ /* 0x000fc80003f24070 */
[----:B------:R-:W-:-:S10]  /*15b0*/  DADD R6, R2, R6 ;  /* 0x0000000002067229 */ /* 0x000fd40000000006 */
[----:B------:R-:W-:Y:S02]  /*15c0*/  FSEL R2, R6, R2, P1 ;  /* 0x0000000206027208 */ /* 0x000fe40000800000 */
[----:B------:R-:W-:Y:S02]  /*15d0*/  FSEL R3, R7, R3, P1 ;  /* 0x0000000307037208 */ /* 0x000fe40000800000 */
[----:B------:R-:W0:Y:S01]  /*15e0*/  LDS.128 R4, [UR4+0x60] ;  /* 0x00006004ff047984 */ /* 0x000e220008000c00 */
[----:B------:R-:W-:-:S03]  /*15f0*/  ISETP.GT.U32.AND P1, PT, R0, 0xe0, PT ;  /* 0x000000e00000780c */ /* 0x000fc60003f24070 */
        /* <DEDUP_REMOVED lines=43> */
[----:B------:R-:W1:Y:S01]  /*18b0*/  LDS.64 R2, [UR4+0xb0] ;  /* 0x0000b004ff027984 */ /* 0x000e620008000a00 */
        /* <DEDUP_REMOVED lines=8> */
[----:B------:R-:W-:-:S04]  /*1940*/  ISETP.GT.U32.AND P1, PT, R0, 0x260, PT ;  /* 0x000002600000780c */ /* 0x000fc80003f24070 */
[----:B-1----:R-:W-:-:S10]  /*1950*/  DADD R2, R2, R4 ;  /* 0x0000000002027229 */ /* 0x002fd40000000004 */
[----:B------:R-:W-:Y:S02]  /*1960*/  FSEL R4, R2, R4, P1 ;  /* 0x0000000402047208 */ /* 0x000fe40000800000 */
[----:B------:R-:W-:Y:S01]  /*1970*/  FSEL R5, R3, R5, P1 ;  /* 0x0000000503057208 */ /* 0x000fe20000800000 */
[----:B------:R-:W-:Y:S06]  /*1980*/  BRA `(.L_x_135) ;  /* 0x0000001000f87947 */ /* 0x000fec0003800000 */
.L_x_120:
[----:B------:R-:W0:Y:S01]  /*1990*/  S2R R5, SR_TID.X ;  /* 0x0000000000057919 */ /* 0x000e220000002100 */
[----:B------:R-:W1:Y:S02]  /*19a0*/  LDCU.64 UR6, c[0x0][0x380] ;  /* 0x00007000ff0677ac */ /* 0x000e640008000a00 */
[----:B-1----:R-:W-:Y:S02]  /*19b0*/  IMAD.U32 R6, RZ, RZ, UR6 ;  /* 0x00000006ff067e24 */ /* 0x002fe4000f8e00ff */
[----:B------:R-:W-:Y:S01]  /*19c0*/  IMAD.U32 R7, RZ, RZ, UR7 ;  /* 0x00000007ff077e24 */ /* 0x000fe2000f8e00ff */
[----:B0-----:R-:W-:-:S05]  /*19d0*/  IADD3 R21, PT, PT, R5, UR4, RZ ;  /* 0x0000000405157c10 */ /* 0x001fca000fffe0ff */
[----:B------:R-:W-:-:S05]  /*19e0*/  IMAD.WIDE.U32 R20, R21, 0x8, R6 ;  /* 0x0000000815147825 */ /* 0x000fca00078e0006 */
[----:B------:R-:W2:Y:S04]  /*19f0*/  LDG.E.64 R14, desc[UR10][R20.64] ;  /* 0x0000000a140e7981 */ /* 0x000ea8000c1e1b00 */
[----:B------:R-:W2:Y:S04]  /*1a00*/  LDG.E.64 R16, desc[UR10][R20.64+0x1400] ;  /* 0x0014000a14107981 */ /* 0x000ea8000c1e1b00 */
[----:B------:R-:W3:Y:S04]  /*1a10*/  LDG.E.64 R18, desc[UR10][R20.64+0x2800] ;  /* 0x0028000a14127981 */ /* 0x000ee8000c1e1b00 */
[----:B------:R-:W4:Y:S04]  /*1a20*/  LDG.E.64 R12, desc[UR10][R20.64+0x3c00] ;  /* 0x003c000a140c7981 */ /* 0x000f28000c1e1b00 */
[----:B------:R-:W5:Y:S04]  /*1a30*/  LDG.E.64 R10, desc[UR10][R20.64+0x5000] ;  /* 0x0050000a140a7981 */ /* 0x000f68000c1e1b00 */
[----:B------:R-:W5:Y:S04]  /*1a40*/  LDG.E.64 R8, desc[UR10][R20.64+0x6400] ;  /* 0x0064000a14087981 */ /* 0x000f68000c1e1b00 */
[----:B------:R-:W5:Y:S04]  /*1a50*/  LDG.E.64 R2, desc[UR10][R20.64+0x7800] ;  /* 0x0078000a14027981 */ /* 0x000f68000c1e1b00 */
[----:B------:R-:W5:Y:S01]  /*1a60*/  LDG.E.64 R28, desc[UR10][R20.64+0x8c00] ;  /* 0x008c000a141c7981 */ /* 0x000f62000c1e1b00 */
[----:B------:R-:W-:Y:S01]  /*1a70*/  ISETP.GE.U32.AND P0, PT, R0, UR8, PT ;  /* 0x0000000800007c0c */ /* 0x000fe2000bf06070 */
[----:B--2---:R-:W-:-:S08]  /*1a80*/  DADD R14, R14, R16 ;  /* 0x000000000e0e7229 */ /* 0x004fd00000000010 */
[----:B---3--:R-:W-:-:S08]  /*1a90*/  DADD R14, R18, R14 ;  /* 0x00000000120e7229 */ /* 0x008fd0000000000e */
[----:B----4-:R-:W-:-:S08]  /*1aa0*/  DADD R12, R12, R14 ;  /* 0x000000000c0c7229 */ /* 0x010fd0000000000e */
[----:B-----5:R-:W-:-:S08]  /*1ab0*/  DADD R10, R10, R12 ;  /* 0x000000000a0a7229 */ /* 0x020fd0000000000c */
[----:B------:R-:W-:-:S08]  /*1ac0*/  DADD R8, R8, R10 ;  /* 0x0000000008087229 */ /* 0x000fd0000000000a */
[----:B------:R-:W-:-:S08]  /*1ad0*/  DADD R2, R2, R8 ;  /* 0x0000000002027229 */ /* 0x000fd00000000008 */
[----:B------:R-:W-:Y:S01]  /*1ae0*/  DADD R28, R28, R2 ;  /* 0x000000001c1c7229 */ /* 0x000fe20000000002 */
[----:B------:R-:W-:Y:S10]  /*1af0*/  @!P0 BRA `(.L_x_136) ;  /* 0x0000000c00708947 */ /* 0x000ff40003800000 */
[----:B------:R-:W-:Y:S01]  /*1b00*/  UIMAD UR12, UR13, 0x1400, UR4 ;  /* 0x000014000d0c78a4 */ /* 0x000fe2000f8e0204 */
[----:B------:R-:W-:Y:S01]  /*1b10*/  VIADD R0, R4, 0xffffec00 ;  /* 0xffffec0004007836 */ /* 0x000fe20000000000 */
[----:B------:R-:W-:Y:S01]  /*1b20*/  UIADD3 UR5, UPT, UPT, UR9, UR13, URZ ;  /* 0x0000000d09057290 */ /* 0x000fe2000fffe0ff */
[----:B------:R-:W-:-:S03]  /*1b30*/  LOP3.LUT R3, RZ, R5, RZ, 0x33, !PT ;  /* 0x00000005ff037212 */ /* 0x000fc600078e33ff */
[----:B------:R-:W-:Y:S01]  /*1b40*/  ISETP.LT.U32.AND P0, PT, R0, UR12, PT ;  /* 0x0000000c00007c0c */ /* 0x000fe2000bf01070 */
[----:B------:R-:W-:Y:S01]  /*1b50*/  UIMAD UR5, UR5, 0x1400, URZ ;  /* 0x00001400050578a4 */ /* 0x000fe2000f8e02ff */
[----:B------:R-:W-:-:S05]  /*1b60*/  IADD3 R3, PT, PT, R4, -UR8, R3 ;  /* 0x8000000804037c10 */ /* 0x000fca000fffe003 */
[----:B------:R-:W-:Y:S01]  /*1b70*/  IMAD.U32 R8, RZ, RZ, UR5 ;  /* 0x00000005ff087e24 */ /* 0x000fe2000f8e00ff */
[----:B------:R-:W-:Y:S01]  /*1b80*/  UMOV UR6, UR5 ;  /* 0x0000000500067c82 */ /* 0x000fe20008000000 */
[----:B------:R-:W-:Y:S01]  /*1b90*/  VIADD R2, R3, -UR4 ;  /* 0x8000000403027c36 */ /* 0x000fe20008000000 */
[----:B------:R-:W-:Y:S02]  /*1ba0*/  UMOV UR4, URZ ;  /* 0x000000ff00047c82 */ /* 0x000fe40008000000 */
[----:B------:R-:W-:Y:S01]  /*1bb0*/  IADD3 R5, PT, PT, R8, 0x1400, R5 ;  /* 0x0000140008057810 */ /* 0x000fe20007ffe005 */
[----:B------:R-:W-:Y:S06]  /*1bc0*/  @P0 BRA `(.L_x_137) ;  /* 0x0000000000840947 */ /* 0x000fec0003800000 */
[----:B------:R-:W0:Y:S01]  /*1bd0*/  LDC R4, c[0x0][0x3a8] ;  /* 0x0000ea00ff047b82 */ /* 0x000e220000000800 */
[----:B------:R-:W1:Y:S07]  /*1be0*/  LDCU UR7, c[0x0][0x3ac] ;  /* 0x00007580ff0777ac */ /* 0x000e6e0008000800 */
[----:B------:R-:W2:Y:S02]  /*1bf0*/  LDC.64 R6, c[0x0][0x380] ;  /* 0x0000e000ff067b82 */ /* 0x000ea40000000a00 */
.L_x_138:
[----:B------:R-:W3:Y:S02]  /*1c00*/  S2R R25, SR_TID.X ;  /* 0x0000000000197919 */ /* 0x000ee40000002100 */
[----:B---3--:R-:W-:-:S04]  /*1c10*/  VIADD R25, R25, UR12 ;  /* 0x0000000c19197c36 */ /* 0x008fc80008000000 */
[----:B--2---:R-:W-:-:S05]  /*1c20*/  IMAD.WIDE.U32 R24, R25, 0x8, R6 ;  /* 0x0000000819187825 */ /* 0x004fca00078e0006 */
        /* <DEDUP_REMOVED lines=8> */
[----:B0-----:R-:W-:-:S05]  /*1cb0*/  VIADD R3, R4, -UR12 ;  /* 0x8000000c04037c36 */ /* 0x001fca0008000000 */
[----:B------:R-:W-:Y:S01]  /*1cc0*/  ISETP.GE.U32.AND P0, PT, R3, UR8, PT ;  /* 0x0000000803007c0c */ /* 0x000fe2000bf06070 */
        /* <DEDUP_REMOVED lines=8> */
[----:B------:R-:W-:Y:S10]  /*1d50*/  @!P0 BRA `(.L_x_136) ;  /* 0x0000000800d88947 */ /* 0x000ff40003800000 */
[----:B-1----:R-:W-:Y:S01]  /*1d60*/  UMOV UR13, UR7 ;  /* 0x00000007000d7c82 */ /* 0x002fe20008000000 */
[----:B------:R-:W-:Y:S01]  /*1d70*/  UIADD3 UR4, UPT, UPT, UR4, 0x1, URZ ;  /* 0x0000000104047890 */ /* 0x000fe2000fffe0ff */
[----:B------:R-:W-:Y:S01]  /*1d80*/  VIADD R2, R2, -UR8 ;  /* 0x8000000802027c36 */ /* 0x000fe20008000000 */
[----:B------:R-:W-:Y:S01]  /*1d90*/  UIMAD UR12, UR13, 0x1400, UR12 ;  /* 0x000014000d0c78a4 */ /* 0x000fe2000f8e020c */
[----:B------:R-:W-:Y:S01]  /*1da0*/  VIADD R5, R5, UR8 ;  /* 0x0000000805057c36 */ /* 0x000fe20008000000 */
[----:B------:R-:W-:-:S04]  /*1db0*/  UIADD3 UR6, UPT, UPT, UR8, UR6, URZ ;  /* 0x0000000608067290 */ /* 0x000fc8000fffe0ff */
[----:B------:R-:W-:-:S13]  /*1dc0*/  ISETP.LT.U32.AND P0, PT, R0, UR12, PT ;  /* 0x0000000c00007c0c */ /* 0x000fda000bf01070 */
[----:B------:R-:W-:Y:S05]  /*1dd0*/  @!P0 BRA `(.L_x_138) ;  /* 0xfffffffc00888947 */ /* 0x000fea000383ffff */
.L_x_137:
[----:B------:R-:W0:Y:S01]  /*1de0*/  S2R R9, SR_TID.X ;  /* 0x0000000000097919 */ /* 0x000e220000002100 */
[----:B------:R-:W-:Y:S01]  /*1df0*/  VIADD R0, R4, -UR12 ;  /* 0x8000000c04007c36 */ /* 0x000fe20008000000 */
[----:B------:R-:W-:Y:S04]  /*1e00*/  BSSY.RECONVERGENT B1, `(.L_x_136) ;  /* 0x00000ab000017945 */ /* 0x000fe80003800200 */
[----:B0-----:R-:W-:-:S04]  /*1e10*/  ISETP.GE.AND P0, PT, R9, R0, PT ;  /* 0x000000000900720c */ /* 0x001fc80003f06270 */
[----:B------:R-:W-:-:S13]  /*1e20*/  ISETP.LE.U32.OR P0, PT, R4, UR12, P0 ;  /* 0x0000000c04007c0c */ /* 0x000fda0008703470 */
[----:B------:R-:W-:Y:S05]  /*1e30*/  @P0 BRA `(.L_x_139) ;  /* 0x00000008009c0947 */ /* 0x000fea0003800000 */
[----:B------:R-:W-:Y:S01]  /*1e40*/  UIMAD UR7, UR4, UR13, URZ ;  /* 0x0000000d040772a4 */ /* 0x000fe2000f8e02ff */
[----:B------:R-:W-:Y:S01]  /*1e50*/  LOP3.LUT R3, RZ, R9, RZ, 0x33, !PT ;  /* 0x00000009ff037212 */ /* 0x000fe200078e33ff */
[----:B------:R-:W-:Y:S01]  /*1e60*/  BSSY.RECONVERGENT B2, `(.L_x_140) ;  /* 0x0000056000027945 */ /* 0x000fe20003800200 */
[----:B------:R-:W-:Y:S02]  /*1e70*/  IMAD.MOV.U32 R0, RZ, RZ, R9 ;  /* 0x000000ffff007224 */ /* 0x000fe400078e0009 */
[----:B------:R-:W-:Y:S01]  /*1e80*/  IADD3 R4, PT, PT, R4, -UR5, R3 ;  /* 0x8000000504047c10 */ /* 0x000fe2000fffe003 */
[----:B------:R-:W-:-:S04]  /*1e90*/  IMAD.U32 R3, RZ, RZ, UR7 ;  /* 0x00000007ff037e24 */ /* 0x000fc8000f8e00ff */
[----:B------:R-:W-:-:S04]  /*1ea0*/  IMAD R4, R3, -0x1400, R4 ;  /* 0xffffec0003047824 */ /* 0x000fc800078e0204 */
[C---:B------:R-:W-:Y:S01]  /*1eb0*/  IMAD.HI.U32 R3, R4.reuse, -0x33333333, RZ ;  /* 0xcccccccd04037827 */ /* 0x040fe200078e00ff */
[----:B------:R-:W-:-:S04]  /*1ec0*/  ISETP.GE.U32.AND P0, PT, R4, 0x2580, PT ;  /* 0x000025800400780c */ /* 0x000fc80003f06070 */
[----:B------:R-:W-:-:S04]  /*1ed0*/  LEA.HI R3, R3, 0x1, RZ, 0x17 ;  /* 0x0000000103037811 */ /* 0x000fc800078fb8ff */
[----:B------:R-:W-:-:S05]  /*1ee0*/  LOP3.LUT R4, R3, 0xf, RZ, 0xc0, !PT ;  /* 0x0000000f03047812 */ /* 0x000fca00078ec0ff */
[----:B------:R-:W-:Y:S05]  /*1ef0*/  @!P0 BRA `(.L_x_141) ;  /* 0x0000000400308947 */ /* 0x000fea0003800000 */
[----:B------:R-:W-:Y:S01]  /*1f00*/  IMAD.HI.U32 R0, R2, -0x33333333, RZ ;  /* 0xcccccccd02007827 */ /* 0x000fe200078e00ff */
[----:B------:R-:W-:Y:S04]  /*1f10*/  BSSY.RECONVERGENT B3, `(.L_x_142) ;  /* 0x0000049000037945 */ /* 0x000fe80003800200 */
[----:B------:R-:W-:-:S04]  /*1f20*/  LEA.HI R0, R0, 0x1, RZ, 0x17 ;  /* 0x0000000100007811 */ /* 0x000fc800078fb8ff */
[----:B------:R-:W-:Y:S02]  /*1f30*/  LOP3.LUT R26, R0, 0xfffff0, RZ, 0xc0, !PT ;  /* 0x00fffff0001a7812 */ /* 0x000fe400078ec0ff */
[----:B------:R-:W-:-:S03]  /*1f40*/  LOP3.LUT R0, R9, 0x1400, RZ, 0xfc, !PT ;  /* 0x0000140009007812 */ /* 0x000fc600078efcff */
[----:B------:R-:W-:-:S07]  /*1f50*/  IMAD.MOV R26, RZ, RZ, -R26 ;  /* 0x000000ffff1a7224 */ /* 0x000fce00078e0a1a */
.L_x_143:
[C---:B------:R-:W-:Y:S02]  /*1f60*/  VIADD R23, R5.reuse, 0xffffec00 ;  /* 0xffffec0005177836 */ /* 0x040fe40000000000 */
[----:B------:R-:W-:Y:S02]  /*1f70*/  VIADD R19, R5, 0xffffee80 ;  /* 0xffffee8005137836 */ /* 0x000fe40000000000 */
[----:B------:R-:W-:-:S04]  /*1f80*/  IMAD.WIDE.U32 R22, R23, 0x8, R6 ;  /* 0x0000000817167825 */ /* 0x000fc800078e0006 */
[--C-:B------:R-:W-:Y:S02]  /*1f90*/  IMAD.WIDE.U32 R18, R19, 0x8, R6.reuse ;  /* 0x0000000813127825 */ /* 0x100fe400078e0006 */
[----:B------:R-:W2:Y:S02]  /*1fa0*/  LDG.E.64 R22, desc[UR10][R22.64] ;  /* 0x0000000a16167981 */ /* 0x000ea4000c1e1b00 */
[C---:B------:R-:W-:Y:S02]  /*1fb0*/  VIADD R17, R5.reuse, 0xfffff100 ;  /* 0xfffff10005117836 */ /* 0x040fe40000000000 */
[----:B------:R-:W3:Y:S01]  /*1fc0*/  LDG.E.64 R18, desc[UR10][R18.64] ;  /* 0x0000000a12127981 */ /* 0x000ee2000c1e1b00 */
[----:B------:R-:W-:Y:S02]  /*1fd0*/  VIADD R15, R5, 0xfffff380 ;  /* 0xfffff380050f7836 */ /* 0x000fe40000000000 */
[----:B------:R-:W-:-:S04]  /*1fe0*/  IMAD.WIDE.U32 R16, R17, 0x8, R6 ;  /* 0x0000000811107825 */ /* 0x000fc800078e0006 */
[--C-:B------:R-:W-:Y:S02]  /*1ff0*/  IMAD.WIDE.U32 R14, R15, 0x8, R6.reuse ;  /* 0x000000080f0e7825 */ /* 0x100fe400078e0006 */
[----:B------:R-:W4:Y:S02]  /*2000*/  LDG.E.64 R16, desc[UR10][R16.64] ;  /* 0x0000000a10107981 */ /* 0x000f24000c1e1b00 */
[C---:B------:R-:W-:Y:S02]  /*2010*/  VIADD R13, R5.reuse, 0xfffff600 ;  /* 0xfffff600050d7836 */ /* 0x040fe40000000000 */
[----:B------:R-:W5:Y:S01]  /*2020*/  LDG.E.64 R14, desc[UR10][R14.64] ;  /* 0x0000000a0e0e7981 */ /* 0x000f62000c1e1b00 */
[----:B------:R-:W-:Y:S02]  /*2030*/  VIADD R11, R5, 0xfffff880 ;  /* 0xfffff880050b7836 */ /* 0x000fe40000000000 */
[----:B------:R-:W-:-:S04]  /*2040*/  IMAD.WIDE.U32 R12, R13, 0x8, R6 ;  /* 0x000000080d0c7825 */ /* 0x000fc800078e0006 */
[--C-:B------:R-:W-:Y:S02]  /*2050*/  IMAD.WIDE.U32 R10, R11, 0x8, R6.reuse ;  /* 0x000000080b0a7825 */ /* 0x100fe400078e0006 */
[----:B------:R-:W5:Y:S02]  /*2060*/  LDG.E.64 R12, desc[UR10][R12.64] ;  /* 0x0000000a0c0c7981 */ /* 0x000f64000c1e1b00 */
[C---:B------:R-:W-:Y:S02]  /*2070*/  VIADD R9, R5.reuse, 0xfffffb00 ;  /* 0xfffffb0005097836 */ /* 0x040fe40000000000 */
[----:B------:R-:W5:Y:S01]  /*2080*/  LDG.E.64 R10, desc[UR10][R10.64] ;  /* 0x0000000a0a0a7981 */ /* 0x000f62000c1e1b00 */
[----:B------:R-:W-:Y:S02]  /*2090*/  VIADD R21, R5, 0xfffffd80 ;  /* 0xfffffd8005157836 */ /* 0x000fe40000000000 */
[----:B------:R-:W-:-:S04]  /*20a0*/  IMAD.WIDE.U32 R8, R9, 0x8, R6 ;  /* 0x0000000809087825 */ /* 0x000fc800078e0006 */
[----:B------:R-:W-:Y:S02]  /*20b0*/  IMAD.WIDE.U32 R20, R21, 0x8, R6 ;  /* 0x0000000815147825 */ /* 0x000fe400078e0006 */
[----:B------:R-:W5:Y:S04]  /*20c0*/  LDG.E.64 R8, desc[UR10][R8.64] ;  /* 0x0000000a08087981 */ /* 0x000f68000c1e1b00 */
[----:B------:R-:W5:Y:S01]  /*20d0*/  LDG.E.64 R20, desc[UR10][R20.64] ;  /* 0x0000000a14147981 */ /* 0x000f62000c1e1b00 */
[----:B------:R-:W-:Y:S01]  /*20e0*/  VIADD R25, R5, 0x280 ;  /* 0x0000028005197836 */ /* 0x000fe20000000000 */
[----:B--2---:R-:W-:-:S08]  /*20f0*/  DADD R22, R22, R28 ;  /* 0x0000000016167229 */ /* 0x004fd0000000001c */
[----:B---3--:R-:W-:Y:S01]  /*2100*/  DADD R18, R22, R18 ;  /* 0x0000000016127229 */ /* 0x008fe20000000012 */
[----:B------:R-:W-:-:S06]  /*2110*/  IMAD.WIDE.U32 R22, R5, 0x8, R6 ;  /* 0x0000000805167825 */ /* 0x000fcc00078e0006 */
[----:B------:R-:W2:Y:S01]  /*2120*/  LDG.E.64 R22, desc[UR10][R22.64] ;  /* 0x0000000a16167981 */ /* 0x000ea2000c1e1b00 */
[----:B----4-:R-:W-:Y:S01]  /*2130*/  DADD R16, R18, R16 ;  /* 0x0000000012107229 */ /* 0x010fe20000000010 */
[----:B------:R-:W-:-:S04]  /*2140*/  IMAD.WIDE.U32 R18, R25, 0x8, R6 ;  /* 0x0000000819127825 */ /* 0x000fc800078e0006 */
[----:B------:R-:W-:Y:S02]  /*2150*/  VIADD R25, R5, 0x500 ;  /* 0x0000050005197836 */ /* 0x000fe40000000000 */
[----:B------:R-:W3:Y:S01]  /*2160*/  LDG.E.64 R18, desc[UR10][R18.64] ;  /* 0x0000000a12127981 */ /* 0x000ee2000c1e1b00 */
[----:B-----5:R-:W-:Y:S01]  /*2170*/  DADD R14, R16, R14 ;  /* 0x00000000100e7229 */ /* 0x020fe2000000000e */
[----:B------:R-:W-:-:S04]  /*2180*/  IMAD.WIDE.U32 R16, R25, 0x8, R6 ;  /* 0x0000000819107825 */ /* 0x000fc800078e0006 */
[----:B------:R-:W-:Y:S02]  /*2190*/  VIADD R25, R5, 0x780 ;  /* 0x0000078005197836 */ /* 0x000fe40000000000 */
[----:B------:R-:W4:Y:S01]  /*21a0*/  LDG.E.64 R16, desc[UR10][R16.64] ;  /* 0x0000000a10107981 */ /* 0x000f22000c1e1b00 */
[----:B------:R-:W-:Y:S01]  /*21b0*/  DADD R12, R14, R12 ;  /* 0x000000000e0c7229 */ /* 0x000fe2000000000c */
[----:B------:R-:W-:-:S04]  /*21c0*/  IMAD.WIDE.U32 R14, R25, 0x8, R6 ;  /* 0x00000008190e7825 */ /* 0x000fc800078e0006 */
[----:B------:R-:W-:Y:S02]  /*21d0*/  VIADD R25, R5, 0xa00 ;  /* 0x00000a0005197836 */ /* 0x000fe40000000000 */
[----:B------:R-:W5:Y:S01]  /*21e0*/  LDG.E.64 R14, desc[UR10][R14.64] ;  /* 0x0000000a0e0e7981 */ /* 0x000f62000c1e1b00 */
        /* <DEDUP_REMOVED lines=9> */
[----:B------:R-:W-:Y:S01]  /*2280*/  IMAD.WIDE.U32 R8, R25, 0x8, R6 ;  /* 0x0000000819087825 */ /* 0x000fe200078e0006 */
[----:B------:R-:W-:-:S05]  /*2290*/  IADD3 R25, PT, PT, R5, 0x1180, RZ ;  /* 0x0000118005197810 */ /* 0x000fca0007ffe0ff */
[----:B------:R-:W5:Y:S01]  /*22a0*/  LDG.E.64 R8, desc[UR10][R8.64] ;  /* 0x0000000a08087981 */ /* 0x000f62000c1e1b00 */
[----:B------:R-:W-:-:S06]  /*22b0*/  IMAD.WIDE.U32 R24, R25, 0x8, R6 ;  /* 0x0000000819187825 */ /* 0x000fcc00078e0006 */
[----:B------:R-:W5:Y:S01]  /*22c0*/  LDG.E.64 R24, desc[UR10][R24.64] ;  /* 0x0000000a18187981 */ /* 0x000f62000c1e1b00 */
[----:B------:R-:W-:Y:S02]  /*22d0*/  VIADD R26, R26, 0x10 ;  /* 0x000000101a1a7836 */ /* 0x000fe40000000000 */
[----:B------:R-:W-:Y:S02]  /*22e0*/  VIADD R0, R0, 0x2800 ;  /* 0x0000280000007836 */ /* 0x000fe40000000000 */
[----:B------:R-:W-:Y:S01]  /*22f0*/  VIADD R5, R5, 0x2800 ;  /* 0x0000280005057836 */ /* 0x000fe20000000000 */
[----:B------:R-:W-:Y:S01]  /*2300*/  ISETP.NE.AND P0, PT, R26, RZ, PT ;  /* 0x000000ff1a00720c */ /* 0x000fe20003f05270 */
        /* <DEDUP_REMOVED lines=9> */
[----:B------:R-:W-:Y:S05]  /*23a0*/  BSYNC.RECONVERGENT B3 ;  /* 0x0000000000037941 */ /* 0x000fea0003800200 */
.L_x_142:
[----:B------:R-:W-:-:S07]  /*23b0*/  VIADD R0, R0, 0xffffec00 ;  /* 0xffffec0000007836 */ /* 0x000fce0000000000 */
.L_x_141:
[----:B------:R-:W-:Y:S05]  /*23c0*/  BSYNC.RECONVERGENT B2 ;  /* 0x0000000000027941 */ /* 0x000fea0003800200 */
.L_x_140:
[----:B------:R-:W-:-:S13]  /*23d0*/  ISETP.NE.AND P0, PT, R4, RZ, PT ;  /* 0x000000ff0400720c */ /* 0x000fda0003f05270 */
[----:B------:R-:W-:Y:S05]  /*23e0*/  @!P0 BRA `(.L_x_139) ;  /* 0x0000000400308947 */ /* 0x000fea0003800000 */
[----:B------:R-:W-:Y:S01]  /*23f0*/  ISETP.GE.U32.AND P0, PT, R4, 0x8, PT ;  /* 0x000000080400780c */ /* 0x000fe20003f06070 */
[----:B------:R-:W-:Y:S01]  /*2400*/  BSSY.RECONVERGENT B2, `(.L_x_144) ;  /* 0x0000025000027945 */ /* 0x000fe20003800200 */
[----:B------:R-:W-:-:S04]  /*2410*/  LOP3.LUT R22, R3, 0x7, RZ, 0xc0, !PT ;  /* 0x0000000703167812 */ /* 0x000fc800078ec0ff */
[----:B------:R-:W-:-:S07]  /*2420*/  ISETP.NE.AND P1, PT, R22, RZ, PT ;  /* 0x000000ff1600720c */ /* 0x000fce0003f25270 */
[----:B------:R-:W-:Y:S06]  /*2430*/  @!P0 BRA `(.L_x_145) ;  /* 0x0000000000848947 */ /* 0x000fec0003800000 */
[----:B------:R-:W-:-:S04]  /*2440*/  VIADD R19, R0, UR12 ;  /* 0x0000000c00137c36 */ /* 0x000fc80008000000 */
[----:B------:R-:W-:-:S04]  /*2450*/  IMAD.WIDE.U32 R4, R19, 0x8, R6 ;  /* 0x0000000813047825 */ /* 0x000fc800078e0006 */
[C---:B------:R-:W-:Y:S02]  /*2460*/  VIADD R17, R19.reuse, 0x280 ;  /* 0x0000028013117836 */ /* 0x040fe40000000000 */
[----:B------:R-:W2:Y:S01]  /*2470*/  LDG.E.64 R4, desc[UR10][R4.64] ;  /* 0x0000000a04047981 */ /* 0x000ea2000c1e1b00 */
        /* <DEDUP_REMOVED lines=14> */
[--C-:B------:R-:W-:Y:S02]  /*2560*/  IMAD.WIDE.U32 R20, R21, 0x8, R6.reuse ;  /* 0x0000000815147825 */ /* 0x100fe400078e0006 */
[----:B------:R-:W5:Y:S02]  /*2570*/  LDG.E.64 R8, desc[UR10][R8.64] ;  /* 0x0000000a08087981 */ /* 0x000f64000c1e1b00 */
[----:B------:R-:W-:Y:S02]  /*2580*/  VIADD R19, R19, 0x1180 ;  /* 0x0000118013137836 */ /* 0x000fe40000000000 */
[----:B------:R-:W5:Y:S02]  /*2590*/  LDG.E.64 R20, desc[UR10][R20.64] ;  /* 0x0000000a14147981 */ /* 0x000f64000c1e1b00 */
[----:B------:R-:W-:-:S06]  /*25a0*/  IMAD.WIDE.U32 R18, R19, 0x8, R6 ;  /* 0x0000000813127825 */ /* 0x000fcc00078e0006 */
        /* <DEDUP_REMOVED lines=10> */
.L_x_145:
[----:B------:R-:W-:Y:S05]  /*2650*/  BSYNC.RECONVERGENT B2 ;  /* 0x0000000000027941 */ /* 0x000fea0003800200 */
.L_x_144:
[----:B------:R-:W-:Y:S05]  /*2660*/  @!P1 BRA `(.L_x_139) ;  /* 0x0000000000909947 */ /* 0x000fea0003800000 */
[----:B------:R-:W-:Y:S01]  /*2670*/  ISETP.GE.U32.AND P0, PT, R22, 0x4, PT ;  /* 0x000000041600780c */ /* 0x000fe20003f06070 */
[----:B------:R-:W-:Y:S01]  /*2680*/  BSSY.RECONVERGENT B2, `(.L_x_146) ;  /* 0x0000014000027945 */ /* 0x000fe20003800200 */
[----:B------:R-:W-:-:S11]  /*2690*/  LOP3.LUT P1, RZ, R3, 0x3, RZ, 0xc0, !PT ;  /* 0x0000000303ff7812 */ /* 0x000fd6000782c0ff */
[----:B------:R-:W-:Y:S05]  /*26a0*/  @!P0 BRA `(.L_x_147) ;  /* 0x0000000000448947 */ /* 0x000fea0003800000 */
        /* <DEDUP_REMOVED lines=8> */
[----:B------:R-:W-:Y:S02]  /*2730*/  VIADD R13, R3, 0x780 ;  /* 0x00000780030d7836 */ /* 0x000fe40000000000 */
[----:B------:R-:W4:Y:S02]  /*2740*/  LDG.E.64 R10, desc[UR10][R10.64] ;  /* 0x0000000a0a0a7981 */ /* 0x000f24000c1e1b00 */
[----:B------:R-:W-:-:S06]  /*2750*/  IMAD.WIDE.U32 R12, R13, 0x8, R6 ;  /* 0x000000080d0c7825 */ /* 0x000fcc00078e0006 */
[----:B------:R-:W5:Y:S01]  /*2760*/  LDG.E.64 R12, desc[UR10][R12.64] ;  /* 0x0000000a0c0c7981 */ /* 0x000f62000c1e1b00 */
[----:B------:R-:W-:Y:S01]  /*2770*/  VIADD R0, R0, 0xa00 ;  /* 0x00000a0000007836 */ /* 0x000fe20000000000 */
[----:B--2---:R-:W-:-:S08]  /*2780*/  DADD R28, R28, R4 ;  /* 0x000000001c1c7229 */ /* 0x004fd00000000004 */
[----:B---3--:R-:W-:-:S08]  /*2790*/  DADD R28, R28, R8 ;  /* 0x000000001c1c7229 */ /* 0x008fd00000000008 */
[----:B----4-:R-:W-:-:S08]  /*27a0*/  DADD R28, R28, R10 ;  /* 0x000000001c1c7229 */ /* 0x010fd0000000000a */
[----:B-----5:R-:W-:-:S11]  /*27b0*/  DADD R28, R28, R12 ;  /* 0x000000001c1c7229 */ /* 0x020fd6000000000c */
.L_x_147:
[----:B------:R-:W-:Y:S05]  /*27c0*/  BSYNC.RECONVERGENT B2 ;  /* 0x0000000000027941 */ /* 0x000fea0003800200 */
.L_x_146:
[----:B------:R-:W-:Y:S05]  /*27d0*/  @!P1 BRA `(.L_x_139) ;  /* 0x0000000000349947 */ /* 0x000fea0003800000 */
[----:B------:R-:W-:-:S04]  /*27e0*/  IMAD.HI.U32 R2, R2, -0x33333333, RZ ;  /* 0xcccccccd02027827 */ /* 0x000fc800078e00ff */
[----:B------:R-:W-:Y:S01]  /*27f0*/  VIADD R5, R0, UR6 ;  /* 0x0000000600057c36 */ /* 0x000fe20008000000 */
[----:B------:R-:W-:-:S04]  /*2800*/  LOP3.LUT R2, R2, 0xffff, RZ, 0xc0, !PT ;  /* 0x0000ffff02027812 */ /* 0x000fc800078ec0ff */
[----:B------:R-:W-:-:S04]  /*2810*/  LEA.HI R2, R2, 0x1, RZ, 0x17 ;  /* 0x0000000102027811 */ /* 0x000fc800078fb8ff */
[----:B------:R-:W-:-:S05]  /*2820*/  LOP3.LUT R2, R2, 0x3, RZ, 0xc0, !PT ;  /* 0x0000000302027812 */ /* 0x000fca00078ec0ff */
[----:B------:R-:W-:-:S07]  /*2830*/  IMAD.MOV R0, RZ, RZ, -R2 ;  /* 0x000000ffff007224 */ /* 0x000fce00078e0a02 */
.L_x_148:
[----:B------:R-:W-:-:S06]  /*2840*/  IMAD.WIDE.U32 R2, R5, 0x8, R6 ;  /* 0x0000000805027825 */ /* 0x000fcc00078e0006 */
[----:B------:R-:W2:Y:S01]  /*2850*/  LDG.E.64 R2, desc[UR10][R2.64] ;  /* 0x0000000a02027981 */ /* 0x000ea2000c1e1b00 */
[----:B------:R-:W-:Y:S02]  /*2860*/  VIADD R0, R0, 0x1 ;  /* 0x0000000100007836 */ /* 0x000fe40000000000 */
[----:B------:R-:W-:-:S03]  /*2870*/  VIADD R5, R5, 0x280 ;  /* 0x0000028005057836 */ /* 0x000fc60000000000 */
[----:B------:R-:W-:Y:S01]  /*2880*/  ISETP.NE.AND P0, PT, R0, RZ, PT ;  /* 0x000000ff0000720c */ /* 0x000fe20003f05270 */
[----:B--2---:R-:W-:-:S12]  /*2890*/  DADD R28, R2, R28 ;  /* 0x00000000021c7229 */ /* 0x004fd8000000001c */
[----:B------:R-:W-:Y:S05]  /*28a0*/  @P0 BRA `(.L_x_148) ;  /* 0xfffffffc00e40947 */ /* 0x000fea000383ffff */
.L_x_139:
[----:B------:R-:W-:Y:S05]  /*28b0*/  BSYNC.RECONVERGENT B1 ;  /* 0x0000000000017941 */ /* 0x000fea0003800200 */
.L_x_136:
[----:B------:R-:W0:Y:S01]  /*28c0*/  S2R R0, SR_LANEID ;  /* 0x0000000000007919 */ /* 0x000e220000000000 */
[----:B------:R-:W-:Y:S04]  /*28d0*/  SHFL.DOWN PT, R2, R28, 0x1, 0x1f ;  /* 0x08201f001c027f89 */ /* 0x000fe800000e0000 */
[----:B------:R-:W2:Y:S01]  /*28e0*/  SHFL.DOWN PT, R3, R29, 0x1, 0x1f ;  /* 0x08201f001d037f89 */ /* 0x000ea200000e0000 */
[----:B------:R-:W3:Y:S01]  /*28f0*/  S2R R11, SR_TID.X ;  /* 0x00000000000b7919 */ /* 0x000ee20000002100 */
[----:B--2---:R-:W-:Y:S01]  /*2900*/  DADD R2, R2, R28 ;  /* 0x0000000002027229 */ /* 0x004fe2000000001c */
[C---:B0-----:R-:W-:Y:S02]  /*2910*/  ISETP.GT.AND P0, PT, R0.reuse, 0x1e, PT ;  /* 0x0000001e0000780c */ /* 0x041fe40003f04270 */
[----:B------:R-:W-:-:S07]  /*2920*/  ISETP.NE.AND P1, PT, R0, RZ, PT ;  /* 0x000000ff0000720c */ /* 0x000fce0003f25270 */
[----:B------:R-:W-:Y:S02]  /*2930*/  FSEL R4, R28, R2, P0 ;  /* 0x000000021c047208 */ /* 0x000fe40000000000 */
[----:B------:R-:W-:Y:S02]  /*2940*/  FSEL R5, R29, R3, P0 ;  /* 0x000000031d057208 */ /* 0x000fe40000000000 */
[----:B------:R-:W-:Y:S01]  /*2950*/  ISETP.GT.AND P0, PT, R0, 0x1d, PT ;  /* 0x0000001d0000780c */ /* 0x000fe20003f04270 */
[----:B------:R-:W-:Y:S04]  /*2960*/  SHFL.DOWN PT, R2, R4, 0x2, 0x1f ;  /* 0x08401f0004027f89 */ /* 0x000fe800000e0000 */
[----:B------:R-:W0:Y:S01]  /*2970*/  SHFL.DOWN PT, R3, R5, 0x2, 0x1f ;  /* 0x08401f0005037f89 */ /* 0x000e2200000e0000 */
[----:B------:R-:W2:Y:S01]  /*2980*/  @!P1 S2R R10, SR_CgaCtaId ;  /* 0x00000000000a9919 */ /* 0x000ea20000008800 */
        /* <DEDUP_REMOVED lines=12> */
[----:B---3--:R-:W-:Y:S01]  /*2a50*/  @!P1 SHF.R.U32.HI R6, RZ, 0x2, R11 ;  /* 0x00000002ff069819 */ /* 0x008fe2000001160b */
[----:B------:R-:W0:Y:S01]  /*2a60*/  SHFL.DOWN PT, R3, R9, 0x8, 0x1f ;  /* 0x09001f0009037f89 */ /* 0x000e2200000e0000 */
[----:B--2---:R-:W-:-:S02]  /*2a70*/  @!P1 LEA R7, R10, R7, 0x18 ;  /* 0x000000070a079211 */ /* 0x004fc400078ec0ff */
        /* <DEDUP_REMOVED lines=19> */
[----:B------:R-:W3:Y:S04]  /*2bb0*/  LDS.128 R12, [UR4+0x30] ;  /* 0x00003004ff0c7984 */ /* 0x000ee80008000c00 */
[----:B------:R-:W4:Y:S01]  /*2bc0*/  LDS.128 R8, [UR4+0x40] ;  /* 0x00004004ff087984 */ /* 0x000f220008000c00 */
[----:B0-----:R-:W-:-:S03]  /*2bd0*/  DADD R16, R4, R16 ;  /* 0x0000000004107229 */ /* 0x001fc60000000010 */
[----:B--2---:R-:W0:Y:S05]  /*2be0*/  LDS.128 R4, [UR4+0x50] ;  /* 0x00005004ff047984 */ /* 0x004e2a0008000c00 */
[----:B------:R-:W-:-:S08]  /*2bf0*/  DADD R16, R16, R18 ;  /* 0x0000000010107229 */ /* 0x000fd00000000012 */
[----:B---3--:R-:W-:-:S08]  /*2c00*/  DADD R12, R16, R12 ;  /* 0x00000000100c7229 */ /* 0x008fd0000000000c */
[----:B------:R-:W-:Y:S02]  /*2c10*/  DADD R2, R12, R14 ;  /* 0x000000000c027229 */ /* 0x000fe4000000000e */
[----:B------:R-:W2:Y:S06]  /*2c20*/  LDS.128 R12, [UR4+0x60] ;  /* 0x00006004ff0c7984 */ /* 0x000eac0008000c00 */
[----:B----4-:R-:W-:-:S08]  /*2c30*/  DADD R2, R2, R8 ;  /* 0x0000000002027229 */ /* 0x010fd00000000008 */
[----:B------:R-:W-:Y:S01]  /*2c40*/  DADD R2, R2, R10 ;  /* 0x0000000002027229 */ /* 0x000fe2000000000a */
[----:B------:R-:W3:Y:S07]  /*2c50*/  LDS.128 R8, [UR4+0x70] ;  /* 0x00007004ff087984 */ /* 0x000eee0008000c00 */
[----:B0-----:R-:W-:-:S08]  /*2c60*/  DADD R2, R2, R4 ;  /* 0x0000000002027229 */ /* 0x001fd00000000004 */
[----:B------:R-:W-:Y:S01]  /*2c70*/  DADD R2, R2, R6 ;  /* 0x0000000002027229 */ /* 0x000fe20000000006 */
[----:B------:R-:W0:Y:S07]  /*2c80*/  LDS.128 R4, [UR4+0x80] ;  /* 0x00008004ff047984 */ /* 0x000e2e0008000c00 */
[----:B--2---:R-:W-:-:S08]  /*2c90*/  DADD R2, R2, R12 ;  /* 0x0000000002027229 */ /* 0x004fd0000000000c */
[----:B------:R-:W-:Y:S01]  /*2ca0*/  DADD R2, R2, R14 ;  /* 0x0000000002027229 */ /* 0x000fe2000000000e */
[----:B------:R-:W2:Y:S07]  /*2cb0*/  LDS.128 R12, [UR4+0x90] ;  /* 0x00009004ff0c7984 */ /* 0x000eae0008000c00 */
[----:B---3--:R-:W-:-:S08]  /*2cc0*/  DADD R2, R2, R8 ;  /* 0x0000000002027229 */ /* 0x008fd00000000008 */
[----:B------:R-:W-:Y:S01]  /*2cd0*/  DADD R2, R2, R10 ;  /* 0x0000000002027229 */ /* 0x000fe2000000000a */
[----:B------:R-:W3:Y:S07]  /*2ce0*/  LDS.128 R8, [UR4+0xa0] ;  /* 0x0000a004ff087984 */ /* 0x000eee0008000c00 */
[----:B0-----:R-:W-:Y:S01]  /*2cf0*/  DADD R2, R2, R4 ;  /* 0x0000000002027229 */ /* 0x001fe20000000004 */
[----:B------:R-:W0:Y:S07]  /*2d00*/  LDS.64 R4, [UR4+0xb0] ;  /* 0x0000b004ff047984 */ /* 0x000e2e0008000a00 */
[----:B------:R-:W-:-:S08]  /*2d10*/  DADD R2, R2, R6 ;  /* 0x0000000002027229 */ /* 0x000fd00000000006 */
[----:B--2---:R-:W-:-:S08]  /*2d20*/  DADD R2, R2, R12 ;  /* 0x0000000002027229 */ /* 0x004fd0000000000c */
[----:B------:R-:W-:-:S08]  /*2d30*/  DADD R2, R2, R14 ;  /* 0x0000000002027229 */ /* 0x000fd0000000000e */
[----:B---3--:R-:W-:-:S08]  /*2d40*/  DADD R2, R2, R8 ;  /* 0x0000000002027229 */ /* 0x008fd00000000008 */
[----:B------:R-:W-:-:S08]  /*2d50*/  DADD R2, R2, R10 ;  /* 0x0000000002027229 */ /* 0x000fd0000000000a */
[----:B0-----:R-:W-:-:S11]  /*2d60*/  DADD R4, R2, R4 ;  /* 0x0000000002047229 */ /* 0x001fd60000000004 */
.L_x_135:
[----:B-1----:R-:W-:Y:S05]  /*2d70*/  BSYNC.RECONVERGENT B0 ;  /* 0x0000000000007941 */ /* 0x002fea0003800200 */
.L_x_119:
[----:B------:R-:W-:Y:S05]  /*2d80*/  @P0 EXIT ;  /* 0x000000000000094d */ /* 0x000fea0003800000 */
[----:B------:R-:W1:Y:S02]  /*2d90*/  LDCU.64 UR4, c[0x0][0x388] ;  /* 0x00007100ff0477ac */ /* 0x000e640008000a00 */
[----:B-1----:R-:W-:-:S06]  /*2da0*/  UIMAD.WIDE.U32 UR4, UR9, 0x8, UR4 ;  /* 0x00000008090478a5 */ /* 0x002fcc000f8e0004 */
[----:B--2---:R-:W-:Y:S02]  /*2db0*/  IMAD.U32 R2, RZ, RZ, UR4 ;  /* 0x00000004ff027e24 */ /* 0x004fe4000f8e00ff */
[----:B------:R-:W-:-:S05]  /*2dc0*/  IMAD.U32 R3, RZ, RZ, UR5 ;  /* 0x00000005ff037e24 */ /* 0x000fca000f8e00ff */
[----:B------:R-:W-:Y:S01]  /*2dd0*/  STG.E.64 desc[UR10][R2.64], R4 ;  /* 0x0000000402007986 */ /* 0x000fe2000c101b0a */
[----:B------:R-:W-:Y:S05]  /*2de0*/  EXIT ;  /* 0x000000000000794d */ /* 0x000fea0003800000 */
.L_x_149:
        /* <DEDUP_REMOVED lines=9> */
.L_x_457:


//--------------------- .text._ZN3cub18CUB_300001_SM_10006detail6reduce28DeviceReduceSingleTileKernelINS2_10policy_hubIdjN4cuda3std3__44plusIdEEE10Policy1000EN6thrust24THRUST_300001_SM_1000_NS6detail15normal_iteratorINSD_10device_ptrIdEEEEPdjS9_ddNS7_10__identityEEEvT0_T1_T2_T3_T4_T6_ --------------------------
	.section	.text._ZN3cub18CUB_300001_SM_10006detail6reduce28DeviceReduceSingleTileKernelINS2_10policy_hubIdjN4cuda3std3__44plusIdEEE10Policy1000EN6thrust24THRUST_300001_SM_1000_NS6detail15normal_iteratorINSD_10device_ptrIdEEEEPdjS9_ddNS7_10__identityEEEvT0_T1_T2_T3_T4_T6_,"ax",@progbits
	.align	128
        .global         _ZN3cub18CUB_300001_SM_10006detail6reduce28DeviceReduceSingleTileKernelINS2_10policy_hubIdjN4cuda3std3__44plusIdEEE10Policy1000EN6thrust24THRUST_300001_SM_1000_NS6detail15normal_iteratorINSD_10device_ptrIdEEEEPdjS9_ddNS7_10__identityEEEvT0_T1_T2_T3_T4_T6_
        .type           _ZN3cub18CUB_300001_SM_10006detail6reduce28DeviceReduceSingleTileKernelINS2_10policy_hubIdjN4cuda3std3__44plusIdEEE10Policy1000EN6thrust24THRUST_300001_SM_1000_NS6detail15normal_iteratorINSD_10device_ptrIdEEEEPdjS9_ddNS7_10__identityEEEvT0_T1_T2_T3_T4_T6_,@function
        .size           _ZN3cub18CUB_300001_SM_10006detail6reduce28DeviceReduceSingleTileKernelINS2_10policy_hubIdjN4cuda3std3__44plusIdEEE10Policy1000EN6thrust24THRUST_300001_SM_1000_NS6detail15normal_iteratorINSD_10device_ptrIdEEEEPdjS9_ddNS7_10__identityEEEvT0_T1_T2_T3_T4_T6_,(.L_x_458 - _ZN3cub18CUB_300001_SM_10006detail6reduce28DeviceReduceSingleTileKernelINS2_10policy_hubIdjN4cuda3std3__44plusIdEEE10Policy1000EN6thrust24THRUST_300001_SM_1000_NS6detail15normal_iteratorINSD_10device_ptrIdEEEEPdjS9_ddNS7_10__identityEEEvT0_T1_T2_T3_T4_T6_)
        .other          _ZN3cub18CUB_300001_SM_10006detail6reduce28DeviceReduceSingleTileKernelINS2_10policy_hubIdjN4cuda3std3__44plusIdEEE10Policy1000EN6thrust24THRUST_300001_SM_1000_NS6detail15normal_iteratorINSD_10device_ptrIdEEEEPdjS9_ddNS7_10__identityEEEvT0_T1_T2_T3_T4_T6_,@"STO_CUDA_ENTRY STV_DEFAULT"
_ZN3cub18CUB_300001_SM_10006detail6reduce28DeviceReduceSingleTileKernelINS2_10policy_hubIdjN4cuda3std3__44plusIdEEE10Policy1000EN6thrust24THRUST_300001_SM_1000_NS6detail15normal_iteratorINSD_10device_ptrIdEEEEPdjS9_ddNS7_10__identityEEEvT0_T1_T2_T3_T4_T6_:
.text._ZN3cub18CUB_300001_SM_10006detail6reduce28DeviceReduceSingleTileKernelINS2_10policy_hubIdjN4cuda3std3__44plusIdEEE10Policy1000EN6thrust24THRUST_300001_SM_1000_NS6detail15normal_iteratorINSD_10device_ptrIdEEEEPdjS9_ddNS7_10__identityEEEvT0_T1_T2_T3_T4_T6_:
        /* <DEDUP_REMOVED lines=13> */
.L_x_150:
[----:B------:R-:W-:Y:S01]  /*00d0*/  ISETP.GT.U32.AND P0, PT, R2, 0x13ff, PT ;  /* 0x000013ff0200780c */ /* 0x000fe20003f04070 */
[----:B------:R-:W-:-:S12]  /*00e0*/  BSSY.RECONVERGENT B0, `(.L_x_151) ;  /* 0x0000280000007945 */ /* 0x000fd80003800200 */
        /* <DEDUP_REMOVED lines=11> */
.L_x_154:
[----:B------:R-:W-:Y:S05]  /*01a0*/  BSYNC.RECONVERGENT B1 ;  /* 0x0000000000017941 */ /* 0x000fea0003800200 */
.L_x_153:
[----:B------:R-:W-:Y:S01]  /*01b0*/  ISETP.GE.U32.AND P0, PT, R41, R2, PT ;  /* 0x000000022900720c */ /* 0x000fe20003f06070 */
[----:B------:R-:W-:-:S12]  /*01c0*/  BSSY.RECONVERGENT B1, `(.L_x_155) ;  /* 0x0000073000017945 */ /* 0x000fd80003800200 */
[----:B------:R-:W-:Y:S05]  /*01d0*/  @P0 BRA `(.L_x_156) ;  /* 0x0000000400c40947 */ /* 0x000fea0003800000 */
[----:B------:R-:W-:Y:S01]  /*01e0*/  LOP3.LUT R5, RZ, R41, RZ, 0x33, !PT ;  /* 0x00000029ff057212 */ /* 0x000fe200078e33ff */
[----:B------:R-:W-:Y:S04]  /*01f0*/  BSSY.RECONVERGENT B2, `(.L_x_157) ;  /* 0x0000034000027945 */ /* 0x000fe80003800200 */
[----:B------:R-:W-:-:S04]  /*0200*/  IMAD.IADD R5, R5, 0x1, R2 ;  /* 0x0000000105057824 */ /* 0x000fc800078e0202 */
[C---:B------:R-:W-:Y:S01]  /*0210*/  IMAD.HI.U32 R40, R5.reuse, -0x33333333, RZ ;  /* 0xcccccccd05287827 */ /* 0x040fe200078e00ff */
[----:B------:R-:W-:-:S04]  /*0220*/  ISETP.GE.U32.AND P1, PT, R5, 0x2580, PT ;  /* 0x000025800500780c */ /* 0x000fc80003f26070 */
[----:B------:R-:W-:-:S04]  /*0230*/  LEA.HI R40, R40, 0x1, RZ, 0x17 ;  /* 0x0000000128287811 */ /* 0x000fc800078fb8ff */
[----:B------:R-:W-:-:S04]  /*0240*/  LOP3.LUT R42, R40, 0xf, RZ, 0xc0, !PT ;  /* 0x0000000f282a7812 */ /* 0x000fc800078ec0ff */
[----:B------:R-:W-:Y:S01]  /*0250*/  ISETP.NE.AND P0, PT, R42, RZ, PT ;  /* 0x000000ff2a00720c */ /* 0x000fe20003f05270 */
[----:B------:R-:W-:-:S12]  /*0260*/  @!P1 BRA `(.L_x_158) ;  /* 0x0000000000b09947 */ /* 0x000fd80003800000 */
[----:B------:R-:W0:Y:S01]  /*0270*/  LDC.64 R4, c[0x0][0x380] ;  /* 0x0000e000ff047b82 */ /* 0x000e220000000a00 */
[----:B------:R-:W-:-:S05]  /*0280*/  LOP3.LUT R0, R40, 0xfffff0, RZ, 0xc0, !PT ;  /* 0x00fffff028007812 */ /* 0x000fca00078ec0ff */
[----:B------:R-:W-:Y:S02]  /*0290*/  IMAD.MOV R0, RZ, RZ, -R0 ;  /* 0x000000ffff007224 */ /* 0x000fe400078e0a00 */
[----:B0-----:R-:W-:-:S03]  /*02a0*/  IMAD.WIDE.U32 R4, R41, 0x8, R4 ;  /* 0x0000000829047825 */ /* 0x001fc600078e0004 */
[----:B------:R-:W-:-:S05]  /*02b0*/  IADD3 R4, P1, PT, R4, 0xa000, RZ ;  /* 0x0000a00004047810 */ /* 0x000fca0007f3e0ff */
[----:B------:R-:W-:-:S08]  /*02c0*/  IMAD.X R5, RZ, RZ, R5, P1 ;  /* 0x000000ffff057224 */ /* 0x000fd000008e0605 */
.L_x_159:
        /* <DEDUP_REMOVED lines=38> */
.L_x_158:
[----:B------:R-:W-:Y:S05]  /*0530*/  BSYNC.RECONVERGENT B2 ;  /* 0x0000000000027941 */ /* 0x000fea0003800200 */
.L_x_157:
[----:B------:R-:W-:Y:S05]  /*0540*/  @!P0 BRA `(.L_x_156) ;  /* 0x0000000000e88947 */ /* 0x000fea0003800000 */
[----:B------:R-:W-:Y:S01]  /*0550*/  ISETP.GE.U32.AND P0, PT, R42, 0x8, PT ;  /* 0x000000082a00780c */ /* 0x000fe20003f06070 */
[----:B------:R-:W-:Y:S01]  /*0560*/  BSSY.RECONVERGENT B2, `(.L_x_160) ;  /* 0x0000017000027945 */ /* 0x000fe20003800200 */
[----:B------:R-:W-:-:S04]  /*0570*/  LOP3.LUT R22, R40, 0x7, RZ, 0xc0, !PT ;  /* 0x0000000728167812 */ /* 0x000fc800078ec0ff */
[----:B------:R-:W-:-:S07]  /*0580*/  ISETP.NE.AND P1, PT, R22, RZ, PT ;  /* 0x000000ff1600720c */ /* 0x000fce0003f25270 */
[----:B------:R-:W-:Y:S06]  /*0590*/  @!P0 BRA `(.L_x_161) ;  /* 0x00000000004c8947 */ /* 0x000fec0003800000 */
[----:B------:R-:W0:Y:S02]  /*05a0*/  LDC.64 R4, c[0x0][0x380] ;  /* 0x0000e000ff047b82 */ /* 0x000e240000000a00 */
[----:B0-----:R-:W-:-:S05]  /*05b0*/  IMAD.WIDE.U32 R20, R41, 0x8, R4 ;  /* 0x0000000829147825 */ /* 0x001fca00078e0004 */
        /* <DEDUP_REMOVED lines=17> */
.L_x_161:
[----:B------:R-:W-:Y:S05]  /*06d0*/  BSYNC.RECONVERGENT B2 ;  /* 0x0000000000027941 */ /* 0x000fea0003800200 */
.L_x_160:
        /* <DEDUP_REMOVED lines=17> */
.L_x_163:
[----:B------:R-:W-:Y:S05]  /*07f0*/  BSYNC.RECONVERGENT B2 ;  /* 0x0000000000027941 */ /* 0x000fea0003800200 */
.L_x_162:
[----:B------:R-:W-:Y:S05]  /*0800*/  @!P1 BRA `(.L_x_156) ;  /* 0x0000000000389947 */ /* 0x000fea0003800000 */
[----:B------:R-:W0:Y:S01]  /*0810*/  LDC.64 R4, c[0x0][0x380] ;  /* 0x0000e000ff047b82 */ /* 0x000e220000000a00 */
[----:B------:R-:W-:Y:S02]  /*0820*/  IMAD.MOV R0, RZ, RZ, -R0 ;  /* 0x000000ffff007224 */ /* 0x000fe400078e0a00 */
[----:B0-----:R-:W-:-:S04]  /*0830*/  IMAD.WIDE.U32 R4, R41, 0x8, R4 ;  /* 0x0000000829047825 */ /* 0x001fc800078e0004 */
[----:B------:R-:W-:Y:S02]  /*0840*/  IMAD.MOV.U32 R6, RZ, RZ, R4 ;  /* 0x000000ffff067224 */ /* 0x000fe400078e0004 */
[----:B------:R-:W-:-:S07]  /*0850*/  IMAD.MOV.U32 R7, RZ, RZ, R5 ;  /* 0x000000ffff077224 */ /* 0x000fce00078e0005 */
.L_x_164:
[----:B------:R-:W-:Y:S02]  /*0860*/  IMAD.MOV.U32 R4, RZ, RZ, R6 ;  /* 0x000000ffff047224 */ /* 0x000fe400078e0006 */
[----:B------:R-:W-:-:S06]  /*0870*/  IMAD.MOV.U32 R5, RZ, RZ, R7 ;  /* 0x000000ffff057224 */ /* 0x000fcc00078e0007 */
[----:B------:R-:W2:Y:S01]  /*0880*/  LDG.E.64 R4, desc[UR6][R4.64] ;  /* 0x0000000604047981 */ /* 0x000ea2000c1e1b00 */
[----:B------:R-:W-:Y:S01]  /*0890*/  VIADD R0, R0, 0x1 ;  /* 0x0000000100007836 */ /* 0x000fe20000000000 */
[----:B------:R-:W-:-:S04]  /*08a0*/  IADD3 R6, P1, PT, R6, 0x1400, RZ ;  /* 0x0000140006067810 */ /* 0x000fc80007f3e0ff */
[----:B------:R-:W-:Y:S01]  /*08b0*/  ISETP.NE.AND P0, PT, R0, RZ, PT ;  /* 0x000000ff0000720c */ /* 0x000fe20003f05270 */
[----:B------:R-:W-:Y:S01]  /*08c0*/  IMAD.X R7, RZ, RZ, R7, P1 ;  /* 0x000000ffff077224 */ /* 0x000fe200008e0607 */
[----:B--2--5:R-:W-:-:S11]  /*08d0*/  DADD R36, R4, R36 ;  /* 0x0000000004247229 */ /* 0x024fd60000000024 */
[----:B------:R-:W-:Y:S05]  /*08e0*/  @P0 BRA `(.L_x_164) ;  /* 0xfffffffc00dc0947 */ /* 0x000fea000383ffff */
.L_x_156:
[----:B------:R-:W-:Y:S05]  /*08f0*/  BSYNC.RECONVERGENT B1 ;  /* 0x0000000000017941 */ /* 0x000fea0003800200 */
.L_x_155:
        /* <DEDUP_REMOVED lines=28> */
[----:B-1----:R-:W-:-:S03]  /*0ac0*/  @!P1 LEA R9, R13, R2, 0x18 ;  /* 0x000000020d099211 */ /* 0x002fc600078ec0ff */
[----:B------:R-:W0:Y:S02]  /*0ad0*/  SHFL.DOWN PT, R5, R11, 0x8, 0x1f ;  /* 0x09001f000b057f89 */ /* 0x000e2400000e0000 */
[----:B0-----:R-:W-:-:S10]  /*0ae0*/  DADD R4, R4, R10 ;  /* 0x0000000004047229 */ /* 0x001fd4000000000a */
[----:B------:R-:W-:Y:S02]  /*0af0*/  FSEL R6, R10, R4, P0 ;  /* 0x000000040a067208 */ /* 0x000fe40000000000 */
[----:B------:R-:W-:Y:S01]  /*0b00*/  FSEL R7, R11, R5, P0 ;  /* 0x000000050b077208 */ /* 0x000fe20000000000 */
[----:B------:R-:W-:Y:S01]  /*0b10*/  @!P1 IMAD.IADD R11, R0, 0x1, R9 ;  /* 0x00000001000b9824 */ /* 0x000fe200078e0209 */
        /* <DEDUP_REMOVED lines=14> */
[----:B------:R-:W2:Y:S04]  /*0c00*/  LDS.128 R16, [UR4+0x30] ;  /* 0x00003004ff107984 */ /* 0x000ea80008000c00 */
[----:B-1----:R-:W1:Y:S01]  /*0c10*/  LDS.128 R4, [UR4+0x40] ;  /* 0x00004004ff047984 */ /* 0x002e620008000c00 */
[----:B0-----:R-:W-:-:S03]  /*0c20*/  DADD R12, R8, R12 ;  /* 0x00000000080c7229 */ /* 0x001fc6000000000c */
[----:B------:R-:W0:Y:S05]  /*0c30*/  LDS.128 R8, [UR4+0x50] ;  /* 0x00005004ff087984 */ /* 0x000e2a0008000c00 */
[----:B------:R-:W-:-:S08]  /*0c40*/  DADD R12, R12, R14 ;  /* 0x000000000c0c7229 */ /* 0x000fd0000000000e */
[----:B--2---:R-:W-:-:S08]  /*0c50*/  DADD R12, R12, R16 ;  /* 0x000000000c0c7229 */ /* 0x004fd00000000010 */
[----:B------:R-:W-:Y:S02]  /*0c60*/  DADD R18, R12, R18 ;  /* 0x000000000c127229 */ /* 0x000fe40000000012 */
[----:B------:R-:W2:Y:S06]  /*0c70*/  LDS.128 R12, [UR4+0x60] ;  /* 0x00006004ff0c7984 */ /* 0x000eac0008000c00 */
[----:B-1----:R-:W-:-:S08]  /*0c80*/  DADD R4, R18, R4 ;  /* 0x0000000012047229 */ /* 0x002fd00000000004 */
[----:B------:R-:W-:Y:S02]  /*0c90*/  DADD R2, R4, R6 ;  /* 0x0000000004027229 */ /* 0x000fe40000000006 */
[----:B------:R-:W1:Y:S06]  /*0ca0*/  LDS.128 R4, [UR4+0x70] ;  /* 0x00007004ff047984 */ /* 0x000e6c0008000c00 */
[----:B0-----:R-:W-:-:S08]  /*0cb0*/  DADD R2, R2, R8 ;  /* 0x0000000002027229 */ /* 0x001fd00000000008 */
[----:B------:R-:W-:Y:S01]  /*0cc0*/  DADD R2, R2, R10 ;  /* 0x0000000002027229 */ /* 0x000fe2000000000a */
[----:B------:R-:W0:Y:S07]  /*0cd0*/  LDS.128 R8, [UR4+0x80] ;  /* 0x00008004ff087984 */ /* 0x000e2e0008000c00 */
[----:B--2---:R-:W-:-:S08]  /*0ce0*/  DADD R2, R2, R12 ;  /* 0x0000000002027229 */ /* 0x004fd0000000000c */
        /* <DEDUP_REMOVED lines=14> */
.L_x_165:
        /* <DEDUP_REMOVED lines=26> */
[----:B0-----:R-:W-:-:S10]  /*0f70*/  DADD R4, R4, R8 ;  /* 0x0000000004047229 */ /* 0x001fd40000000008 */
[----:B------:R-:W-:Y:S02]  /*0f80*/  FSEL R6, R8, R4, P0 ;  /* 0x0000000408067208 */ /* 0x000fe40000000000 */
[----:B------:R-:W-:Y:S01]  /*0f90*/  FSEL R7, R9, R5, P0 ;  /* 0x0000000509077208 */ /* 0x000fe20000000000 */
[----:B------:R-:W0:Y:S01]  /*0fa0*/  @!P1 S2R R8, SR_CgaCtaId ;  /* 0x0000000000089919 */ /* 0x000e220000008800 */
[----:B------:R-:W-:Y:S01]  /*0fb0*/  ISETP.GT.AND P0, PT, R0, R13, PT ;  /* 0x0000000d0000720c */ /* 0x000fe20003f04270 */
[----:B------:R-:W-:Y:S01]  /*0fc0*/  VIADD R0, R12, 0x10 ;  /* 0x000000100c007836 */ /* 0x000fe20000000000 */
[----:B------:R-:W-:Y:S04]  /*0fd0*/  SHFL.DOWN PT, R4, R6, 0x8, R13 ;  /* 0x0900000006047989 */ /* 0x000fe800000e000d */
[----:B------:R-:W1:Y:S02]  /*0fe0*/  SHFL.DOWN PT, R5, R7, 0x8, R13 ;  /* 0x0900000007057989 */ /* 0x000e6400000e000d */
[----:B-1----:R-:W-:-:S10]  /*0ff0*/  DADD R4, R4, R6 ;  /* 0x0000000004047229 */ /* 0x002fd40000000006 */
[----:B------:R-:W-:Y:S02]  /*1000*/  FSEL R10, R6, R4, P0 ;  /* 0x00000004060a7208 */ /* 0x000fe40000000000 */
[----:B------:R-:W-:Y:S02]  /*1010*/  FSEL R11, R7, R5, P0 ;  /* 0x00000005070b7208 */ /* 0x000fe40000000000 */
[----:B------:R-:W-:Y:S01]  /*1020*/  @!P1 MOV R7, 0x400 ;  /* 0x0000040000079802 */ /* 0x000fe20000000f00 */
[----:B------:R-:W-:Y:S01]  /*1030*/  SHFL.DOWN PT, R4, R10, 0x10, R13 ;  /* 0x0a0000000a047989 */ /* 0x000fe200000e000d */
[----:B------:R-:W-:Y:S02]  /*1040*/  ISETP.GT.AND P0, PT, R0, R13, PT ;  /* 0x0000000d0000720c */ /* 0x000fe40003f04270 */
        /* <DEDUP_REMOVED lines=14> */
[----:B------:R-:W-:Y:S01]  /*1130*/  ISETP.GT.U32.AND P1, PT, R2, 0x20, PT ;  /* 0x000000200200780c */ /* 0x000fe20003f24070 */
[----:B-1----:R-:W-:-:S09]  /*1140*/  ULEA UR4, UR5, UR4, 0x18 ;  /* 0x0000000405047291 */ /* 0x002fd2000f8ec0ff */
[----:B------:R-:W1:Y:S04]  /*1150*/  LDS.128 R12, [UR4+0x20] ;  /* 0x00002004ff0c7984 */ /* 0x000e680008000c00 */
[----:B0-----:R-:W0:Y:S01]  /*1160*/  LDS.128 R4, [UR4+0x30] ;  /* 0x00003004ff047984 */ /* 0x001e220008000c00 */
        /* <DEDUP_REMOVED lines=70> */
[----:B------:R-:W0:Y:S01]  /*15d0*/  LDS.64 R4, [UR4+0xb0] ;  /* 0x0000b004ff047984 */ /* 0x000e220008000a00 */
        /* <DEDUP_REMOVED lines=8> */
[----:B------:R-:W-:-:S04]  /*1660*/  ISETP.GT.U32.AND P1, PT, R2, 0x260, PT ;  /* 0x000002600200780c */ /* 0x000fc80003f24070 */
[----:B0-----:R-:W-:-:S10]  /*1670*/  DADD R4, R4, R6 ;  /* 0x0000000004047229 */ /* 0x001fd40000000006 */
[----:B------:R-:W-:Y:S02]  /*1680*/  FSEL R8, R4, R6, P1 ;  /* 0x0000000604087208 */ /* 0x000fe40000800000 */
[----:B------:R-:W-:Y:S01]  /*1690*/  FSEL R9, R5, R7, P1 ;  /* 0x0000000705097208 */ /* 0x000fe20000800000 */
[----:B------:R-:W-:Y:S06]  /*16a0*/  BRA `(.L_x_166) ;  /* 0x00000010008c7947 */ /* 0x000fec0003800000 */
.L_x_152:
[----:B------:R-:W0:Y:S01]  /*16b0*/  S2R R0, SR_TID.X ;  /* 0x0000000000007919 */ /* 0x000e220000002100 */
[----:B------:R-:W1:Y:S02]  /*16c0*/  LDCU.64 UR4, c[0x0][0x380] ;  /* 0x00007000ff0477ac */ /* 0x000e640008000a00 */
[----:B-1----:R-:W-:Y:S02]  /*16d0*/  IMAD.U32 R6, RZ, RZ, UR4 ;  /* 0x00000004ff067e24 */ /* 0x002fe4000f8e00ff */
[----:B------:R-:W-:Y:S02]  /*16e0*/  IMAD.U32 R7, RZ, RZ, UR5 ;  /* 0x00000005ff077e24 */ /* 0x000fe4000f8e00ff */
[----:B0-----:R-:W-:-:S05]  /*16f0*/  IMAD.WIDE.U32 R20, R0, 0x8, R6 ;  /* 0x0000000800147825 */ /* 0x001fca00078e0006 */
        /* <DEDUP_REMOVED lines=8> */
[----:B------:R-:W-:Y:S01]  /*1780*/  VIADD R3, R2, 0xffffec00 ;  /* 0xffffec0002037836 */ /* 0x000fe20000000000 */
[----:B------:R-:W-:-:S04]  /*1790*/  UMOV UR4, 0x1400 ;  /* 0x0000140000047882 */ /* 0x000fc80000000000 */
[----:B------:R-:W-:Y:S01]  /*17a0*/  ISETP.GE.U32.AND P0, PT, R3, 0x1400, PT ;  /* 0x000014000300780c */ /* 0x000fe20003f06070 */
        /* <DEDUP_REMOVED lines=8> */
[----:B------:R-:W0:Y:S01]  /*1830*/  LDC R2, c[0x0][0x390] ;  /* 0x0000e400ff027b82 */ /* 0x000e220000000800 */
[----:B------:R-:W-:-:S07]  /*1840*/  UMOV UR4, 0x1400 ;  /* 0x0000140000047882 */ /* 0x000fce0000000000 */
[----:B------:R-:W1:Y:S02]  /*1850*/  LDC.64 R6, c[0x0][0x380] ;  /* 0x0000e000ff067b82 */ /* 0x000e640000000a00 */
.L_x_169:
[----:B------:R-:W-:-:S04]  /*1860*/  VIADD R9, R0, UR4 ;  /* 0x0000000400097c36 */ /* 0x000fc80008000000 */
[----:B-1----:R-:W-:-:S05]  /*1870*/  IMAD.WIDE.U32 R8, R9, 0x8, R6 ;  /* 0x0000000809087825 */ /* 0x002fca00078e0006 */
        /* <DEDUP_REMOVED lines=8> */
[----:B--2---:R-:W-:-:S08]  /*1900*/  DADD R10, R10, R38 ;  /* 0x000000000a0a7229 */ /* 0x004fd00000000026 */
[----:B---3--:R-:W-:Y:S01]  /*1910*/  DADD R10, R12, R10 ;  /* 0x000000000c0a7229 */ /* 0x008fe2000000000a */
[----:B0-----:R-:W-:-:S05]  /*1920*/  VIADD R12, R2, -UR4 ;  /* 0x80000004020c7c36 */ /* 0x001fca0008000000 */
[----:B------:R-:W-:Y:S02]  /*1930*/  ISETP.GE.U32.AND P0, PT, R12, 0x1400, PT ;  /* 0x000014000c00780c */ /* 0x000fe40003f06070 */
[----:B----4-:R-:W-:-:S08]  /*1940*/  DADD R10, R14, R10 ;  /* 0x000000000e0a7229 */ /* 0x010fd0000000000a */
[----:B-----5:R-:W-:-:S08]  /*1950*/  DADD R10, R16, R10 ;  /* 0x00000000100a7229 */ /* 0x020fd0000000000a */
[----:B------:R-:W-:-:S08]  /*1960*/  DADD R10, R18, R10 ;  /* 0x00000000120a7229 */ /* 0x000fd0000000000a */
[----:B------:R-:W-:-:S08]  /*1970*/  DADD R10, R20, R10 ;  /* 0x00000000140a7229 */ /* 0x000fd0000000000a */
[----:B------:R-:W-:-:S08]  /*1980*/  DADD R10, R22, R10 ;  /* 0x00000000160a7229 */ /* 0x000fd0000000000a */
[----:B------:R-:W-:Y:S01]  /*1990*/  DADD R38, R4, R10 ;  /* 0x0000000004267229 */ /* 0x000fe2000000000a */
[----:B------:R-:W-:Y:S10]  /*19a0*/  @!P0 BRA `(.L_x_168) ;  /* 0x0000000800a48947 */ /* 0x000ff40003800000 */
[----:B------:R-:W-:-:S06]  /*19b0*/  UIADD3 UR4, UPT, UPT, UR4, 0x1400, URZ ;  /* 0x0000140004047890 */ /* 0x000fcc000fffe0ff */
[----:B------:R-:W-:-:S13]  /*19c0*/  ISETP.LT.U32.AND P0, PT, R3, UR4, PT ;  /* 0x0000000403007c0c */ /* 0x000fda000bf01070 */
[----:B------:R-:W-:Y:S05]  /*19d0*/  @!P0 BRA `(.L_x_169) ;  /* 0xfffffffc00a08947 */ /* 0x000fea000383ffff */
.L_x_167:
[----:B------:R-:W-:Y:S01]  /*19e0*/  VIADD R3, R2, -UR4 ;  /* 0x8000000402037c36 */ /* 0x000fe20008000000 */
[----:B------:R-:W-:Y:S04]  /*19f0*/  BSSY.RECONVERGENT B1, `(.L_x_168) ;  /* 0x00000a4000017945 */ /* 0x000fe80003800200 */
[----:B------:R-:W-:-:S04]  /*1a00*/  ISETP.GE.AND P0, PT, R0, R3, PT ;  /* 0x000000030000720c */ /* 0x000fc80003f06270 */
[----:B------:R-:W-:-:S13]  /*1a10*/  ISETP.LE.U32.OR P0, PT, R2, UR4, P0 ;  /* 0x0000000402007c0c */ /* 0x000fda0008703470 */
[----:B------:R-:W-:Y:S05]  /*1a20*/  @P0 BRA `(.L_x_170) ;  /* 0x0000000800800947 */ /* 0x000fea0003800000 */
[----:B------:R-:W-:Y:S01]  /*1a30*/  LOP3.LUT R3, RZ, R0, RZ, 0x33, !PT ;  /* 0x00000000ff037212 */ /* 0x000fe200078e33ff */
[----:B------:R-:W-:Y:S03]  /*1a40*/  BSSY.RECONVERGENT B2, `(.L_x_171) ;  /* 0x0000053000027945 */ /* 0x000fe60003800200 */
[----:B------:R-:W-:-:S04]  /*1a50*/  IADD3 R3, PT, PT, R2, -UR4, R3 ;  /* 0x8000000402037c10 */ /* 0x000fc8000fffe003 */
[C---:B------:R-:W-:Y:S01]  /*1a60*/  ISETP.GE.U32.AND P0, PT, R3.reuse, 0x2580, PT ;  /* 0x000025800300780c */ /* 0x040fe20003f06070 */
[----:B------:R-:W-:-:S05]  /*1a70*/  IMAD.HI.U32 R2, R3, -0x33333333, RZ ;  /* 0xcccccccd03027827 */ /* 0x000fca00078e00ff */
[----:B------:R-:W-:Y:S01]  /*1a80*/  LEA.HI R3, R2, 0x1, RZ, 0x17 ;  /* 0x0000000102037811 */ /* 0x000fe200078fb8ff */
[----:B------:R-:W-:-:S03]  /*1a90*/  IMAD.MOV.U32 R2, RZ, RZ, R0 ;  /* 0x000000ffff027224 */ /* 0x000fc600078e0000 */
[----:B------:R-:W-:-:S03]  /*1aa0*/  LOP3.LUT R4, R3, 0xf, RZ, 0xc0, !PT ;  /* 0x0000000f03047812 */ /* 0x000fc600078ec0ff */
[----:B------:R-:W-:Y:S05]  /*1ab0*/  @!P0 BRA `(.L_x_172) ;  /* 0x00000004002c8947 */ /* 0x000fea0003800000 */
[----:B------:R-:W-:Y:S01]  /*1ac0*/  LOP3.LUT R42, R3, 0xfffff0, RZ, 0xc0, !PT ;  /* 0x00fffff0032a7812 */ /* 0x000fe200078ec0ff */
[----:B------:R-:W-:Y:S01]  /*1ad0*/  BSSY.RECONVERGENT B3, `(.L_x_173) ;  /* 0x0000048000037945 */ /* 0x000fe20003800200 */
[C---:B------:R-:W-:Y:S01]  /*1ae0*/  LOP3.LUT R2, R0.reuse, 0x1400, RZ, 0xfc, !PT ;  /* 0x0000140000027812 */ /* 0x040fe200078efcff */
[----:B------:R-:W-:Y:S02]  /*1af0*/  VIADD R5, R0, UR4 ;  /* 0x0000000400057c36 */ /* 0x000fe40008000000 */
[----:B------:R-:W-:-:S07]  /*1b00*/  IMAD.MOV R42, RZ, RZ, -R42 ;  /* 0x000000ffff2a7224 */ /* 0x000fce00078e0a2a */
.L_x_174:
        /* <DEDUP_REMOVED lines=68> */
[----:B------:R-:W-:Y:S05]  /*1f50*/  BSYNC.RECONVERGENT B3 ;  /* 0x0000000000037941 */ /* 0x000fea0003800200 */
.L_x_173:
[----:B------:R-:W-:-:S07]  /*1f60*/  VIADD R2, R2, 0xffffec00 ;  /* 0xffffec0002027836 */ /* 0x000fce0000000000 */
.L_x_172:
[----:B------:R-:W-:Y:S05]  /*1f70*/  BSYNC.RECONVERGENT B2 ;  /* 0x0000000000027941 */ /* 0x000fea0003800200 */
.L_x_171:
        /* <DEDUP_REMOVED lines=40> */
.L_x_176:
[----:B------:R-:W-:Y:S05]  /*2200*/  BSYNC.RECONVERGENT B2 ;  /* 0x0000000000027941 */ /* 0x000fea0003800200 */
.L_x_175:
        /* <DEDUP_REMOVED lines=23> */
.L_x_178:
[----:B------:R-:W-:Y:S05]  /*2380*/  BSYNC.RECONVERGENT B2 ;  /* 0x0000000000027941 */ /* 0x000fea0003800200 */
.L_x_177:
[----:B------:R-:W-:Y:S05]  /*2390*/  @!P1 BRA `(.L_x_170) ;  /* 0x0000000000249947 */ /* 0x000fea0003800000 */
[----:B------:R-:W-:Y:S02]  /*23a0*/  VIADD R5, R2, UR4 ;  /* 0x0000000402057c36 */ /* 0x000fe40008000000 */
[----:B------:R-:W-:-:S07]  /*23b0*/  IMAD.MOV R4, RZ, RZ, -R3 ;  /* 0x000000ffff047224 */ /* 0x000fce00078e0a03 */
.L_x_179:
[----:B------:R-:W-:-:S06]  /*23c0*/  IMAD.WIDE.U32 R2, R5, 0x8, R6 ;  /* 0x0000000805027825 */ /* 0x000fcc00078e0006 */
[----:B------:R-:W2:Y:S01]  /*23d0*/  LDG.E.64 R2, desc[UR6][R2.64] ;  /* 0x0000000602027981 */ /* 0x000ea2000c1e1b00 */
[----:B------:R-:W-:Y:S02]  /*23e0*/  VIADD R4, R4, 0x1 ;  /* 0x0000000104047836 */ /* 0x000fe40000000000 */
[----:B------:R-:W-:-:S03]  /*23f0*/  VIADD R5, R5, 0x280 ;  /* 0x0000028005057836 */ /* 0x000fc60000000000 */
[----:B------:R-:W-:Y:S01]  /*2400*/  ISETP.NE.AND P0, PT, R4, RZ, PT ;  /* 0x000000ff0400720c */ /* 0x000fe20003f05270 */
[----:B--2---:R-:W-:-:S12]  /*2410*/  DADD R38, R2, R38 ;  /* 0x0000000002267229 */ /* 0x004fd80000000026 */
[----:B------:R-:W-:Y:S05]  /*2420*/  @P0 BRA `(.L_x_179) ;  /* 0xfffffffc00e40947 */ /* 0x000fea000383ffff */
.L_x_170:
[----:B------:R-:W-:Y:S05]  /*2430*/  BSYNC.RECONVERGENT B1 ;  /* 0x0000000000017941 */ /* 0x000fea0003800200 */
.L_x_168:
        /* <DEDUP_REMOVED lines=49> */
[----:B------:R-:W0:Y:S05]  /*2750*/  LDS.128 R8, [UR4+0x50] ;  /* 0x00005004ff087984 */ /* 0x000e2a0008000c00 */
[----:B------:R-:W-:-:S08]  /*2760*/  DADD R12, R12, R14 ;  /* 0x000000000c0c7229 */ /* 0x000fd0000000000e */
[----:B-1----:R-:W-:-:S08]  /*2770*/  DADD R12, R12, R16 ;  /* 0x000000000c0c7229 */ /* 0x002fd00000000010 */
[----:B------:R-:W-:Y:S02]  /*2780*/  DADD R18, R12, R18 ;  /* 0x000000000c127229 */ /* 0x000fe40000000012 */
[----:B------:R-:W1:Y:S06]  /*2790*/  LDS.128 R12, [UR4+0x60] ;  /* 0x00006004ff0c7984 */ /* 0x000e6c0008000c00 */
        /* <DEDUP_REMOVED lines=12> */
[----:B0-----:R-:W-:Y:S01]  /*2860*/  DADD R2, R2, R8 ;  /* 0x0000000002027229 */ /* 0x001fe20000000008 */
[----:B------:R-:W0:Y:S07]  /*2870*/  LDS.64 R8, [UR4+0xb0] ;  /* 0x0000b004ff087984 */ /* 0x000e2e0008000a00 */
[----:B------:R-:W-:-:S08]  /*2880*/  DADD R2, R2, R10 ;  /* 0x0000000002027229 */ /* 0x000fd0000000000a */
[----:B-1----:R-:W-:-:S08]  /*2890*/  DADD R2, R2, R12 ;  /* 0x0000000002027229 */ /* 0x002fd0000000000c */
[----:B------:R-:W-:-:S08]  /*28a0*/  DADD R2, R2, R14 ;  /* 0x0000000002027229 */ /* 0x000fd0000000000e */
[----:B--2---:R-:W-:-:S08]  /*28b0*/  DADD R2, R2, R4 ;  /* 0x0000000002027229 */ /* 0x004fd00000000004 */
[----:B------:R-:W-:-:S08]  /*28c0*/  DADD R2, R2, R6 ;  /* 0x0000000002027229 */ /* 0x000fd00000000006 */
[----:B0-----:R-:W-:-:S11]  /*28d0*/  DADD R8, R2, R8 ;  /* 0x0000000002087229 */ /* 0x001fd60000000008 */
.L_x_166:
[----:B------:R-:W-:Y:S05]  /*28e0*/  BSYNC.RECONVERGENT B0 ;  /* 0x0000000000007941 */ /* 0x000fea0003800200 */
.L_x_151:
[----:B------:R-:W-:Y:S05]  /*28f0*/  @P0 EXIT ;  /* 0x000000000000094d */ /* 0x000fea0003800000 */
[----:B------:R-:W0:Y:S01]  /*2900*/  LDCU.64 UR4, c[0x0][0x398] ;  /* 0x00007300ff0477ac */ /* 0x000e220008000a00 */
[----:B--2---:R-:W2:Y:S01]  /*2910*/  LDC.64 R2, c[0x0][0x388] ;  /* 0x0000e200ff027b82 */ /* 0x004ea20000000a00 */
[----:B0-----:R-:W-:-:S07]  /*2920*/  DADD R8, R8, UR4 ;  /* 0x0000000408087e29 */ /* 0x001fce0008000000 */
[----:B--2---:R-:W-:Y:S01]  /*2930*/  STG.E.64 desc[UR6][R2.64], R8 ;  /* 0x0000000802007986 */ /* 0x004fe2000c101b06 */
[----:B------:R-:W-:Y:S05]  /*2940*/  EXIT ;  /* 0x000000000000794d */ /* 0x000fea0003800000 */
.L_x_180:
        /* <DEDUP_REMOVED lines=11> */
.L_x_458:


//--------------------- .text._ZN3cub18CUB_300001_SM_10006detail8for_each13static_kernelINS2_12policy_hub_t12policy_500_tElNS2_12op_wrapper_tIl6alpresN6thrust24THRUST_300001_SM_1000_NS12zip_iteratorIN4cuda3std3__45tupleIJNS9_6detail15normal_iteratorINS9_10device_ptrIdEEEESJ_SJ_SJ_SJ_SJ_SJ_SJ_EEEEEEEEEvT0_T1_ --------------------------
	.section	.text._ZN3cub18CUB_300001_SM_10006detail8for_each13static_kernelINS2_12policy_hub_t12policy_500_tElNS2_12op_wrapper_tIl6alpresN6thrust24THRUST_300001_SM_1000_NS12zip_iteratorIN4cuda3std3__45tupleIJNS9_6detail15normal_iteratorINS9_10device_ptrIdEEEESJ_SJ_SJ_SJ_SJ_SJ_SJ_EEEEEEEEEvT0_T1_,"ax",@progbits
	.align	128
        .global         _ZN3cub18CUB_300001_SM_10006detail8for_each13static_kernelINS2_12policy_hub_t12policy_500_tElNS2_12op_wrapper_tIl6alpresN6thrust24THRUST_300001_SM_1000_NS12zip_iteratorIN4cuda3std3__45tupleIJNS9_6detail15normal_iteratorINS9_10device_ptrIdEEEESJ_SJ_SJ_SJ_SJ_SJ_SJ_EEEEEEEEEvT0_T1_
        .type           _ZN3cub18CUB_300001_SM_10006detail8for_each13static_kernelINS2_12policy_hub_t12policy_500_tElNS2_12op_wrapper_tIl6alpresN6thrust24THRUST_300001_SM_1000_NS12zip_iteratorIN4cuda3std3__45tupleIJNS9_6detail15normal_iteratorINS9_10device_ptrIdEEEESJ_SJ_SJ_SJ_SJ_SJ_SJ_EEEEEEEEEvT0_T1_,@function
        .size           _ZN3cub18CUB_300001_SM_10006detail8for_each13static_kernelINS2_12policy_hub_t12policy_500_tElNS2_12op_wrapper_tIl6alpresN6thrust24THRUST_300001_SM_1000_NS12zip_iteratorIN4cuda3std3__45tupleIJNS9_6detail15normal_iteratorINS9_10device_ptrIdEEEESJ_SJ_SJ_SJ_SJ_SJ_SJ_EEEEEEEEEvT0_T1_,(.L_x_449 - _ZN3cub18CUB_300001_SM_10006detail8for_each13static_kernelINS2_12policy_hub_t12policy_500_tElNS2_12op_wrapper_tIl6alpresN6thrust24THRUST_300001_SM_1000_NS12zip_iteratorIN4cuda3std3__45tupleIJNS9_6detail15normal_iteratorINS9_10device_ptrIdEEEESJ_SJ_SJ_SJ_SJ_SJ_SJ_EEEEEEEEEvT0_T1_)
        .other          _ZN3cub18CUB_300001_SM_10006detail8for_each13static_kernelINS2_12policy_hub_t12policy_500_tElNS2_12op_wrapper_tIl6alpresN6thrust24THRUST_300001_SM_1000_NS12zip_iteratorIN4cuda3std3__45tupleIJNS9_6detail15normal_iteratorINS9_10device_ptrIdEEEESJ_SJ_SJ_SJ_SJ_SJ_SJ_EEEEEEEEEvT0_T1_,@"STO_CUDA_ENTRY STV_DEFAULT"
_ZN3cub18CUB_300001_SM_10006detail8for_each13static_kernelINS2_12policy_hub_t12policy_500_tElNS2_12op_wrapper_tIl6alpresN6thrust24THRUST_300001_SM_1000_NS12zip_iteratorIN4cuda3std3__45tupleIJNS9_6detail15normal_iteratorINS9_10device_ptrIdEEEESJ_SJ_SJ_SJ_SJ_SJ_SJ_EEEEEEEEEvT0_T1_:
.text._ZN3cub18CUB_300001_SM_10006detail8for_each13static_kernelINS2_12policy_hub_t12policy_500_tElNS2_12op_wrapper_tIl6alpresN6thrust24THRUST_300001_SM_1000_NS12zip_iteratorIN4cuda3std3__45tupleIJNS9_6detail15normal_iteratorINS9_10device_ptrIdEEEESJ_SJ_SJ_SJ_SJ_SJ_SJ_EEEEEEEEEvT0_T1_:
[----:B------:R-:W-:Y:S08]  /*0000*/  LDC R1, c[0x0][0x37c] ;  /* 0x0000df00ff017b82 */ /* 0x000ff00000000800 */
[----:B------:R-:W0:Y:S01]  /*0010*/  S2UR UR4, SR_CTAID.X ;  /* 0x00000000000479c3 */ /* 0x000e220000002500 */
[----:B------:R-:W1:Y:S01]  /*0020*/  LDCU.64 UR6, c[0x0][0x380] ;  /* 0x00007000ff0677ac */ /* 0x000e620008000a00 */
[----:B------:R-:W2:Y:S01]  /*0030*/  LDCU.64 UR8, c[0x0][0x358] ;  /* 0x00006b00ff0877ac */ /* 0x000ea20008000a00 */
[----:B0-----:R-:W-:-:S04]  /*0040*/  UIMAD.WIDE.U32 UR4, UR4, 0x200, URZ ;  /* 0x00000200040478a5 */ /* 0x001fc8000f8e00ff */
[----:B-1----:R-:W-:-:S04]  /*0050*/  UIADD3 UR6, UP0, UPT, -UR4, UR6, URZ ;  /* 0x0000000604067290 */ /* 0x002fc8000ff1e1ff */
[----:B------:R-:W-:Y:S02]  /*0060*/  UIADD3.X UR7, UPT, UPT, ~UR5, UR7, URZ, UP0, !UPT ;  /* 0x0000000705077290 */ /* 0x000fe400087fe5ff */
[----:B------:R-:W-:-:S04]  /*0070*/  UISETP.GE.U32.AND UP0, UPT, UR6, 0x200, UPT ;  /* 0x000002000600788c */ /* 0x000fc8000bf06070 */
[----:B------:R-:W-:-:S09]  /*0080*/  UISETP.GE.AND.EX UP0, UPT, UR7, URZ, UPT, UP0 ;  /* 0x000000ff0700728c */ /* 0x000fd2000bf06300 */
[----:B--2---:R-:W-:Y:S05]  /*0090*/  BRA.U !UP0, `(.L_x_181) ;  /* 0x0000002908d47547 */ /* 0x004fea000b800000 */
[----:B------:R-:W0:Y:S01]  /*00a0*/  S2R R0, SR_TID.X ;  /* 0x0000000000007919 */ /* 0x000e220000002100 */
[----:B------:R-:W1:Y:S01]  /*00b0*/  LDCU.128 UR12, c[0x0][0x3a0] ;  /* 0x00007400ff0c77ac */ /* 0x000e620008000c00 */
[----:B------:R-:W2:Y:S01]  /*00c0*/  LDCU.128 UR16, c[0x0][0x3b0] ;  /* 0x00007600ff1077ac */ /* 0x000ea20008000c00 */
[----:B------:R-:W3:Y:S01]  /*00d0*/  LDCU.64 UR10, c[0x0][0x3c0] ;  /* 0x00007800ff0a77ac */ /* 0x000ee20008000a00 */
[----:B0-----:R-:W-:-:S05]  /*00e0*/  IADD3 R0, P0, PT, R0, UR4, RZ ;  /* 0x0000000400007c10 */ /* 0x001fca000ff1e0ff */
[----:B------:R-:W-:Y:S01]  /*00f0*/  IMAD.X R3, RZ, RZ, UR5, P0 ;  /* 0x00000005ff037e24 */ /* 0x000fe200080e06ff */
[----:B------:R-:W0:Y:S01]  /*0100*/  LDCU.64 UR4, c[0x0][0x388] ;  /* 0x00007100ff0477ac */ /* 0x000e220008000a00 */
[----:B------:R-:W-:-:S03]  /*0110*/  IMAD.SHL.U32 R4, R0, 0x8, RZ ;  /* 0x0000000800047824 */ /* 0x000fc600078e00ff */
[----:B------:R-:W-:Y:S02]  /*0120*/  SHF.L.U64.HI R2, R0, 0x3, R3 ;  /* 0x0000000300027819 */ /* 0x000fe40000010203 */
[----:B-1----:R-:W-:-:S04]  /*0130*/  IADD3 R16, P0, PT, R4, UR12, RZ ;  /* 0x0000000c04107c10 */ /* 0x002fc8000ff1e0ff */
[----:B------:R-:W-:-:S05]  /*0140*/  IADD3.X R17, PT, PT, R2, UR13, RZ, P0, !PT ;  /* 0x0000000d02117c10 */ /* 0x000fca00087fe4ff */
[----:B------:R-:W4:Y:S01]  /*0150*/  LDG.E.64 R22, desc[UR8][R16.64] ;  /* 0x0000000810167981 */ /* 0x000f22000c1e1b00 */
[----:B0-----:R-:W-:-:S04]  /*0160*/  IADD3 R46, P0, PT, R4, UR4, RZ ;  /* 0x00000004042e7c10 */ /* 0x001fc8000ff1e0ff */
[----:B------:R-:W-:Y:S01]  /*0170*/  IADD3.X R47, PT, PT, R2, UR5, RZ, P0, !PT ;  /* 0x00000005022f7c10 */ /* 0x000fe200087fe4ff */
[----:B------:R-:W0:Y:S04]  /*0180*/  LDCU.128 UR4, c[0x0][0x390] ;  /* 0x00007200ff0477ac */ /* 0x000e280008000c00 */
[----:B------:R-:W5:Y:S01]  /*0190*/  LDG.E.64 R24, desc[UR8][R46.64] ;  /* 0x000000082e187981 */ /* 0x000f62000c1e1b00 */
[C---:B------:R-:W-:Y:S01]  /*01a0*/  IADD3 R10, P5, PT, R4.reuse, UR14, RZ ;  /* 0x0000000e040a7c10 */ /* 0x040fe2000ffbe0ff */
[----:B------:R-:W-:Y:S01]  /*01b0*/  BSSY.RECONVERGENT B0, `(.L_x_182) ;  /* 0x000002c000007945 */ /* 0x000fe20003800200 */
[----:B--2---:R-:W-:Y:S02]  /*01c0*/  IADD3 R8, P4, PT, R4, UR16, RZ ;  /* 0x0000001004087c10 */ /* 0x004fe4000ff9e0ff */
[----:B------:R-:W-:-:S02]  /*01d0*/  IADD3.X R11, PT, PT, R2, UR15, RZ, P5, !PT ;  /* 0x0000000f020b7c10 */ /* 0x000fc4000affe4ff */
[----:B------:R-:W-:Y:S02]  /*01e0*/  IADD3.X R9, PT, PT, R2, UR17, RZ, P4, !PT ;  /* 0x0000001102097c10 */ /* 0x000fe4000a7fe4ff */
[C---:B0-----:R-:W-:Y:S02]  /*01f0*/  IADD3 R14, P2, PT, R4.reuse, UR4, RZ ;  /* 0x00000004040e7c10 */ /* 0x041fe4000ff5e0ff */
[----:B------:R-:W-:Y:S02]  /*0200*/  IADD3 R12, P3, PT, R4, UR6, RZ ;  /* 0x00000006040c7c10 */ /* 0x000fe4000ff7e0ff */
[C---:B------:R-:W-:Y:S02]  /*0210*/  IADD3.X R15, PT, PT, R2.reuse, UR5, RZ, P2, !PT ;  /* 0x00000005020f7c10 */ /* 0x040fe400097fe4ff */
[----:B------:R-:W-:Y:S02]  /*0220*/  IADD3.X R13, PT, PT, R2, UR7, RZ, P3, !PT ;  /* 0x00000007020d7c10 */ /* 0x000fe40009ffe4ff */
[----:B----4-:R-:W-:-:S04]  /*0230*/  SHF.R.U32.HI R0, RZ, 0x14, R23 ;  /* 0x00000014ff007819 */ /* 0x010fc80000011617 */
[----:B------:R-:W-:-:S05]  /*0240*/  LOP3.LUT R0, R0, 0x7ff, RZ, 0xc0, !PT ;  /* 0x000007ff00007812 */ /* 0x000fca00078ec0ff */
[----:B------:R-:W-:Y:S01]  /*0250*/  VIADD R3, R0, 0xfffffc0c ;  /* 0xfffffc0c00037836 */ /* 0x000fe20000000000 */
[----:B-----5:R-:W-:-:S04]  /*0260*/  DSETP.NEU.AND P1, PT, R24, RZ, PT ;  /* 0x000000ff1800722a */ /* 0x020fc80003f2d000 */
[CC--:B------:R-:W-:Y:S02]  /*0270*/  SHF.L.U32 R0, R22.reuse, R3.reuse, RZ ;  /* 0x0000000316007219 */ /* 0x0c0fe400000006ff */
[----:B------:R-:W-:Y:S02]  /*0280*/  SHF.L.U64.HI R3, R22, R3, R23 ;  /* 0x0000000316037219 */ /* 0x000fe40000010217 */
[----:B------:R-:W-:Y:S02]  /*0290*/  ISETP.NE.U32.AND P0, PT, R0, RZ, PT ;  /* 0x000000ff0000720c */ /* 0x000fe40003f05070 */
[----:B------:R-:W-:Y:S02]  /*02a0*/  ISETP.GE.OR P3, PT, R23, RZ, P1 ;  /* 0x000000ff1700720c */ /* 0x000fe40000f66670 */
[----:B------:R-:W-:-:S04]  /*02b0*/  ISETP.NE.AND.EX P0, PT, R3, -0x80000000, PT, P0 ;  /* 0x800000000300780c */ /* 0x000fc80003f05300 */
[----:B------:R-:W-:-:S09]  /*02c0*/  PLOP3.LUT P2, PT, P0, PT, PT, 0x8, 0x80 ;  /* 0x000000000080781c */ /* 0x000fd2000074e170 */
[----:B------:R-:W-:Y:S01]  /*02d0*/  @!P1 DSETP.NEU.AND P2, PT, |R22|, 0.5, !P0 ;  /* 0x3fe000001600942a */ /* 0x000fe2000474d200 */
[C---:B------:R-:W-:Y:S02]  /*02e0*/  IADD3 R6, P0, PT, R4.reuse, UR18, RZ ;  /* 0x0000001204067c10 */ /* 0x040fe4000ff1e0ff */
[----:B---3--:R-:W-:Y:S02]  /*02f0*/  IADD3 R4, P5, PT, R4, UR10, RZ ;  /* 0x0000000a04047c10 */ /* 0x008fe4000ffbe0ff */
[C---:B------:R-:W-:Y:S02]  /*0300*/  IADD3.X R7, PT, PT, R2.reuse, UR19, RZ, P0, !PT ;  /* 0x0000001302077c10 */ /* 0x040fe400087fe4ff */
[----:B------:R-:W-:Y:S02]  /*0310*/  @!P1 SEL R3, R25, RZ, P2 ;  /* 0x000000ff19039207 */ /* 0x000fe40001000000 */
[----:B------:R-:W-:Y:S01]  /*0320*/  IADD3.X R5, PT, PT, R2, UR11, RZ, P5, !PT ;  /* 0x0000000b02057c10 */ /* 0x000fe2000affe4ff */
[----:B------:R-:W-:Y:S01]  /*0330*/  @!P1 IMAD.MOV.U32 R2, RZ, RZ, RZ ;  /* 0x000000ffff029224 */ /* 0x000fe200078e00ff */
[----:B------:R-:W-:Y:S01]  /*0340*/  @!P3 LOP3.LUT R3, R3, 0x7ff00000, RZ, 0xfc, !PT ;  /* 0x7ff000000303b812 */ /* 0x000fe200078efcff */
[----:B------:R-:W-:Y:S06]  /*0350*/  @!P1 BRA `(.L_x_183) ;  /* 0x0000000000449947 */ /* 0x000fec0003800000 */
[----:B------:R-:W-:Y:S01]  /*0360*/  DADD R38, -RZ, |R24| ;  /* 0x00000000ff267229 */ /* 0x000fe20000000518 */
[----:B------:R-:W-:Y:S01]  /*0370*/  BSSY.RECONVERGENT B1, `(.L_x_184) ;  /* 0x0000005000017945 */ /* 0x000fe20003800200 */
[----:B------:R-:W-:Y:S01]  /*0380*/  IMAD.MOV.U32 R2, RZ, RZ, R22 ;  /* 0x000000ffff027224 */ /* 0x000fe200078e0016 */
[----:B------:R-:W-:Y:S01]  /*0390*/  MOV R0, 0x3c0 ;  /* 0x000003c000007802 */ /* 0x000fe20000000f00 */
[----:B------:R-:W-:-:S07]  /*03a0*/  IMAD.MOV.U32 R3, RZ, RZ, R23 ;  /* 0x000000ffff037224 */ /* 0x000fce00078e0017 */
[----:B------:R-:W-:Y:S05]  /*03b0*/  CALL.REL.NOINC `($_ZN3cub18CUB_300001_SM_10006detail8for_each13static_kernelINS2_12policy_hub_t12policy_500_tElNS2_12op_wrapper_tIl6alpresN6thrust24THRUST_300001_SM_1000_NS12zip_iteratorIN4cuda3std3__45tupleIJNS9_6detail15normal_iteratorINS9_10device_ptrIdEEEESJ_SJ_SJ_SJ_SJ_SJ_SJ_EEEEEEEEEvT0_T1_$__internal_accurate_pow) ;  /* 0x0000005800f87944 */ /* 0x000fea0003c00000 */
[----:B------:R-:W-:Y:S05]  /*03c0*/  BSYNC.RECONVERGENT B1 ;  /* 0x0000000000017941 */ /* 0x000fea0003800200 */
.L_x_184:
[----:B------:R-:W0:Y:S01]  /*03d0*/  FRND.F64.TRUNC R18, R22 ;  /* 0x0000001600127313 */ /* 0x000e22000030d800 */
[----:B------:R-:W-:Y:S01]  /*03e0*/  DADD R20, -RZ, -R2 ;  /* 0x00000000ff147229 */ /* 0x000fe20000000902 */
[----:B------:R-:W-:-:S09]  /*03f0*/  ISETP.GE.AND P1, PT, R25, RZ, PT ;  /* 0x000000ff1900720c */ /* 0x000fd20003f26270 */
[-C--:B------:R-:W-:Y:S02]  /*0400*/  FSEL R27, R20, R2.reuse, P2 ;  /* 0x00000002141b7208 */ /* 0x080fe40001000000 */
[-C--:B------:R-:W-:Y:S01]  /*0410*/  FSEL R20, R21, R3.reuse, P2 ;  /* 0x0000000315147208 */ /* 0x080fe20001000000 */
[----:B0-----:R-:W-:Y:S01]  /*0420*/  DSETP.NEU.AND P0, PT, R22, R18, PT ;  /* 0x000000121600722a */ /* 0x001fe20003f0d000 */
[----:B------:R-:W-:Y:S02]  /*0430*/  FSEL R2, R27, R2, !P1 ;  /* 0x000000021b027208 */ /* 0x000fe40004800000 */
[----:B------:R-:W-:-:S03]  /*0440*/  FSEL R3, R20, R3, !P1 ;  /* 0x0000000314037208 */ /* 0x000fc60004800000 */
[----:B------:R-:W-:Y:S02]  /*0450*/  @!P1 FSEL R2, R2, RZ, !P0 ;  /* 0x000000ff02029208 */ /* 0x000fe40004000000 */
[----:B------:R-:W-:-:S07]  /*0460*/  @!P1 FSEL R3, R3, -QNAN , !P0 ;  /* 0xfff8000003039808 */ /* 0x000fce0004000000 */
.L_x_183:
[----:B------:R-:W-:Y:S05]  /*0470*/  BSYNC.RECONVERGENT B0 ;  /* 0x0000000000007941 */ /* 0x000fea0003800200 */
.L_x_182:
[----:B------:R-:W-:Y:S01]  /*0480*/  DADD R18, R24, R22 ;  /* 0x0000000018127229 */ /* 0x000fe20000000016 */
[----:B------:R-:W-:Y:S09]  /*0490*/  BSSY.RECONVERGENT B0, `(.L_x_185) ;  /* 0x000001d000007945 */ /* 0x000ff20003800200 */
[----:B------:R-:W-:-:S04]  /*04a0*/  LOP3.LUT R18, R19, 0x7ff00000, RZ, 0xc0, !PT ;  /* 0x7ff0000013127812 */ /* 0x000fc800078ec0ff */
[----:B------:R-:W-:-:S13]  /*04b0*/  ISETP.NE.AND P0, PT, R18, 0x7ff00000, PT ;  /* 0x7ff000001200780c */ /* 0x000fda0003f05270 */
[----:B------:R-:W-:Y:S05]  /*04c0*/  @P0 BRA `(.L_x_186) ;  /* 0x0000000000640947 */ /* 0x000fea0003800000 */
[----:B------:R-:W-:-:S06]  /*04d0*/  DSETP.NAN.AND P0, PT, R22, R22, PT ;  /* 0x000000161600722a */ /* 0x000fcc0003f08000 */
[----:B------:R-:W-:-:S14]  /*04e0*/  DSETP.NUM.AND P0, PT, R24, R24, !P0 ;  /* 0x000000181800722a */ /* 0x000fdc0004707000 */
[----:B------:R-:W-:Y:S01]  /*04f0*/  @!P0 DADD R2, R24, R22 ;  /* 0x0000000018028229 */ /* 0x000fe20000000016 */
[----:B------:R-:W-:Y:S10]  /*0500*/  @!P0 BRA `(.L_x_186) ;  /* 0x0000000000548947 */ /* 0x000ff40003800000 */
[----:B------:R-:W-:-:S14]  /*0510*/  DSETP.NEU.AND P0, PT, |R22|, +INF , PT ;  /* 0x7ff000001600742a */ /* 0x000fdc0003f0d200 */
[----:B------:R-:W-:Y:S05]  /*0520*/  @P0 BRA `(.L_x_187) ;  /* 0x0000000000200947 */ /* 0x000fea0003800000 */
[----:B------:R-:W-:Y:S01]  /*0530*/  ISETP.GE.AND P1, PT, R23, RZ, PT ;  /* 0x000000ff1700720c */ /* 0x000fe20003f26270 */
[----:B------:R-:W-:-:S06]  /*0540*/  DSETP.GT.AND P0, PT, |R24|, 1, PT ;  /* 0x3ff000001800742a */ /* 0x000fcc0003f04200 */
[----:B------:R-:W-:Y:S01]  /*0550*/  SEL R2, RZ, 0x7ff00000, !P0 ;  /* 0x7ff00000ff027807 */ /* 0x000fe20004000000 */
[----:B------:R-:W-:-:S05]  /*0560*/  DSETP.NEU.AND P0, PT, R24, -1, PT ;  /* 0xbff000001800742a */ /* 0x000fca0003f0d000 */
[----:B------:R-:W-:-:S04]  /*0570*/  @!P1 LOP3.LUT R2, R2, 0x7ff00000, RZ, 0x3c, !PT ;  /* 0x7ff0000002029812 */ /* 0x000fc800078e3cff */
[----:B------:R-:W-:Y:S01]  /*0580*/  SEL R3, R2, 0x3ff00000, P0 ;  /* 0x3ff0000002037807 */ /* 0x000fe20000000000 */
[----:B------:R-:W-:Y:S01]  /*0590*/  IMAD.MOV.U32 R2, RZ, RZ, RZ ;  /* 0x000000ffff027224 */ /* 0x000fe200078e00ff */
[----:B------:R-:W-:Y:S06]  /*05a0*/  BRA `(.L_x_186) ;  /* 0x00000000002c7947 */ /* 0x000fec0003800000 */
.L_x_187:
[----:B------:R-:W-:-:S14]  /*05b0*/  DSETP.NEU.AND P0, PT, |R24|, +INF , PT ;  /* 0x7ff000001800742a */ /* 0x000fdc0003f0d200 */
[----:B------:R-:W-:Y:S05]  /*05c0*/  @P0 BRA `(.L_x_186) ;  /* 0x0000000000240947 */ /* 0x000fea0003800000 */
[C---:B------:R-:W-:Y:S01]  /*05d0*/  ISETP.GE.AND P0, PT, R23.reuse, RZ, PT ;  /* 0x000000ff1700720c */ /* 0x040fe20003f06270 */
[----:B------:R-:W-:Y:S01]  /*05e0*/  IMAD.MOV.U32 R2, RZ, RZ, RZ ;  /* 0x000000ffff027224 */ /* 0x000fe200078e00ff */
[----:B------:R-:W-:Y:S02]  /*05f0*/  LOP3.LUT R0, R23, 0x7fffffff, RZ, 0xc0, !PT ;  /* 0x7fffffff17007812 */ /* 0x000fe400078ec0ff */
[----:B------:R-:W-:Y:S02]  /*0600*/  SEL R3, RZ, 0x7ff00000, !P0 ;  /* 0x7ff00000ff037807 */ /* 0x000fe40004000000 */
[----:B------:R-:W-:Y:S02]  /*0610*/  ISETP.GE.AND P1, PT, R25, RZ, PT ;  /* 0x000000ff1900720c */ /* 0x000fe40003f26270 */
[----:B------:R-:W-:Y:S01]  /*0620*/  ISETP.NE.AND P0, PT, R0, 0x3fe00000, PT ;  /* 0x3fe000000000780c */ /* 0x000fe20003f05270 */
[----:B------:R-:W-:-:S05]  /*0630*/  VIADD R0, R3, 0x80000000 ;  /* 0x8000000003007836 */ /* 0x000fca0000000000 */
[----:B------:R-:W-:-:S05]  /*0640*/  SEL R0, R0, R3, P0 ;  /* 0x0000000300007207 */ /* 0x000fca0000000000 */
[----:B------:R-:W-:-:S07]  /*0650*/  @!P1 SEL R3, R0, R3, P2 ;  /* 0x0000000300039207 */ /* 0x000fce0001000000 */
.L_x_186:
[----:B------:R-:W-:Y:S05]  /*0660*/  BSYNC.RECONVERGENT B0 ;  /* 0x0000000000007941 */ /* 0x000fea0003800200 */
.L_x_185:
[----:B------:R-:W2:Y:S04]  /*0670*/  LDG.E.64 R18, desc[UR8][R10.64] ;  /* 0x000000080a127981 */ /* 0x000ea8000c1e1b00 */
[----:B------:R-:W3:Y:S01]  /*0680*/  LDG.E.64 R20, desc[UR8][R14.64] ;  /* 0x000000080e147981 */ /* 0x000ee2000c1e1b00 */
[----:B------:R-:W-:Y:S01]  /*0690*/  DSETP.NEU.AND P1, PT, R22, RZ, PT ;  /* 0x000000ff1600722a */ /* 0x000fe20003f2d000 */
[----:B------:R-:W-:Y:S05]  /*06a0*/  BSSY.RECONVERGENT B0, `(.L_x_188) ;  /* 0x0000027000007945 */ /* 0x000fea0003800200 */
[----:B------:R-:W-:-:S02]  /*06b0*/  FSEL R22, R2, RZ, P1 ;  /* 0x000000ff02167208 */ /* 0x000fc40000800000 */
[----:B------:R-:W-:Y:S02]  /*06c0*/  FSEL R2, R3, 1.875, P1 ;  /* 0x3ff0000003027808 */ /* 0x000fe40000800000 */
[----:B--2---:R-:W-:-:S04]  /*06d0*/  SHF.R.U32.HI R0, RZ, 0x14, R19 ;  /* 0x00000014ff007819 */ /* 0x004fc80000011613 */
[----:B------:R-:W-:Y:S01]  /*06e0*/  LOP3.LUT R0, R0, 0x7ff, RZ, 0xc0, !PT ;  /* 0x000007ff00007812 */ /* 0x000fe200078ec0ff */
[----:B---3--:R-:W-:-:S04]  /*06f0*/  DSETP.NEU.AND P3, PT, R20, RZ, PT ;  /* 0x000000ff1400722a */ /* 0x008fc80003f6d000 */
[----:B------:R-:W-:Y:S02]  /*0700*/  VIADD R27, R0, 0xfffffc0c ;  /* 0xfffffc0c001b7836 */ /* 0x000fe40000000000 */
[----:B------:R-:W-:-:S03]  /*0710*/  ISETP.GE.OR P4, PT, R19, RZ, P3 ;  /* 0x000000ff1300720c */ /* 0x000fc60001f86670 */
[CC--:B------:R-:W-:Y:S02]  /*0720*/  SHF.L.U32 R0, R18.reuse, R27.reuse, RZ ;  /* 0x0000001b12007219 */ /* 0x0c0fe400000006ff */
[----:B------:R-:W-:Y:S02]  /*0730*/  SHF.L.U64.HI R27, R18, R27, R19 ;  /* 0x0000001b121b7219 */ /* 0x000fe40000010213 */
[----:B------:R-:W-:-:S04]  /*0740*/  ISETP.NE.U32.AND P0, PT, R0, RZ, PT ;  /* 0x000000ff0000720c */ /* 0x000fc80003f05070 */
[----:B------:R-:W-:-:S04]  /*0750*/  ISETP.NE.AND.EX P0, PT, R27, -0x80000000, PT, P0 ;  /* 0x800000001b00780c */ /* 0x000fc80003f05300 */
[----:B------:R-:W-:-:S09]  /*0760*/  PLOP3.LUT P2, PT, P0, PT, PT, 0x8, 0x80 ;  /* 0x000000000080781c */ /* 0x000fd2000074e170 */
[----:B------:R-:W-:Y:S02]  /*0770*/  @!P3 DSETP.NEU.AND P2, PT, |R18|, 0.5, !P0 ;  /* 0x3fe000001200b42a */ /* 0x000fe4000474d200 */
[----:B------:R-:W-:-:S04]  /*0780*/  DSETP.NEU.AND P0, PT, R24, 1, PT ;  /* 0x3ff000001800742a */ /* 0x000fc80003f0d000 */
[----:B------:R-:W-:Y:S02]  /*0790*/  @!P3 SEL R0, R21, RZ, P2 ;  /* 0x000000ff1500b207 */ /* 0x000fe40001000000 */
[----:B------:R-:W-:Y:S01]  /*07a0*/  FSEL R23, R2, 1.875, P0 ;  /* 0x3ff0000002177808 */ /* 0x000fe20000000000 */
[----:B------:R-:W-:Y:S01]  /*07b0*/  @!P3 IMAD.MOV.U32 R2, RZ, RZ, RZ ;  /* 0x000000ffff02b224 */ /* 0x000fe200078e00ff */
[----:B------:R-:W-:Y:S02]  /*07c0*/  @!P4 LOP3.LUT R0, R0, 0x7ff00000, RZ, 0xfc, !PT ;  /* 0x7ff000000000c812 */ /* 0x000fe400078efcff */
[----:B------:R-:W-:-:S03]  /*07d0*/  FSEL R22, R22, RZ, P0 ;  /* 0x000000ff16167208 */ /* 0x000fc60000000000 */
[----:B------:R-:W-:Y:S01]  /*07e0*/  @!P3 IMAD.MOV.U32 R3, RZ, RZ, R0 ;  /* 0x000000ffff03b224 */ /* 0x000fe200078e0000 */
        /* <DEDUP_REMOVED lines=8> */
.L_x_190:
        /* <DEDUP_REMOVED lines=10> */
.L_x_189:
[----:B------:R-:W-:Y:S05]  /*0910*/  BSYNC.RECONVERGENT B0 ;  /* 0x0000000000007941 */ /* 0x000fea0003800200 */
.L_x_188:
        /* <DEDUP_REMOVED lines=19> */
.L_x_193:
        /* <DEDUP_REMOVED lines=11> */
.L_x_192:
[----:B------:R-:W-:Y:S05]  /*0b00*/  BSYNC.RECONVERGENT B0 ;  /* 0x0000000000007941 */ /* 0x000fea0003800200 */
.L_x_191:
[----:B------:R-:W2:Y:S04]  /*0b10*/  LDG.E.64 R24, desc[UR8][R8.64] ;  /* 0x0000000808187981 */ /* 0x000ea8000c1e1b00 */
[----:B------:R-:W3:Y:S01]  /*0b20*/  LDG.E.64 R26, desc[UR8][R12.64] ;  /* 0x000000080c1a7981 */ /* 0x000ee2000c1e1b00 */
[----:B------:R-:W-:Y:S01]  /*0b30*/  DSETP.NEU.AND P2, PT, R18, RZ, PT ;  /* 0x000000ff1200722a */ /* 0x000fe20003f4d000 */
[----:B------:R-:W-:Y:S01]  /*0b40*/  BSSY.RECONVERGENT B0, `(.L_x_194) ;  /* 0x0000028000007945 */ /* 0x000fe20003800200 */
[----:B------:R-:W-:-:S04]  /*0b50*/  DSETP.NEU.AND P1, PT, R20, 1, PT ;  /* 0x3ff000001400742a */ /* 0x000fc80003f2d000 */
[----:B------:R-:W-:Y:S02]  /*0b60*/  FSEL R2, R2, RZ, P2 ;  /* 0x000000ff02027208 */ /* 0x000fe40001000000 */
[----:B------:R-:W-:Y:S02]  /*0b70*/  FSEL R3, R3, 1.875, P2 ;  /* 0x3ff0000003037808 */ /* 0x000fe40001000000 */
[----:B------:R-:W-:Y:S02]  /*0b80*/  FSEL R2, R2, RZ, P1 ;  /* 0x000000ff02027208 */ /* 0x000fe40000800000 */
[----:B------:R-:W-:-:S06]  /*0b90*/  FSEL R3, R3, 1.875, P1 ;  /* 0x3ff0000003037808 */ /* 0x000fcc0000800000 */
[----:B------:R-:W-:Y:S01]  /*0ba0*/  DMUL R22, R22, R2 ;  /* 0x0000000216167228 */ /* 0x000fe20000000000 */
[----:B--2---:R-:W-:-:S04]  /*0bb0*/  SHF.R.U32.HI R0, RZ, 0x14, R25 ;  /* 0x00000014ff007819 */ /* 0x004fc80000011619 */
[----:B------:R-:W-:Y:S01]  /*0bc0*/  LOP3.LUT R0, R0, 0x7ff, RZ, 0xc0, !PT ;  /* 0x000007ff00007812 */ /* 0x000fe200078ec0ff */
[----:B---3--:R-:W-:-:S04]  /*0bd0*/  DSETP.NEU.AND P3, PT, R26, RZ, PT ;  /* 0x000000ff1a00722a */ /* 0x008fc80003f6d000 */
[----:B------:R-:W-:Y:S02]  /*0be0*/  VIADD R29, R0, 0xfffffc0c ;  /* 0xfffffc0c001d7836 */ /* 0x000fe40000000000 */
[----:B------:R-:W-:-:S03]  /*0bf0*/  ISETP.GE.OR P4, PT, R25, RZ, P3 ;  /* 0x000000ff1900720c */ /* 0x000fc60001f86670 */
[CC--:B------:R-:W-:Y:S02]  /*0c00*/  SHF.L.U32 R0, R24.reuse, R29.reuse, RZ ;  /* 0x0000001d18007219 */ /* 0x0c0fe400000006ff */
[----:B------:R-:W-:Y:S02]  /*0c10*/  SHF.L.U64.HI R29, R24, R29, R25 ;  /* 0x0000001d181d7219 */ /* 0x000fe40000010219 */
[----:B------:R-:W-:Y:S01]  /*0c20*/  ISETP.NE.U32.AND P0, PT, R0, RZ, PT ;  /* 0x000000ff0000720c */ /* 0x000fe20003f05070 */
[----:B------:R-:W-:-:S03]  /*0c30*/  @!P3 IMAD.MOV.U32 R2, RZ, RZ, RZ ;  /* 0x000000ffff02b224 */ /* 0x000fc600078e00ff */
[----:B------:R-:W-:-:S04]  /*0c40*/  ISETP.NE.AND.EX P0, PT, R29, -0x80000000, PT, P0 ;  /* 0x800000001d00780c */ /* 0x000fc80003f05300 */
[----:B------:R-:W-:-:S09]  /*0c50*/  PLOP3.LUT P2, PT, P0, PT, PT, 0x8, 0x80 ;  /* 0x000000000080781c */ /* 0x000fd2000074e170 */
[----:B------:R-:W-:-:S06]  /*0c60*/  @!P3 DSETP.NEU.AND P2, PT, |R24|, 0.5, !P0 ;  /* 0x3fe000001800b42a */ /* 0x000fcc000474d200 */
[----:B------:R-:W-:-:S04]  /*0c70*/  @!P3 SEL R0, R27, RZ, P2 ;  /* 0x000000ff1b00b207 */ /* 0x000fc80001000000 */
[----:B------:R-:W-:-:S05]  /*0c80*/  @!P4 LOP3.LUT R0, R0, 0x7ff00000, RZ, 0xfc, !PT ;  /* 0x7ff000000000c812 */ /* 0x000fca00078efcff */
        /* <DEDUP_REMOVED lines=9> */
.L_x_196:
        /* <DEDUP_REMOVED lines=10> */
.L_x_195:
[----:B------:R-:W-:Y:S05]  /*0dc0*/  BSYNC.RECONVERGENT B0 ;  /* 0x0000000000007941 */ /* 0x000fea0003800200 */
.L_x_194:
        /* <DEDUP_REMOVED lines=19> */
.L_x_199:
        /* <DEDUP_REMOVED lines=11> */
.L_x_198:
[----:B------:R-:W-:Y:S05]  /*0fb0*/  BSYNC.RECONVERGENT B0 ;  /* 0x0000000000007941 */ /* 0x000fea0003800200 */
.L_x_197:
[----:B------:R-:W2:Y:S01]  /*0fc0*/  LDG.E.64 R18, desc[UR8][R6.64] ;  /* 0x0000000806127981 */ /* 0x000ea2000c1e1b00 */
[----:B------:R-:W-:Y:S01]  /*0fd0*/  IMAD.MOV.U32 R20, RZ, RZ, 0x1 ;  /* 0x00000001ff147424 */ /* 0x000fe200078e00ff */
[----:B------:R-:W-:Y:S01]  /*0fe0*/  DSETP.NEU.AND P1, PT, R24, RZ, PT ;  /* 0x000000ff1800722a */ /* 0x000fe20003f2d000 */
[----:B------:R-:W-:Y:S01]  /*0ff0*/  BSSY.RECONVERGENT B0, `(.L_x_200) ;  /* 0x000001c000007945 */ /* 0x000fe20003800200 */
[----:B------:R-:W-:-:S04]  /*1000*/  DSETP.NEU.AND P0, PT, R26, 1, PT ;  /* 0x3ff000001a00742a */ /* 0x000fc80003f0d000 */
[----:B------:R-:W-:Y:S01]  /*1010*/  FSEL R0, R3, 1.875, P1 ;  /* 0x3ff0000003007808 */ /* 0x000fe20000800000 */
[----:B--2---:R-:W0:Y:S02]  /*1020*/  MUFU.RCP64H R21, R19 ;  /* 0x0000001300157308 */ /* 0x004e240000001800 */
[----:B0-----:R-:W-:-:S08]  /*1030*/  DFMA R28, -R18, R20, 1 ;  /* 0x3ff00000121c742b */ /* 0x001fd00000000114 */
[----:B------:R-:W-:-:S08]  /*1040*/  DFMA R28, R28, R28, R28 ;  /* 0x0000001c1c1c722b */ /* 0x000fd0000000001c */
[----:B------:R-:W-:Y:S01]  /*1050*/  DFMA R28, R20, R28, R20 ;  /* 0x0000001c141c722b */ /* 0x000fe20000000014 */
[----:B------:R-:W-:Y:S02]  /*1060*/  FSEL R20, R2, RZ, P1 ;  /* 0x000000ff02147208 */ /* 0x000fe40000800000 */
[----:B------:R-:W-:Y:S02]  /*1070*/  FSEL R21, R0, 1.875, P0 ;  /* 0x3ff0000000157808 */ /* 0x000fe40000000000 */
[----:B------:R-:W-:-:S03]  /*1080*/  FSEL R20, R20, RZ, P0 ;  /* 0x000000ff14147208 */ /* 0x000fc60000000000 */
[----:B------:R-:W-:-:S03]  /*1090*/  DFMA R2, -R18, R28, 1 ;  /* 0x3ff000001202742b */ /* 0x000fc6000000011c */
[----:B------:R-:W-:-:S05]  /*10a0*/  DMUL R24, R22, R20 ;  /* 0x0000001416187228 */ /* 0x000fca0000000000 */
[----:B------:R-:W-:-:S05]  /*10b0*/  DFMA R2, R28, R2, R28 ;  /* 0x000000021c02722b */ /* 0x000fca000000001c */
[----:B------:R-:W-:-:S03]  /*10c0*/  FSETP.GEU.AND P1, PT, |R25|, 6.5827683646048100446e-37, PT ;  /* 0x036000001900780b */ /* 0x000fc60003f2e200 */
[----:B------:R-:W-:-:S08]  /*10d0*/  DMUL R20, R24, R2 ;  /* 0x0000000218147228 */ /* 0x000fd00000000000 */
[----:B------:R-:W-:-:S08]  /*10e0*/  DFMA R22, -R18, R20, R24 ;  /* 0x000000141216722b */ /* 0x000fd00000000118 */
[----:B------:R-:W-:-:S10]  /*10f0*/  DFMA R2, R2, R22, R20 ;  /* 0x000000160202722b */ /* 0x000fd40000000014 */
[----:B------:R-:W-:-:S05]  /*1100*/  FFMA R0, RZ, R19, R3 ;  /* 0x00000013ff007223 */ /* 0x000fca0000000003 */
[----:B------:R-:W-:-:S13]  /*1110*/  FSETP.GT.AND P0, PT, |R0|, 1.469367938527859385e-39, PT ;  /* 0x001000000000780b */ /* 0x000fda0003f04200 */
[----:B------:R-:W-:Y:S05]  /*1120*/  @P0 BRA P1, `(.L_x_201) ;  /* 0x0000000000200947 */ /* 0x000fea0000800000 */
[----:B------:R-:W-:Y:S01]  /*1130*/  IMAD.MOV.U32 R22, RZ, RZ, R24 ;  /* 0x000000ffff167224 */ /* 0x000fe200078e0018 */
[----:B------:R-:W-:Y:S01]  /*1140*/  MOV R0, 0x1190 ;  /* 0x0000119000007802 */ /* 0x000fe20000000f00 */
[----:B------:R-:W-:Y:S02]  /*1150*/  IMAD.MOV.U32 R23, RZ, RZ, R25 ;  /* 0x000000ffff177224 */ /* 0x000fe400078e0019 */
[----:B------:R-:W-:Y:S02]  /*1160*/  IMAD.MOV.U32 R20, RZ, RZ, R18 ;  /* 0x000000ffff147224 */ /* 0x000fe400078e0012 */
[----:B------:R-:W-:-:S07]  /*1170*/  IMAD.MOV.U32 R21, RZ, RZ, R19 ;  /* 0x000000ffff157224 */ /* 0x000fce00078e0013 */
[----:B------:R-:W-:Y:S05]  /*1180*/  CALL.REL.NOINC `($__internal_0_$__cuda_sm20_div_rn_f64_full) ;  /* 0x0000004800147944 */ /* 0x000fea0003c00000 */
[----:B------:R-:W-:Y:S02]  /*1190*/  IMAD.MOV.U32 R2, RZ, RZ, R24 ;  /* 0x000000ffff027224 */ /* 0x000fe400078e0018 */
[----:B------:R-:W-:-:S07]  /*11a0*/  IMAD.MOV.U32 R3, RZ, RZ, R25 ;  /* 0x000000ffff037224 */ /* 0x000fce00078e0019 */
.L_x_201:
[----:B------:R-:W-:Y:S05]  /*11b0*/  BSYNC.RECONVERGENT B0 ;  /* 0x0000000000007941 */ /* 0x000fea0003800200 */
.L_x_200:
[----:B------:R-:W-:Y:S01]  /*11c0*/  ISETP.GT.AND P0, PT, R3, 0xfffff, PT ;  /* 0x000fffff0300780c */ /* 0x000fe20003f04270 */
[----:B------:R-:W-:Y:S01]  /*11d0*/  IMAD.MOV.U32 R18, RZ, RZ, R2 ;  /* 0x000000ffff127224 */ /* 0x000fe200078e0002 */
[----:B------:R-:W-:Y:S01]  /*11e0*/  BSSY.RECONVERGENT B0, `(.L_x_202) ;  /* 0x0000051000007945 */ /* 0x000fe20003800200 */
[----:B------:R-:W-:-:S10]  /*11f0*/  IMAD.MOV.U32 R19, RZ, RZ, R3 ;  /* 0x000000ffff137224 */ /* 0x000fd400078e0003 */
[----:B------:R-:W-:-:S10]  /*1200*/  @!P0 DMUL R18, R18, 1.80143985094819840000e+16 ;  /* 0x4350000012128828 */ /* 0x000fd40000000000 */
[----:B------:R-:W-:Y:S02]  /*1210*/  @!P0 IMAD.MOV.U32 R3, RZ, RZ, R19 ;  /* 0x000000ffff038224 */ /* 0x000fe400078e0013 */
[----:B------:R-:W-:Y:S02]  /*1220*/  @!P0 IMAD.MOV.U32 R2, RZ, RZ, R18 ;  /* 0x000000ffff028224 */ /* 0x000fe400078e0012 */
[----:B------:R-:W-:-:S05]  /*1230*/  VIADD R0, R3, 0xffffffff ;  /* 0xffffffff03007836 */ /* 0x000fca0000000000 */
[----:B------:R-:W-:Y:S01]  /*1240*/  ISETP.GT.U32.AND P1, PT, R0, 0x7feffffe, PT ;  /* 0x7feffffe0000780c */ /* 0x000fe20003f24070 */
[----:B------:R-:W-:Y:S02]  /*1250*/  IMAD.MOV.U32 R0, RZ, RZ, -0x3ff ;  /* 0xfffffc01ff007424 */ /* 0x000fe400078e00ff */
[----:B------:R-:W-:-:S10]  /*1260*/  @!P0 IMAD.MOV.U32 R0, RZ, RZ, -0x435 ;  /* 0xfffffbcbff008424 */ /* 0x000fd400078e00ff */
[----:B------:R-:W-:Y:S05]  /*1270*/  @P1 BRA `(.L_x_203) ;  /* 0x0000000400041947 */ /* 0x000fea0003800000 */
[----:B------:R-:W-:Y:S01]  /*1280*/  LOP3.LUT R18, R3, 0xfffff, RZ, 0xc0, !PT ;  /* 0x000fffff03127812 */ /* 0x000fe200078ec0ff */
[----:B------:R-:W-:Y:S01]  /*1290*/  IMAD.MOV.U32 R20, RZ, RZ, RZ ;  /* 0x000000ffff147224 */ /* 0x000fe200078e00ff */
[----:B------:R-:W-:Y:S01]  /*12a0*/  UMOV UR4, 0x3ae80f1e ;  /* 0x3ae80f1e00047882 */ /* 0x000fe20000000000 */
[----:B------:R-:W-:Y:S01]  /*12b0*/  IMAD.MOV.U32 R28, RZ, RZ, -0x748574fc ;  /* 0x8b7a8b04ff1c7424 */ /* 0x000fe200078e00ff */
[----:B------:R-:W-:Y:S01]  /*12c0*/  LOP3.LUT R19, R18, 0x3ff00000, RZ, 0xfc, !PT ;  /* 0x3ff0000012137812 */ /* 0x000fe200078efcff */
[----:B------:R-:W-:Y:S01]  /*12d0*/  IMAD.MOV.U32 R18, RZ, RZ, R2 ;  /* 0x000000ffff127224 */ /* 0x000fe200078e0002 */
[----:B------:R-:W-:Y:S01]  /*12e0*/  UMOV UR5, 0x3eb1380b ;  /* 0x3eb1380b00057882 */ /* 0x000fe20000000000 */
[----:B------:R-:W-:Y:S01]  /*12f0*/  IMAD.MOV.U32 R29, RZ, RZ, 0x3ed0ee25 ;  /* 0x3ed0ee25ff1d7424 */ /* 0x000fe200078e00ff */
[----:B------:R-:W-:Y:S01]  /*1300*/  ISETP.GE.U32.AND P0, PT, R19, 0x3ff6a09f, PT ;  /* 0x3ff6a09f1300780c */ /* 0x000fe20003f06070 */
[----:B------:R-:W-:Y:S01]  /*1310*/  IMAD.MOV.U32 R31, RZ, RZ, 0x43300000 ;  /* 0x43300000ff1f7424 */ /* 0x000fe200078e00ff */
[----:B------:R-:W-:Y:S01]  /*1320*/  LEA.HI R0, R3, R0, RZ, 0xc ;  /* 0x0000000003007211 */ /* 0x000fe200078f60ff */
[----:B------:R-:W-:Y:S01]  /*1330*/  UMOV UR6, 0x80000000 ;  /* 0x8000000000067882 */ /* 0x000fe20000000000 */
[----:B------:R-:W-:-:S09]  /*1340*/  UMOV UR7, 0x43300000 ;  /* 0x4330000000077882 */ /* 0x000fd20000000000 */
[----:B------:R-:W-:Y:S02]  /*1350*/  @P0 VIADD R21, R19, 0xfff00000 ;  /* 0xfff0000013150836 */ /* 0x000fe40000000000 */
[----:B------:R-:W-:Y:S02]  /*1360*/  @P0 VIADD R0, R0, 0x1 ;  /* 0x0000000100000836 */ /* 0x000fe40000000000 */
[----:B------:R-:W-:-:S03]  /*1370*/  @P0 IMAD.MOV.U32 R19, RZ, RZ, R21 ;  /* 0x000000ffff130224 */ /* 0x000fc600078e0015 */
[----:B------:R-:W-:-:S03]  /*1380*/  LOP3.LUT R30, R0, 0x80000000, RZ, 0x3c, !PT ;  /* 0x80000000001e7812 */ /* 0x000fc600078e3cff */
[C---:B------:R-:W-:Y:S02]  /*1390*/  DADD R26, R18.reuse, 1 ;  /* 0x3ff00000121a7429 */ /* 0x040fe40000000000 */
[----:B------:R-:W-:-:S04]  /*13a0*/  DADD R18, R18, -1 ;  /* 0xbff0000012127429 */ /* 0x000fc80000000000 */
[----:B------:R-:W0:Y:S02]  /*13b0*/  MUFU.RCP64H R21, R27 ;  /* 0x0000001b00157308 */ /* 0x000e240000001800 */
[----:B0-----:R-:W-:-:S08]  /*13c0*/  DFMA R22, -R26, R20, 1 ;  /* 0x3ff000001a16742b */ /* 0x001fd00000000114 */
[----:B------:R-:W-:-:S08]  /*13d0*/  DFMA R22, R22, R22, R22 ;  /* 0x000000161616722b */ /* 0x000fd00000000016 */
[----:B------:R-:W-:-:S08]  /*13e0*/  DFMA R20, R20, R22, R20 ;  /* 0x000000161414722b */ /* 0x000fd00000000014 */
[----:B------:R-:W-:-:S08]  /*13f0*/  DMUL R22, R18, R20 ;  /* 0x0000001412167228 */ /* 0x000fd00000000000 */
[----:B------:R-:W-:-:S08]  /*1400*/  DFMA R22, R18, R20, R22 ;  /* 0x000000141216722b */ /* 0x000fd00000000016 */
[----:B------:R-:W-:Y:S02]  /*1410*/  DMUL R24, R22, R22 ;  /* 0x0000001616187228 */ /* 0x000fe40000000000 */
[----:B------:R-:W-:-:S06]  /*1420*/  DADD R2, R18, -R22 ;  /* 0x0000000012027229 */ /* 0x000fcc0000000816 */
[----:B------:R-:W-:Y:S01]  /*1430*/  DFMA R26, R24, UR4, R28 ;  /* 0x00000004181a7c2b */ /* 0x000fe2000800001c */
[----:B------:R-:W-:Y:S01]  /*1440*/  UMOV UR4, 0x9f02676f ;  /* 0x9f02676f00047882 */ /* 0x000fe20000000000 */
[----:B------:R-:W-:Y:S01]  /*1450*/  UMOV UR5, 0x3ef3b266 ;  /* 0x3ef3b26600057882 */ /* 0x000fe20000000000 */
[----:B------:R-:W-:Y:S02]  /*1460*/  DADD R28, R2, R2 ;  /* 0x00000000021c7229 */ /* 0x000fe40000000002 */
[----:B------:R-:W-:Y:S01]  /*1470*/  DADD R2, R30, -UR6 ;  /* 0x800000061e027e29 */ /* 0x000fe20008000000 */
[----:B------:R-:W-:Y:S01]  /*1480*/  UMOV UR6, 0xfefa39ef ;  /* 0xfefa39ef00067882 */ /* 0x000fe20000000000 */
[----:B------:R-:W-:Y:S01]  /*1490*/  UMOV UR7, 0x3fe62e42 ;  /* 0x3fe62e4200077882 */ /* 0x000fe20000000000 */
[----:B------:R-:W-:Y:S01]  /*14a0*/  DFMA R26, R24, R26, UR4 ;  /* 0x00000004181a7e2b */ /* 0x000fe2000800001a */
[----:B------:R-:W-:Y:S01]  /*14b0*/  UMOV UR4, 0xa9ab0956 ;  /* 0xa9ab095600047882 */ /* 0x000fe20000000000 */
[----:B------:R-:W-:Y:S01]  /*14c0*/  UMOV UR5, 0x3f1745cb ;  /* 0x3f1745cb00057882 */ /* 0x000fe20000000000 */
[----:B------:R-:W-:-:S02]  /*14d0*/  DFMA R28, R18, -R22, R28 ;  /* 0x80000016121c722b */ /* 0x000fc4000000001c */
[----:B------:R-:W-:-:S03]  /*14e0*/  DFMA R18, R2, UR6, R22 ;  /* 0x0000000602127c2b */ /* 0x000fc60008000016 */
[----:B------:R-:W-:Y:S01]  /*14f0*/  DFMA R26, R24, R26, UR4 ;  /* 0x00000004181a7e2b */ /* 0x000fe2000800001a */
[----:B------:R-:W-:Y:S01]  /*1500*/  UMOV UR4, 0x2d1b5154 ;  /* 0x2d1b515400047882 */ /* 0x000fe20000000000 */
[----:B------:R-:W-:Y:S01]  /*1510*/  UMOV UR5, 0x3f3c71c7 ;  /* 0x3f3c71c700057882 */ /* 0x000fe20000000000 */
[----:B------:R-:W-:-:S05]  /*1520*/  DMUL R28, R20, R28 ;  /* 0x0000001c141c7228 */ /* 0x000fca0000000000 */
[----:B------:R-:W-:Y:S01]  /*1530*/  DFMA R26, R24, R26, UR4 ;  /* 0x00000004181a7e2b */ /* 0x000fe2000800001a */
[----:B------:R-:W-:Y:S01]  /*1540*/  UMOV UR4, 0x923be72d ;  /* 0x923be72d00047882 */ /* 0x000fe20000000000 */
[----:B------:R-:W-:-:S06]  /*1550*/  UMOV UR5, 0x3f624924 ;  /* 0x3f62492400057882 */ /* 0x000fcc0000000000 */
        /* <DEDUP_REMOVED lines=8> */
[----:B------:R-:W-:Y:S02]  /*15e0*/  UMOV UR5, 0x3fe62e42 ;  /* 0x3fe62e4200057882 */ /* 0x000fe40000000000 */
[----:B------:R-:W-:Y:S01]  /*15f0*/  DFMA R30, R2, -UR4, R18 ;  /* 0x80000004021e7c2b */ /* 0x000fe20008000012 */
[----:B------:R-:W-:Y:S01]  /*1600*/  UMOV UR4, 0x3b39803f ;  /* 0x3b39803f00047882 */ /* 0x000fe20000000000 */
[----:B------:R-:W-:Y:S02]  /*1610*/  UMOV UR5, 0x3c7abc9e ;  /* 0x3c7abc9e00057882 */ /* 0x000fe40000000000 */
[----:B------:R-:W-:-:S04]  /*1620*/  DMUL R26, R24, R26 ;  /* 0x0000001a181a7228 */ /* 0x000fc80000000000 */
[----:B------:R-:W-:-:S04]  /*1630*/  DADD R30, -R22, R30 ;  /* 0x00000000161e7229 */ /* 0x000fc8000000011e */
[----:B------:R-:W-:-:S08]  /*1640*/  DFMA R26, R22, R26, R28 ;  /* 0x0000001a161a722b */ /* 0x000fd0000000001c */
[----:B------:R-:W-:-:S08]  /*1650*/  DADD R26, R26, -R30 ;  /* 0x000000001a1a7229 */ /* 0x000fd0000000081e */
[----:B------:R-:W-:-:S08]  /*1660*/  DFMA R26, R2, UR4, R26 ;  /* 0x00000004021a7c2b */ /* 0x000fd0000800001a */
[----:B------:R-:W-:Y:S01]  /*1670*/  DADD R18, R18, R26 ;  /* 0x0000000012127229 */ /* 0x000fe2000000001a */
[----:B------:R-:W-:Y:S10]  /*1680*/  BRA `(.L_x_204) ;  /* 0x0000000000187947 */ /* 0x000ff40003800000 */
.L_x_203:
[----:B------:R-:W-:Y:S01]  /*1690*/  IMAD.MOV.U32 R2, RZ, RZ, 0x0 ;  /* 0x00000000ff027424 */ /* 0x000fe200078e00ff */
[----:B------:R-:W-:Y:S01]  /*16a0*/  LOP3.LUT P0, RZ, R19, 0x7fffffff, RZ, 0xc0, !PT ;  /* 0x7fffffff13ff7812 */ /* 0x000fe2000780c0ff */
[----:B------:R-:W-:-:S06]  /*16b0*/  IMAD.MOV.U32 R3, RZ, RZ, 0x7ff00000 ;  /* 0x7ff00000ff037424 */ /* 0x000fcc00078e00ff */
[----:B------:R-:W-:-:S10]  /*16c0*/  DFMA R2, R18, R2, +INF ;  /* 0x7ff000001202742b */ /* 0x000fd40000000002 */
[----:B------:R-:W-:Y:S02]  /*16d0*/  FSEL R18, R2, RZ, P0 ;  /* 0x000000ff02127208 */ /* 0x000fe40000000000 */
[----:B------:R-:W-:-:S07]  /*16e0*/  FSEL R19, R3, -QNAN , P0 ;  /* 0xfff0000003137808 */ /* 0x000fce0000000000 */
.L_x_204:
[----:B------:R-:W-:Y:S05]  /*16f0*/  BSYNC.RECONVERGENT B0 ;  /* 0x0000000000007941 */ /* 0x000fea0003800200 */
.L_x_202:
[----:B------:R0:W-:Y:S04]  /*1700*/  STG.E.64 desc[UR8][R4.64], R18 ;  /* 0x0000001204007986 */ /* 0x0001e8000c101b08 */
[----:B------:R-:W2:Y:S04]  /*1710*/  LDG.E.64 R16, desc[UR8][R16.64+0x800] ;  /* 0x0008000810107981 */ /* 0x000ea8000c1e1b00 */
[----:B------:R-:W3:Y:S01]  /*1720*/  LDG.E.64 R46, desc[UR8][R46.64+0x800] ;  /* 0x000800082e2e7981 */ /* 0x000ee2000c1e1b00 */
[----:B------:R-:W-:Y:S01]  /*1730*/  BSSY.RECONVERGENT B0, `(.L_x_205) ;  /* 0x0000022000007945 */ /* 0x000fe20003800200 */
[----:B--2---:R-:W-:-:S04]  /*1740*/  SHF.R.U32.HI R0, RZ, 0x14, R17 ;  /* 0x00000014ff007819 */ /* 0x004fc80000011611 */
[----:B------:R-:W-:Y:S01]  /*1750*/  LOP3.LUT R0, R0, 0x7ff, RZ, 0xc0, !PT ;  /* 0x000007ff00007812 */ /* 0x000fe200078ec0ff */
[----:B---3--:R-:W-:-:S04]  /*1760*/  DSETP.NEU.AND P0, PT, R46, RZ, PT ;  /* 0x000000ff2e00722a */ /* 0x008fc80003f0d000 */
[----:B------:R-:W-:-:S05]  /*1770*/  VIADD R3, R0, 0xfffffc0c ;  /* 0xfffffc0c00037836 */ /* 0x000fca0000000000 */
[CC--:B------:R-:W-:Y:S02]  /*1780*/  SHF.L.U32 R0, R16.reuse, R3.reuse, RZ ;  /* 0x0000000310007219 */ /* 0x0c0fe400000006ff */
[----:B------:R-:W-:Y:S02]  /*1790*/  SHF.L.U64.HI R3, R16, R3, R17 ;  /* 0x0000000310037219 */ /* 0x000fe40000010211 */
[----:B------:R-:W-:-:S04]  /*17a0*/  ISETP.NE.U32.AND P2, PT, R0, RZ, PT ;  /* 0x000000ff0000720c */ /* 0x000fc80003f45070 */
[----:B------:R-:W-:Y:S01]  /*17b0*/  ISETP.NE.AND.EX P2, PT, R3, -0x80000000, PT, P2 ;  /* 0x800000000300780c */ /* 0x000fe20003f45320 */
[----:B0-----:R-:W-:-:S12]  /*17c0*/  @!P0 BRA `(.L_x_206) ;  /* 0x00000000004c8947 */ /* 0x001fd80003800000 */
[----:B------:R-:W-:Y:S01]  /*17d0*/  DADD R38, -RZ, |R46| ;  /* 0x00000000ff267229 */ /* 0x000fe2000000052e */
[----:B------:R-:W-:Y:S01]  /*17e0*/  BSSY.RECONVERGENT B1, `(.L_x_207) ;  /* 0x0000006000017945 */ /* 0x000fe20003800200 */
[----:B------:R-:W-:Y:S01]  /*17f0*/  PLOP3.LUT P2, PT, P2, PT, PT, 0x8, 0x80 ;  /* 0x000000000080781c */ /* 0x000fe2000174e170 */
[----:B------:R-:W-:Y:S01]  /*1800*/  IMAD.MOV.U32 R2, RZ, RZ, R16 ;  /* 0x000000ffff027224 */ /* 0x000fe200078e0010 */
[----:B------:R-:W-:Y:S01]  /*1810*/  MOV R0, 0x1840 ;  /* 0x0000184000007802 */ /* 0x000fe20000000f00 */
[----:B------:R-:W-:-:S10]  /*1820*/  IMAD.MOV.U32 R3, RZ, RZ, R17 ;  /* 0x000000ffff037224 */ /* 0x000fd400078e0011 */
[----:B------:R-:W-:Y:S05]  /*1830*/  CALL.REL.NOINC `($_ZN3cub18CUB_300001_SM_10006detail8for_each13static_kernelINS2_12policy_hub_t12policy_500_tElNS2_12op_wrapper_tIl6alpresN6thrust24THRUST_300001_SM_1000_NS12zip_iteratorIN4cuda3std3__45tupleIJNS9_6detail15normal_iteratorINS9_10device_ptrIdEEEESJ_SJ_SJ_SJ_SJ_SJ_SJ_EEEEEEEEEvT0_T1_$__internal_accurate_pow) ;  /* 0x0000004400d87944 */ /* 0x000fea0003c00000 */
[----:B------:R-:W-:Y:S05]  /*1840*/  BSYNC.RECONVERGENT B1 ;  /* 0x0000000000017941 */ /* 0x000fea0003800200 */
.L_x_207:
        /* <DEDUP_REMOVED lines=9> */
[----:B------:R-:W-:Y:S01]  /*18e0*/  @!P1 FSEL R3, R3, -QNAN , !P0 ;  /* 0xfff8000003039808 */ /* 0x000fe20004000000 */
[----:B------:R-:W-:Y:S06]  /*18f0*/  BRA `(.L_x_208) ;  /* 0x0000000000147947 */ /* 0x000fec0003800000 */
.L_x_206:
[----:B------:R-:W-:Y:S01]  /*1900*/  ISETP.GE.AND P0, PT, R17, RZ, PT ;  /* 0x000000ff1100720c */ /* 0x000fe20003f06270 */
[----:B------:R-:W-:Y:S01]  /*1910*/  DSETP.NEU.AND P2, PT, |R16|, 0.5, !P2 ;  /* 0x3fe000001000742a */ /* 0x000fe2000574d200 */
[----:B------:R-:W-:-:S05]  /*1920*/  IMAD.MOV.U32 R2, RZ, RZ, RZ ;  /* 0x000000ffff027224 */ /* 0x000fca00078e00ff */
[----:B------:R-:W-:-:S06]  /*1930*/  SEL R3, R47, RZ, P2 ;  /* 0x000000ff2f037207 */ /* 0x000fcc0001000000 */
[----:B------:R-:W-:-:S07]  /*1940*/  @!P0 LOP3.LUT R3, R3, 0x7ff00000, RZ, 0xfc, !PT ;  /* 0x7ff0000003038812 */ /* 0x000fce00078efcff */
.L_x_208:
[----:B------:R-:W-:Y:S05]  /*1950*/  BSYNC.RECONVERGENT B0 ;  /* 0x0000000000007941 */ /* 0x000fea0003800200 */
.L_x_205:
[----:B------:R-:W-:Y:S01]  /*1960*/  DADD R18, R46, R16 ;  /* 0x000000002e127229 */ /* 0x000fe20000000010 */
[----:B------:R-:W-:Y:S09]  /*1970*/  BSSY.RECONVERGENT B0, `(.L_x_209) ;  /* 0x000001e000007945 */ /* 0x000ff20003800200 */
[----:B------:R-:W-:-:S04]  /*1980*/  LOP3.LUT R18, R19, 0x7ff00000, RZ, 0xc0, !PT ;  /* 0x7ff0000013127812 */ /* 0x000fc800078ec0ff */
[----:B------:R-:W-:-:S13]  /*1990*/  ISETP.NE.AND P0, PT, R18, 0x7ff00000, PT ;  /* 0x7ff000001200780c */ /* 0x000fda0003f05270 */
[----:B------:R-:W-:Y:S05]  /*19a0*/  @P0 BRA `(.L_x_210) ;  /* 0x0000000000680947 */ /* 0x000fea0003800000 */
[----:B------:R-:W-:-:S06]  /*19b0*/  DSETP.NAN.AND P0, PT, R16, R16, PT ;  /* 0x000000101000722a */ /* 0x000fcc0003f08000 */
[----:B------:R-:W-:-:S14]  /*19c0*/  DSETP.NAN.OR P0, PT, R46, R46, P0 ;  /* 0x0000002e2e00722a */ /* 0x000fdc0000708400 */
[----:B------:R-:W-:Y:S05]  /*19d0*/  @P0 BRA `(.L_x_211) ;  /* 0x0000000000580947 */ /* 0x000fea0003800000 */
[----:B------:R-:W-:-:S14]  /*19e0*/  DSETP.NEU.AND P0, PT, |R16|, +INF , PT ;  /* 0x7ff000001000742a */ /* 0x000fdc0003f0d200 */
[----:B------:R-:W-:Y:S05]  /*19f0*/  @!P0 BRA `(.L_x_212) ;  /* 0x0000000000308947 */ /* 0x000fea0003800000 */
        /* <DEDUP_REMOVED lines=10> */
[----:B------:R-:W-:Y:S01]  /*1aa0*/  @!P1 SEL R3, R0, R3, P2 ;  /* 0x0000000300039207 */ /* 0x000fe20001000000 */
[----:B------:R-:W-:Y:S06]  /*1ab0*/  BRA `(.L_x_210) ;  /* 0x0000000000247947 */ /* 0x000fec0003800000 */
.L_x_212:
        /* <DEDUP_REMOVED lines=8> */
.L_x_211:
[----:B------:R-:W-:-:S11]  /*1b40*/  DADD R2, R46, R16 ;  /* 0x000000002e027229 */ /* 0x000fd60000000010 */
.L_x_210:
[----:B------:R-:W-:Y:S05]  /*1b50*/  BSYNC.RECONVERGENT B0 ;  /* 0x0000000000007941 */ /* 0x000fea0003800200 */
.L_x_209:
        /* <DEDUP_REMOVED lines=8> */
[----:B------:R-:W-:Y:S02]  /*1be0*/  FSEL R17, R2, 1.875, P0 ;  /* 0x3ff0000002117808 */ /* 0x000fe40000000000 */
        /* <DEDUP_REMOVED lines=8> */
[----:B------:R-:W-:-:S12]  /*1c70*/  @!P3 BRA `(.L_x_214) ;  /* 0x00000000004cb947 */ /* 0x000fd80003800000 */
        /* <DEDUP_REMOVED lines=8> */
.L_x_215:
        /* <DEDUP_REMOVED lines=11> */
.L_x_214:
[----:B------:R-:W-:Y:S01]  /*1db0*/  ISETP.GE.AND P0, PT, R11, RZ, PT ;  /* 0x000000ff0b00720c */ /* 0x000fe20003f06270 */
[----:B------:R-:W-:Y:S01]  /*1dc0*/  DSETP.NEU.AND P2, PT, |R10|, 0.5, !P2 ;  /* 0x3fe000000a00742a */ /* 0x000fe2000574d200 */
[----:B------:R-:W-:-:S05]  /*1dd0*/  IMAD.MOV.U32 R2, RZ, RZ, RZ ;  /* 0x000000ffff027224 */ /* 0x000fca00078e00ff */
[----:B------:R-:W-:-:S06]  /*1de0*/  SEL R3, R15, RZ, P2 ;  /* 0x000000ff0f037207 */ /* 0x000fcc0001000000 */
[----:B------:R-:W-:-:S07]  /*1df0*/  @!P0 LOP3.LUT R3, R3, 0x7ff00000, RZ, 0xfc, !PT ;  /* 0x7ff0000003038812 */ /* 0x000fce00078efcff */
.L_x_216:
[----:B------:R-:W-:Y:S05]  /*1e00*/  BSYNC.RECONVERGENT B0 ;  /* 0x0000000000007941 */ /* 0x000fea0003800200 */
.L_x_213:
        /* <DEDUP_REMOVED lines=22> */
.L_x_220:
        /* <DEDUP_REMOVED lines=8> */
.L_x_219:
[----:B------:R-:W-:-:S11]  /*1ff0*/  DADD R2, R14, R10 ;  /* 0x000000000e027229 */ /* 0x000fd6000000000a */
.L_x_218:
[----:B------:R-:W-:Y:S05]  /*2000*/  BSYNC.RECONVERGENT B0 ;  /* 0x0000000000007941 */ /* 0x000fea0003800200 */
.L_x_217:
        /* <DEDUP_REMOVED lines=27> */
.L_x_223:
        /* <DEDUP_REMOVED lines=11> */
.L_x_222:
[----:B------:R-:W-:Y:S01]  /*2270*/  ISETP.GE.AND P0, PT, R9, RZ, PT ;  /* 0x000000ff0900720c */ /* 0x000fe20003f06270 */
[----:B------:R-:W-:Y:S01]  /*2280*/  DSETP.NEU.AND P2, PT, |R8|, 0.5, !P2 ;  /* 0x3fe000000800742a */ /* 0x000fe2000574d200 */
[----:B------:R-:W-:-:S05]  /*2290*/  IMAD.MOV.U32 R2, RZ, RZ, RZ ;  /* 0x000000ffff027224 */ /* 0x000fca00078e00ff */
[----:B------:R-:W-:-:S06]  /*22a0*/  SEL R3, R13, RZ, P2 ;  /* 0x000000ff0d037207 */ /* 0x000fcc0001000000 */
[----:B------:R-:W-:-:S07]  /*22b0*/  @!P0 LOP3.LUT R3, R3, 0x7ff00000, RZ, 0xfc, !PT ;  /* 0x7ff0000003038812 */ /* 0x000fce00078efcff */
.L_x_224:
[----:B------:R-:W-:Y:S05]  /*22c0*/  BSYNC.RECONVERGENT B0 ;  /* 0x0000000000007941 */ /* 0x000fea0003800200 */
.L_x_221:
        /* <DEDUP_REMOVED lines=22> */
.L_x_228:
        /* <DEDUP_REMOVED lines=8> */
.L_x_227:
[----:B------:R-:W-:-:S11]  /*24b0*/  DADD R2, R12, R8 ;  /* 0x000000000c027229 */ /* 0x000fd60000000008 */
.L_x_226:
[----:B------:R-:W-:Y:S05]  /*24c0*/  BSYNC.RECONVERGENT B0 ;  /* 0x0000000000007941 */ /* 0x000fea0003800200 */
.L_x_225:
[----:B------:R-:W2:Y:S01]  /*24d0*/  LDG.E.64 R6, desc[UR8][R6.64+0x800] ;  /* 0x0008000806067981 */ /* 0x000ea2000c1e1b00 */
[----:B------:R-:W-:Y:S01]  /*24e0*/  IMAD.MOV.U32 R10, RZ, RZ, 0x1 ;  /* 0x00000001ff0a7424 */ /* 0x000fe200078e00ff */
[----:B------:R-:W-:Y:S01]  /*24f0*/  DSETP.NEU.AND P1, PT, R8, RZ, PT ;  /* 0x000000ff0800722a */ /* 0x000fe20003f2d000 */
[----:B------:R-:W-:Y:S01]  /*2500*/  BSSY.RECONVERGENT B0, `(.L_x_229) ;  /* 0x000001a000007945 */ /* 0x000fe20003800200 */
[----:B------:R-:W-:-:S04]  /*2510*/  DSETP.NEU.AND P0, PT, R12, 1, PT ;  /* 0x3ff000000c00742a */ /* 0x000fc80003f0d000 */
[----:B------:R-:W-:Y:S02]  /*2520*/  FSEL R8, R2, RZ, P1 ;  /* 0x000000ff02087208 */ /* 0x000fe40000800000 */
[----:B------:R-:W-:Y:S02]  /*2530*/  FSEL R0, R3, 1.875, P1 ;  /* 0x3ff0000003007808 */ /* 0x000fe40000800000 */
[----:B------:R-:W-:Y:S02]  /*2540*/  FSEL R8, R8, RZ, P0 ;  /* 0x000000ff08087208 */ /* 0x000fe40000000000 */
[----:B------:R-:W-:-:S06]  /*2550*/  FSEL R9, R0, 1.875, P0 ;  /* 0x3ff0000000097808 */ /* 0x000fcc0000000000 */
[----:B------:R-:W-:-:S10]  /*2560*/  DMUL R22, R16, R8 ;  /* 0x0000000810167228 */ /* 0x000fd40000000000 */
[----:B------:R-:W-:Y:S01]  /*2570*/  FSETP.GEU.AND P1, PT, |R23|, 6.5827683646048100446e-37, PT ;  /* 0x036000001700780b */ /* 0x000fe20003f2e200 */
[----:B--2---:R-:W0:Y:S02]  /*2580*/  MUFU.RCP64H R11, R7 ;  /* 0x00000007000b7308 */ /* 0x004e240000001800 */
[----:B0-----:R-:W-:-:S08]  /*2590*/  DFMA R14, -R6, R10, 1 ;  /* 0x3ff00000060e742b */ /* 0x001fd0000000010a */
[----:B------:R-:W-:-:S08]  /*25a0*/  DFMA R14, R14, R14, R14 ;  /* 0x0000000e0e0e722b */ /* 0x000fd0000000000e */
[----:B------:R-:W-:-:S08]  /*25b0*/  DFMA R14, R10, R14, R10 ;  /* 0x0000000e0a0e722b */ /* 0x000fd0000000000a */
[----:B------:R-:W-:-:S08]  /*25c0*/  DFMA R2, -R6, R14, 1 ;  /* 0x3ff000000602742b */ /* 0x000fd0000000010e */
[----:B------:R-:W-:-:S08]  /*25d0*/  DFMA R2, R14, R2, R14 ;  /* 0x000000020e02722b */ /* 0x000fd0000000000e */
        /* <DEDUP_REMOVED lines=8> */
[----:B------:R-:W-:-:S07]  /*2660*/  IMAD.MOV.U32 R21, RZ, RZ, R7 ;  /* 0x000000ffff157224 */ /* 0x000fce00078e0007 */
[----:B------:R-:W-:Y:S05]  /*2670*/  CALL.REL.NOINC `($__internal_0_$__cuda_sm20_div_rn_f64_full) ;  /* 0x0000003000d87944 */ /* 0x000fea0003c00000 */
[----:B------:R-:W-:Y:S02]  /*2680*/  IMAD.MOV.U32 R2, RZ, RZ, R24 ;  /* 0x000000ffff027224 */ /* 0x000fe400078e0018 */
[----:B------:R-:W-:-:S07]  /*2690*/  IMAD.MOV.U32 R3, RZ, RZ, R25 ;  /* 0x000000ffff037224 */ /* 0x000fce00078e0019 */
.L_x_230:
[----:B------:R-:W-:Y:S05]  /*26a0*/  BSYNC.RECONVERGENT B0 ;  /* 0x0000000000007941 */ /* 0x000fea0003800200 */
.L_x_229:
[----:B------:R-:W-:Y:S01]  /*26b0*/  ISETP.GT.AND P0, PT, R3, 0xfffff, PT ;  /* 0x000fffff0300780c */ /* 0x000fe20003f04270 */
[----:B------:R-:W-:Y:S02]  /*26c0*/  IMAD.MOV.U32 R6, RZ, RZ, R2 ;  /* 0x000000ffff067224 */ /* 0x000fe400078e0002 */
[--C-:B------:R-:W-:Y:S02]  /*26d0*/  IMAD.MOV.U32 R7, RZ, RZ, R3.reuse ;  /* 0x000000ffff077224 */ /* 0x100fe400078e0003 */
[----:B------:R-:W-:-:S08]  /*26e0*/  IMAD.MOV.U32 R0, RZ, RZ, R3 ;  /* 0x000000ffff007224 */ /* 0x000fd000078e0003 */
[----:B------:R-:W-:-:S10]  /*26f0*/  @!P0 DMUL R6, R6, 1.80143985094819840000e+16 ;  /* 0x4350000006068828 */ /* 0x000fd40000000000 */
[----:B------:R-:W-:-:S04]  /*2700*/  @!P0 IMAD.MOV.U32 R0, RZ, RZ, R7 ;  /* 0x000000ffff008224 */ /* 0x000fc800078e0007 */
[----:B------:R-:W-:-:S05]  /*2710*/  VIADD R8, R0, 0xffffffff ;  /* 0xffffffff00087836 */ /* 0x000fca0000000000 */
[----:B------:R-:W-:-:S13]  /*2720*/  ISETP.GE.U32.AND P1, PT, R8, 0x7fefffff, PT ;  /* 0x7fefffff0800780c */ /* 0x000fda0003f26070 */
[----:B------:R-:W-:Y:S01]  /*2730*/  @P1 IMAD.MOV.U32 R8, RZ, RZ, 0x0 ;  /* 0x00000000ff081424 */ /* 0x000fe200078e00ff */
[----:B------:R-:W-:Y:S01]  /*2740*/  @P1 LOP3.LUT P2, RZ, R7, 0x7fffffff, RZ, 0xc0, !PT ;  /* 0x7fffffff07ff1812 */ /* 0x000fe2000784c0ff */
[----:B------:R-:W-:-:S06]  /*2750*/  @P1 IMAD.MOV.U32 R9, RZ, RZ, 0x7ff00000 ;  /* 0x7ff00000ff091424 */ /* 0x000fcc00078e00ff */
[----:B------:R-:W-:-:S10]  /*2760*/  @P1 DFMA R8, R6, R8, +INF ;  /* 0x7ff000000608142b */ /* 0x000fd40000000008 */
[----:B------:R-:W-:Y:S02]  /*2770*/  @P1 FSEL R8, R8, RZ, P2 ;  /* 0x000000ff08081208 */ /* 0x000fe40001000000 */
[----:B------:R-:W-:-:S05]  /*2780*/  @P1 FSEL R9, R9, -QNAN , P2 ;  /* 0xfff0000009091808 */ /* 0x000fca0001000000 */
[----:B------:R0:W-:Y:S01]  /*2790*/  @P1 STG.E.64 desc[UR8][R4.64+0x800], R8 ;  /* 0x0008000804001986 */ /* 0x0001e2000c101b08 */
[----:B------:R-:W-:Y:S05]  /*27a0*/  @P1 EXIT ;  /* 0x000000000000194d */ /* 0x000fea0003800000 */
[----:B------:R-:W-:Y:S01]  /*27b0*/  LOP3.LUT R3, R0, 0xfffff, RZ, 0xc0, !PT ;  /* 0x000fffff00037812 */ /* 0x000fe200078ec0ff */
[----:B------:R-:W-:Y:S01]  /*27c0*/  @!P0 IMAD.MOV.U32 R2, RZ, RZ, R6 ;  /* 0x000000ffff028224 */ /* 0x000fe200078e0006 */
[----:B------:R-:W-:Y:S01]  /*27d0*/  UMOV UR4, 0x3ae80f1e ;  /* 0x3ae80f1e00047882 */ /* 0x000fe20000000000 */
[----:B------:R-:W-:Y:S01]  /*27e0*/  IMAD.MOV.U32 R6, RZ, RZ, RZ ;  /* 0x000000ffff067224 */ /* 0x000fe200078e00ff */
[----:B------:R-:W-:Y:S01]  /*27f0*/  LOP3.LUT R3, R3, 0x3ff00000, RZ, 0xfc, !PT ;  /* 0x3ff0000003037812 */ /* 0x000fe200078efcff */
[----:B------:R-:W-:Y:S01]  /*2800*/  IMAD.MOV.U32 R14, RZ, RZ, -0x748574fc ;  /* 0x8b7a8b04ff0e7424 */ /* 0x000fe200078e00ff */
[----:B------:R-:W-:Y:S01]  /*2810*/  UMOV UR5, 0x3eb1380b ;  /* 0x3eb1380b00057882 */ /* 0x000fe20000000000 */
[----:B------:R-:W-:Y:S01]  /*2820*/  IMAD.MOV.U32 R15, RZ, RZ, 0x3ed0ee25 ;  /* 0x3ed0ee25ff0f7424 */ /* 0x000fe200078e00ff */
[----:B------:R-:W-:Y:S01]  /*2830*/  ISETP.GE.U32.AND P1, PT, R3, 0x3ff6a09f, PT ;  /* 0x3ff6a09f0300780c */ /* 0x000fe20003f26070 */
[----:B------:R-:W-:Y:S01]  /*2840*/  IMAD.MOV.U32 R17, RZ, RZ, 0x43300000 ;  /* 0x43300000ff117424 */ /* 0x000fe200078e00ff */
[----:B------:R-:W-:Y:S01]  /*2850*/  UMOV UR6, 0x80000000 ;  /* 0x8000000000067882 */ /* 0x000fe20000000000 */
[----:B------:R-:W-:-:S10]  /*2860*/  UMOV UR7, 0x43300000 ;  /* 0x4330000000077882 */ /* 0x000fd40000000000 */
[----:B------:R-:W-:-:S04]  /*2870*/  @P1 VIADD R7, R3, 0xfff00000 ;  /* 0xfff0000003071836 */ /* 0x000fc80000000000 */
[----:B------:R-:W-:-:S06]  /*2880*/  @P1 IMAD.MOV.U32 R3, RZ, RZ, R7 ;  /* 0x000000ffff031224 */ /* 0x000fcc00078e0007 */
        /* <DEDUP_REMOVED lines=8> */
[----:B------:R-:W-:-:S08]  /*2910*/  DMUL R8, R2, R2 ;  /* 0x0000000202087228 */ /* 0x000fd00000000000 */
[----:B------:R-:W-:Y:S01]  /*2920*/  DFMA R12, R8, UR4, R14 ;  /* 0x00000004080c7c2b */ /* 0x000fe2000800000e */
[----:B------:R-:W-:Y:S01]  /*2930*/  UMOV UR4, 0x9f02676f ;  /* 0x9f02676f00047882 */ /* 0x000fe20000000000 */
[----:B------:R-:W-:Y:S01]  /*2940*/  UMOV UR5, 0x3ef3b266 ;  /* 0x3ef3b26600057882 */ /* 0x000fe20000000000 */
[----:B------:R-:W-:Y:S02]  /*2950*/  IMAD.MOV.U32 R15, RZ, RZ, -0x3ff ;  /* 0xfffffc01ff0f7424 */ /* 0x000fe400078e00ff */
[----:B------:R-:W-:-:S03]  /*2960*/  @!P0 IMAD.MOV.U32 R15, RZ, RZ, -0x435 ;  /* 0xfffffbcbff0f8424 */ /* 0x000fc600078e00ff */
[----:B------:R-:W-:Y:S01]  /*2970*/  DFMA R12, R8, R12, UR4 ;  /* 0x00000004080c7e2b */ /* 0x000fe2000800000c */
[----:B------:R-:W-:Y:S01]  /*2980*/  UMOV UR4, 0xa9ab0956 ;  /* 0xa9ab095600047882 */ /* 0x000fe20000000000 */
[----:B------:R-:W-:Y:S01]  /*2990*/  UMOV UR5, 0x3f1745cb ;  /* 0x3f1745cb00057882 */ /* 0x000fe20000000000 */
[----:B------:R-:W-:Y:S01]  /*29a0*/  LEA.HI R0, R0, R15, RZ, 0xc ;  /* 0x0000000f00007211 */ /* 0x000fe200078f60ff */
[----:B------:R-:W-:-:S04]  /*29b0*/  DADD R14, R10, -R2 ;  /* 0x000000000a0e7229 */ /* 0x000fc80000000802 */
[----:B------:R-:W-:Y:S01]  /*29c0*/  DFMA R12, R8, R12, UR4 ;  /* 0x00000004080c7e2b */ /* 0x000fe2000800000c */
[----:B------:R-:W-:Y:S01]  /*29d0*/  UMOV UR4, 0x2d1b5154 ;  /* 0x2d1b515400047882 */ /* 0x000fe20000000000 */
[----:B------:R-:W-:Y:S01]  /*29e0*/  UMOV UR5, 0x3f3c71c7 ;  /* 0x3f3c71c700057882 */ /* 0x000fe20000000000 */
[----:B------:R-:W-:Y:S01]  /*29f0*/  @P1 VIADD R0, R0, 0x1 ;  /* 0x0000000100001836 */ /* 0x000fe20000000000 */
[----:B------:R-:W-:-:S04]  /*2a00*/  DADD R14, R14, R14 ;  /* 0x000000000e0e7229 */ /* 0x000fc8000000000e */
[----:B------:R-:W-:Y:S01]  /*2a10*/  DFMA R12, R8, R12, UR4 ;  /* 0x00000004080c7e2b */ /* 0x000fe2000800000c */
[----:B------:R-:W-:Y:S01]  /*2a20*/  UMOV UR4, 0x923be72d ;  /* 0x923be72d00047882 */ /* 0x000fe20000000000 */
[----:B------:R-:W-:Y:S01]  /*2a30*/  UMOV UR5, 0x3f624924 ;  /* 0x3f62492400057882 */ /* 0x000fe20000000000 */
[----:B------:R-:W-:Y:S01]  /*2a40*/  LOP3.LUT R16, R0, 0x80000000, RZ, 0x3c, !PT ;  /* 0x8000000000107812 */ /* 0x000fe200078e3cff */
[----:B------:R-:W-:-:S04]  /*2a50*/  DFMA R14, R10, -R2, R14 ;  /* 0x800000020a0e722b */ /* 0x000fc8000000000e */
[----:B------:R-:W-:Y:S01]  /*2a60*/  DFMA R12, R8, R12, UR4 ;  /* 0x00000004080c7e2b */ /* 0x000fe2000800000c */
[----:B------:R-:W-:Y:S01]  /*2a70*/  UMOV UR4, 0x9999a3c4 ;  /* 0x9999a3c400047882 */ /* 0x000fe20000000000 */
[----:B------:R-:W-:Y:S01]  /*2a80*/  UMOV UR5, 0x3f899999 ;  /* 0x3f89999900057882 */ /* 0x000fe20000000000 */
[----:B------:R-:W-:Y:S01]  /*2a90*/  DADD R16, R16, -UR6 ;  /* 0x8000000610107e29 */ /* 0x000fe20008000000 */
[----:B------:R-:W-:Y:S01]  /*2aa0*/  UMOV UR6, 0xfefa39ef ;  /* 0xfefa39ef00067882 */ /* 0x000fe20000000000 */
[----:B------:R-:W-:Y:S01]  /*2ab0*/  UMOV UR7, 0x3fe62e42 ;  /* 0x3fe62e4200077882 */ /* 0x000fe20000000000 */
[----:B------:R-:W-:Y:S02]  /*2ac0*/  DMUL R14, R6, R14 ;  /* 0x0000000e060e7228 */ /* 0x000fe40000000000 */
[----:B------:R-:W-:Y:S01]  /*2ad0*/  DFMA R12, R8, R12, UR4 ;  /* 0x00000004080c7e2b */ /* 0x000fe2000800000c */
[----:B------:R-:W-:Y:S01]  /*2ae0*/  UMOV UR4, 0x55555554 ;  /* 0x5555555400047882 */ /* 0x000fe20000000000 */
[----:B------:R-:W-:Y:S01]  /*2af0*/  UMOV UR5, 0x3fb55555 ;  /* 0x3fb5555500057882 */ /* 0x000fe20000000000 */
[----:B------:R-:W-:-:S05]  /*2b00*/  DFMA R10, R16, UR6, R2 ;  /* 0x00000006100a7c2b */ /* 0x000fca0008000002 */
        /* <DEDUP_REMOVED lines=11> */
[----:B------:R-:W-:-:S07]  /*2bc0*/  DADD R12, R10, R12 ;  /* 0x000000000a0c7229 */ /* 0x000fce000000000c */
[----:B------:R-:W-:Y:S01]  /*2bd0*/  STG.E.64 desc[UR8][R4.64+0x800], R12 ;  /* 0x0008000c04007986 */ /* 0x000fe2000c101b08 */
[----:B------:R-:W-:Y:S05]  /*2be0*/  EXIT ;  /* 0x000000000000794d */ /* 0x000fea0003800000 */
.L_x_181:
[----:B------:R-:W0:Y:S01]  /*2bf0*/  S2R R12, SR_TID.X ;  /* 0x00000000000c7919 */ /* 0x000e220000002100 */
[----:B------:R-:W-:Y:S01]  /*2c00*/  USHF.R.S32.HI UR7, URZ, 0x1f, UR6 ;  /* 0x0000001fff077899 */ /* 0x000fe20008011406 */
[----:B------:R-:W-:Y:S05]  /*2c10*/  BSSY.RECONVERGENT B0, `(.L_x_231) ;  /* 0x000016d000007945 */ /* 0x000fea0003800200 */
[----:B------:R-:W-:Y:S01]  /*2c20*/  IMAD.U32 R0, RZ, RZ, UR7 ;  /* 0x00000007ff007e24 */ /* 0x000fe2000f8e00ff */
[----:B0-----:R-:W-:-:S04]  /*2c30*/  ISETP.LT.U32.AND P0, PT, R12, UR6, PT ;  /* 0x000000060c007c0c */ /* 0x001fc8000bf01070 */
[----:B------:R-:W-:-:S13]  /*2c40*/  ISETP.GT.AND.EX P0, PT, R0, RZ, PT, P0 ;  /* 0x000000ff0000720c */ /* 0x000fda0003f04300 */
[----:B------:R-:W-:Y:S05]  /*2c50*/  @!P0 BRA `(.L_x_232) ;  /* 0x0000001400a08947 */ /* 0x000fea0003800000 */
[----:B------:R-:W0:Y:S01]  /*2c60*/  LDCU.64 UR12, c[0x0][0x3a0] ;  /* 0x00007400ff0c77ac */ /* 0x000e220008000a00 */
[----:B------:R-:W-:Y:S01]  /*2c70*/  IADD3 R10, P0, PT, R12, UR4, RZ ;  /* 0x000000040c0a7c10 */ /* 0x000fe2000ff1e0ff */
[----:B------:R-:W1:Y:S04]  /*2c80*/  LDCU.64 UR10, c[0x0][0x388] ;  /* 0x00007100ff0a77ac */ /* 0x000e680008000a00 */
[----:B------:R-:W-:Y:S02]  /*2c90*/  IMAD.X R3, RZ, RZ, UR5, P0 ;  /* 0x00000005ff037e24 */ /* 0x000fe400080e06ff */
[----:B------:R-:W-:-:S03]  /*2ca0*/  IMAD.SHL.U32 R11, R10, 0x8, RZ ;  /* 0x000000080a0b7824 */ /* 0x000fc600078e00ff */
[----:B------:R-:W-:Y:S02]  /*2cb0*/  SHF.L.U64.HI R10, R10, 0x3, R3 ;  /* 0x000000030a0a7819 */ /* 0x000fe40000010203 */
[----:B0-----:R-:W-:-:S04]  /*2cc0*/  IADD3 R6, P0, PT, R11, UR12, RZ ;  /* 0x0000000c0b067c10 */ /* 0x001fc8000ff1e0ff */
[----:B------:R-:W-:-:S06]  /*2cd0*/  IADD3.X R7, PT, PT, R10, UR13, RZ, P0, !PT ;  /* 0x0000000d0a077c10 */ /* 0x000fcc00087fe4ff */
[----:B------:R-:W2:Y:S01]  /*2ce0*/  LDG.E.64 R6, desc[UR8][R6.64] ;  /* 0x0000000806067981 */ /* 0x000ea2000c1e1b00 */
[----:B-1----:R-:W-:-:S04]  /*2cf0*/  IADD3 R8, P0, PT, R11, UR10, RZ ;  /* 0x0000000a0b087c10 */ /* 0x002fc8000ff1e0ff */
[----:B------:R-:W-:Y:S01]  /*2d00*/  IADD3.X R9, PT, PT, R10, UR11, RZ, P0, !PT ;  /* 0x0000000b0a097c10 */ /* 0x000fe200087fe4ff */
[----:B------:R-:W0:Y:S05]  /*2d10*/  LDCU.64 UR10, c[0x0][0x3c0] ;  /* 0x00007800ff0a77ac */ /* 0x000e2a0008000a00 */
[----:B------:R-:W3:Y:S01]  /*2d20*/  LDG.E.64 R8, desc[UR8][R8.64] ;  /* 0x0000000808087981 */ /* 0x000ee2000c1e1b00 */
[----:B------:R-:W-:Y:S01]  /*2d30*/  BSSY.RECONVERGENT B1, `(.L_x_233) ;  /* 0x0000023000017945 */ /* 0x000fe20003800200 */
[----:B--2---:R-:W-:-:S04]  /*2d40*/  SHF.R.U32.HI R0, RZ, 0x14, R7 ;  /* 0x00000014ff007819 */ /* 0x004fc80000011607 */
[----:B------:R-:W-:-:S05]  /*2d50*/  LOP3.LUT R0, R0, 0x7ff, RZ, 0xc0, !PT ;  /* 0x000007ff00007812 */ /* 0x000fca00078ec0ff */
[----:B------:R-:W-:Y:S01]  /*2d60*/  VIADD R3, R0, 0xfffffc0c ;  /* 0xfffffc0c00037836 */ /* 0x000fe20000000000 */
[----:B---3--:R-:W-:-:S04]  /*2d70*/  DSETP.NEU.AND P1, PT, R8, RZ, PT ;  /* 0x000000ff0800722a */ /* 0x008fc80003f2d000 */
[CC--:B------:R-:W-:Y:S02]  /*2d80*/  SHF.L.U32 R0, R6.reuse, R3.reuse, RZ ;  /* 0x0000000306007219 */ /* 0x0c0fe400000006ff */
[----:B------:R-:W-:Y:S02]  /*2d90*/  SHF.L.U64.HI R3, R6, R3, R7 ;  /* 0x0000000306037219 */ /* 0x000fe40000010207 */
[----:B------:R-:W-:Y:S02]  /*2da0*/  ISETP.NE.U32.AND P0, PT, R0, RZ, PT ;  /* 0x000000ff0000720c */ /* 0x000fe40003f05070 */
[----:B------:R-:W-:Y:S02]  /*2db0*/  ISETP.GE.OR P3, PT, R7, RZ, P1 ;  /* 0x000000ff0700720c */ /* 0x000fe40000f66670 */
[----:B------:R-:W-:Y:S02]  /*2dc0*/  ISETP.NE.AND.EX P0, PT, R3, -0x80000000, PT, P0 ;  /* 0x800000000300780c */ /* 0x000fe40003f05300 */
[----:B------:R-:W-:-:S02]  /*2dd0*/  @!P1 IMAD.MOV.U32 R2, RZ, RZ, RZ ;  /* 0x000000ffff029224 */ /* 0x000fc400078e00ff */
[----:B------:R-:W-:-:S09]  /*2de0*/  PLOP3.LUT P2, PT, P0, PT, PT, 0x8, 0x80 ;  /* 0x000000000080781c */ /* 0x000fd2000074e170 */
[----:B------:R-:W-:Y:S01]  /*2df0*/  @!P1 DSETP.NEU.AND P2, PT, |R6|, 0.5, !P0 ;  /* 0x3fe000000600942a */ /* 0x000fe2000474d200 */
[----:B0-----:R-:W-:-:S04]  /*2e00*/  IADD3 R4, P0, PT, R11, UR10, RZ ;  /* 0x0000000a0b047c10 */ /* 0x001fc8000ff1e0ff */
[----:B------:R-:W-:Y:S02]  /*2e10*/  IADD3.X R5, PT, PT, R10, UR11, RZ, P0, !PT ;  /* 0x0000000b0a057c10 */ /* 0x000fe400087fe4ff */
[----:B------:R-:W-:-:S04]  /*2e20*/  @!P1 SEL R3, R9, RZ, P2 ;  /* 0x000000ff09039207 */ /* 0x000fc80001000000 */
        /* <DEDUP_REMOVED lines=9> */
.L_x_235:
        /* <DEDUP_REMOVED lines=10> */
.L_x_234:
[----:B------:R-:W-:Y:S05]  /*2f60*/  BSYNC.RECONVERGENT B1 ;  /* 0x0000000000017941 */ /* 0x000fea0003800200 */
.L_x_233:
        /* <DEDUP_REMOVED lines=19> */
.L_x_238:
        /* <DEDUP_REMOVED lines=11> */
.L_x_237:
[----:B------:R-:W-:Y:S05]  /*3150*/  BSYNC.RECONVERGENT B1 ;  /* 0x0000000000017941 */ /* 0x000fea0003800200 */
.L_x_236:
[----:B------:R-:W0:Y:S01]  /*3160*/  LDCU.64 UR12, c[0x0][0x3a8] ;  /* 0x00007500ff0c77ac */ /* 0x000e220008000a00 */
[----:B------:R-:W1:Y:S01]  /*3170*/  LDCU.64 UR10, c[0x0][0x390] ;  /* 0x00007200ff0a77ac */ /* 0x000e620008000a00 */
[----:B0-----:R-:W-:-:S04]  /*3180*/  IADD3 R16, P0, PT, R11, UR12, RZ ;  /* 0x0000000c0b107c10 */ /* 0x001fc8000ff1e0ff */
[----:B------:R-:W-:-:S06]  /*3190*/  IADD3.X R17, PT, PT, R10, UR13, RZ, P0, !PT ;  /* 0x0000000d0a117c10 */ /* 0x000fcc00087fe4ff */
[----:B------:R-:W2:Y:S01]  /*31a0*/  LDG.E.64 R16, desc[UR8][R16.64] ;  /* 0x0000000810107981 */ /* 0x000ea2000c1e1b00 */
[----:B-1----:R-:W-:-:S04]  /*31b0*/  IADD3 R18, P0, PT, R11, UR10, RZ ;  /* 0x0000000a0b127c10 */ /* 0x002fc8000ff1e0ff */
[----:B------:R-:W-:-:S06]  /*31c0*/  IADD3.X R19, PT, PT, R10, UR11, RZ, P0, !PT ;  /* 0x0000000b0a137c10 */ /* 0x000fcc00087fe4ff */
[----:B------:R-:W3:Y:S01]  /*31d0*/  LDG.E.64 R18, desc[UR8][R18.64] ;  /* 0x0000000812127981 */ /* 0x000ee2000c1e1b00 */
[----:B------:R-:W-:Y:S01]  /*31e0*/  DSETP.NEU.AND P1, PT, R6, RZ, PT ;  /* 0x000000ff0600722a */ /* 0x000fe20003f2d000 */
[----:B------:R-:W-:Y:S05]  /*31f0*/  BSSY.RECONVERGENT B1, `(.L_x_239) ;  /* 0x0000027000017945 */ /* 0x000fea0003800200 */
[----:B------:R-:W-:Y:S02]  /*3200*/  FSEL R6, R2, RZ, P1 ;  /* 0x000000ff02067208 */ /* 0x000fe40000800000 */
[----:B------:R-:W-:Y:S02]  /*3210*/  FSEL R2, R3, 1.875, P1 ;  /* 0x3ff0000003027808 */ /* 0x000fe40000800000 */
        /* <DEDUP_REMOVED lines=26> */
.L_x_241:
        /* <DEDUP_REMOVED lines=10> */
.L_x_240:
[----:B------:R-:W-:Y:S05]  /*3460*/  BSYNC.RECONVERGENT B1 ;  /* 0x0000000000017941 */ /* 0x000fea0003800200 */
.L_x_239:
        /* <DEDUP_REMOVED lines=19> */
.L_x_244:
        /* <DEDUP_REMOVED lines=11> */
.L_x_243:
[----:B------:R-:W-:Y:S05]  /*3650*/  BSYNC.RECONVERGENT B1 ;  /* 0x0000000000017941 */ /* 0x000fea0003800200 */
.L_x_242:
        /* <DEDUP_REMOVED lines=39> */
.L_x_247:
        /* <DEDUP_REMOVED lines=10> */
.L_x_246:
[----:B------:R-:W-:Y:S05]  /*3970*/  BSYNC.RECONVERGENT B1 ;  /* 0x0000000000017941 */ /* 0x000fea0003800200 */
.L_x_245:
        /* <DEDUP_REMOVED lines=19> */
.L_x_250:
        /* <DEDUP_REMOVED lines=11> */
.L_x_249:
[----:B------:R-:W-:Y:S05]  /*3b60*/  BSYNC.RECONVERGENT B1 ;  /* 0x0000000000017941 */ /* 0x000fea0003800200 */
.L_x_248:
[----:B------:R-:W0:Y:S02]  /*3b70*/  LDCU.64 UR10, c[0x0][0x3b8] ;  /* 0x00007700ff0a77ac */ /* 0x000e240008000a00 */
[----:B0-----:R-:W-:-:S04]  /*3b80*/  IADD3 R20, P0, PT, R11, UR10, RZ ;  /* 0x0000000a0b147c10 */ /* 0x001fc8000ff1e0ff */
[----:B------:R-:W-:-:S05]  /*3b90*/  IADD3.X R21, PT, PT, R10, UR11, RZ, P0, !PT ;  /* 0x0000000b0a157c10 */ /* 0x000fca00087fe4ff */
        /* <DEDUP_REMOVED lines=29> */
.L_x_252:
[----:B------:R-:W-:Y:S05]  /*3d70*/  BSYNC.RECONVERGENT B1 ;  /* 0x0000000000017941 */ /* 0x000fea0003800200 */
.L_x_251:
[----:B------:R-:W-:Y:S01]  /*3d80*/  ISETP.GT.AND P0, PT, R3, 0xfffff, PT ;  /* 0x000fffff0300780c */ /* 0x000fe20003f04270 */
[--C-:B------:R-:W-:Y:S01]  /*3d90*/  IMAD.MOV.U32 R6, RZ, RZ, R2.reuse ;  /* 0x000000ffff067224 */ /* 0x100fe200078e0002 */
[----:B------:R-:W-:Y:S01]  /*3da0*/  BSSY.RECONVERGENT B1, `(.L_x_253) ;  /* 0x0000052000017945 */ /* 0x000fe20003800200 */
[--C-:B------:R-:W-:Y:S02]  /*3db0*/  IMAD.MOV.U32 R7, RZ, RZ, R3.reuse ;  /* 0x000000ffff077224 */ /* 0x100fe400078e0003 */
[----:B------:R-:W-:Y:S02]  /*3dc0*/  IMAD.MOV.U32 R0, RZ, RZ, R3 ;  /* 0x000000ffff007224 */ /* 0x000fe400078e0003 */
[----:B------:R-:W-:Y:S02]  /*3dd0*/  IMAD.MOV.U32 R13, RZ, RZ, -0x3ff ;  /* 0xfffffc01ff0d7424 */ /* 0x000fe400078e00ff */
[----:B------:R-:W-:-:S04]  /*3de0*/  IMAD.MOV.U32 R10, RZ, RZ, R2 ;  /* 0x000000ffff0a7224 */ /* 0x000fc800078e0002 */
[----:B------:R-:W-:Y:S01]  /*3df0*/  @!P0 DMUL R6, R6, 1.80143985094819840000e+16 ;  /* 0x4350000006068828 */ /* 0x000fe20000000000 */
[----:B------:R-:W-:-:S09]  /*3e00*/  @!P0 IMAD.MOV.U32 R13, RZ, RZ, -0x435 ;  /* 0xfffffbcbff0d8424 */ /* 0x000fd200078e00ff */
[----:B------:R-:W-:Y:S02]  /*3e10*/  @!P0 IMAD.MOV.U32 R0, RZ, RZ, R7 ;  /* 0x000000ffff008224 */ /* 0x000fe400078e0007 */
[----:B------:R-:W-:Y:S02]  /*3e20*/  @!P0 IMAD.MOV.U32 R10, RZ, RZ, R6 ;  /* 0x000000ffff0a8224 */ /* 0x000fe400078e0006 */
[----:B------:R-:W-:-:S05]  /*3e30*/  VIADD R3, R0, 0xffffffff ;  /* 0xffffffff00037836 */ /* 0x000fca0000000000 */
[----:B------:R-:W-:-:S13]  /*3e40*/  ISETP.GT.U32.AND P1, PT, R3, 0x7feffffe, PT ;  /* 0x7feffffe0300780c */ /* 0x000fda0003f24070 */
[----:B------:R-:W-:Y:S05]  /*3e50*/  @P1 BRA `(.L_x_254) ;  /* 0x0000000400001947 */ /* 0x000fea0003800000 */
[----:B------:R-:W-:Y:S01]  /*3e60*/  LOP3.LUT R2, R0, 0xfffff, RZ, 0xc0, !PT ;  /* 0x000fffff00027812 */ /* 0x000fe200078ec0ff */
[----:B------:R-:W-:Y:S01]  /*3e70*/  IMAD.MOV.U32 R6, RZ, RZ, RZ ;  /* 0x000000ffff067224 */ /* 0x000fe200078e00ff */
[----:B------:R-:W-:Y:S01]  /*3e80*/  UMOV UR10, 0x3ae80f1e ;  /* 0x3ae80f1e000a7882 */ /* 0x000fe20000000000 */
[----:B------:R-:W-:Y:S01]  /*3e90*/  IMAD.MOV.U32 R16, RZ, RZ, -0x748574fc ;  /* 0x8b7a8b04ff107424 */ /* 0x000fe200078e00ff */
[----:B------:R-:W-:Y:S01]  /*3ea0*/  LOP3.LUT R11, R2, 0x3ff00000, RZ, 0xfc, !PT ;  /* 0x3ff00000020b7812 */ /* 0x000fe200078efcff */
[----:B------:R-:W-:Y:S01]  /*3eb0*/  IMAD.MOV.U32 R17, RZ, RZ, 0x3ed0ee25 ;  /* 0x3ed0ee25ff117424 */ /* 0x000fe200078e00ff */
[----:B------:R-:W-:Y:S01]  /*3ec0*/  UMOV UR11, 0x3eb1380b ;  /* 0x3eb1380b000b7882 */ /* 0x000fe20000000000 */
[----:B------:R-:W-:Y:S01]  /*3ed0*/  LEA.HI R0, R0, R13, RZ, 0xc ;  /* 0x0000000d00007211 */ /* 0x000fe200078f60ff */
[----:B------:R-:W-:Y:S01]  /*3ee0*/  IMAD.MOV.U32 R19, RZ, RZ, 0x43300000 ;  /* 0x43300000ff137424 */ /* 0x000fe200078e00ff */
[----:B------:R-:W-:Y:S01]  /*3ef0*/  ISETP.GE.U32.AND P0, PT, R11, 0x3ff6a09f, PT ;  /* 0x3ff6a09f0b00780c */ /* 0x000fe20003f06070 */
[----:B------:R-:W-:Y:S01]  /*3f00*/  UMOV UR12, 0x80000000 ;  /* 0x80000000000c7882 */ /* 0x000fe20000000000 */
[----:B------:R-:W-:-:S11]  /*3f10*/  UMOV UR13, 0x43300000 ;  /* 0x43300000000d7882 */ /* 0x000fd60000000000 */
[----:B------:R-:W-:Y:S02]  /*3f20*/  @P0 VIADD R3, R11, 0xfff00000 ;  /* 0xfff000000b030836 */ /* 0x000fe40000000000 */
[----:B------:R-:W-:Y:S02]  /*3f30*/  @P0 VIADD R0, R0, 0x1 ;  /* 0x0000000100000836 */ /* 0x000fe40000000000 */
[----:B------:R-:W-:-:S03]  /*3f40*/  @P0 IMAD.MOV.U32 R11, RZ, RZ, R3 ;  /* 0x000000ffff0b0224 */ /* 0x000fc600078e0003 */
[----:B------:R-:W-:-:S03]  /*3f50*/  LOP3.LUT R18, R0, 0x80000000, RZ, 0x3c, !PT ;  /* 0x8000000000127812 */ /* 0x000fc600078e3cff */
[C---:B------:R-:W-:Y:S02]  /*3f60*/  DADD R14, R10.reuse, 1 ;  /* 0x3ff000000a0e7429 */ /* 0x040fe40000000000 */
[----:B------:R-:W-:Y:S02]  /*3f70*/  DADD R10, R10, -1 ;  /* 0xbff000000a0a7429 */ /* 0x000fe40000000000 */
[----:B------:R-:W-:Y:S01]  /*3f80*/  DADD R18, R18, -UR12 ;  /* 0x8000000c12127e29 */ /* 0x000fe20008000000 */
[----:B------:R-:W-:Y:S01]  /*3f90*/  UMOV UR12, 0xfefa39ef ;  /* 0xfefa39ef000c7882 */ /* 0x000fe20000000000 */
[----:B------:R-:W0:Y:S01]  /*3fa0*/  MUFU.RCP64H R7, R15 ;  /* 0x0000000f00077308 */ /* 0x000e220000001800 */
[----:B------:R-:W-:Y:S01]  /*3fb0*/  UMOV UR13, 0x3fe62e42 ;  /* 0x3fe62e42000d7882 */ /* 0x000fe20000000000 */
        /* <DEDUP_REMOVED lines=9> */
[----:B------:R-:W-:-:S05]  /*4050*/  DADD R16, R10, -R2 ;  /* 0x000000000a107229 */ /* 0x000fca0000000802 */
[----:B------:R-:W-:Y:S01]  /*4060*/  DFMA R14, R8, R14, UR10 ;  /* 0x0000000a080e7e2b */ /* 0x000fe2000800000e */
[----:B------:R-:W-:Y:S01]  /*4070*/  UMOV UR10, 0xa9ab0956 ;  /* 0xa9ab0956000a7882 */ /* 0x000fe20000000000 */
[----:B------:R-:W-:Y:S01]  /*4080*/  UMOV UR11, 0x3f1745cb ;  /* 0x3f1745cb000b7882 */ /* 0x000fe20000000000 */
[----:B------:R-:W-:-:S05]  /*4090*/  DADD R16, R16, R16 ;  /* 0x0000000010107229 */ /* 0x000fca0000000010 */
[----:B------:R-:W-:Y:S01]  /*40a0*/  DFMA R14, R8, R14, UR10 ;  /* 0x0000000a080e7e2b */ /* 0x000fe2000800000e */
[----:B------:R-:W-:Y:S01]  /*40b0*/  UMOV UR10, 0x2d1b5154 ;  /* 0x2d1b5154000a7882 */ /* 0x000fe20000000000 */
[----:B------:R-:W-:Y:S01]  /*40c0*/  UMOV UR11, 0x3f3c71c7 ;  /* 0x3f3c71c7000b7882 */ /* 0x000fe20000000000 */
[----:B------:R-:W-:Y:S02]  /*40d0*/  DFMA R16, R10, -R2, R16 ;  /* 0x800000020a10722b */ /* 0x000fe40000000010 */
        /* <DEDUP_REMOVED lines=24> */
.L_x_254:
[----:B------:R-:W-:Y:S01]  /*4260*/  IMAD.MOV.U32 R2, RZ, RZ, 0x0 ;  /* 0x00000000ff027424 */ /* 0x000fe200078e00ff */
[----:B------:R-:W-:Y:S01]  /*4270*/  LOP3.LUT P0, RZ, R7, 0x7fffffff, RZ, 0xc0, !PT ;  /* 0x7fffffff07ff7812 */ /* 0x000fe2000780c0ff */
[----:B------:R-:W-:-:S06]  /*4280*/  IMAD.MOV.U32 R3, RZ, RZ, 0x7ff00000 ;  /* 0x7ff00000ff037424 */ /* 0x000fcc00078e00ff */
[----:B------:R-:W-:-:S10]  /*4290*/  DFMA R2, R6, R2, +INF ;  /* 0x7ff000000602742b */ /* 0x000fd40000000002 */
[----:B------:R-:W-:Y:S02]  /*42a0*/  FSEL R10, R2, RZ, P0 ;  /* 0x000000ff020a7208 */ /* 0x000fe40000000000 */
[----:B------:R-:W-:-:S07]  /*42b0*/  FSEL R11, R3, -QNAN , P0 ;  /* 0xfff00000030b7808 */ /* 0x000fce0000000000 */
.L_x_255:
[----:B------:R-:W-:Y:S05]  /*42c0*/  BSYNC.RECONVERGENT B1 ;  /* 0x0000000000017941 */ /* 0x000fea0003800200 */
.L_x_253:
[----:B------:R0:W-:Y:S02]  /*42d0*/  STG.E.64 desc[UR8][R4.64], R10 ;  /* 0x0000000a04007986 */ /* 0x0001e4000c101b08 */
.L_x_232:
[----:B------:R-:W-:Y:S05]  /*42e0*/  BSYNC.RECONVERGENT B0 ;  /* 0x0000000000007941 */ /* 0x000fea0003800200 */
.L_x_231:
[----:B------:R-:W-:Y:S02]  /*42f0*/  VIADD R0, R12, 0x100 ;  /* 0x000001000c007836 */ /* 0x000fe40000000000 */
[----:B------:R-:W-:-:S03]  /*4300*/  IMAD.U32 R2, RZ, RZ, UR7 ;  /* 0x00000007ff027e24 */ /* 0x000fc6000f8e00ff */
[----:B------:R-:W-:-:S04]  /*4310*/  ISETP.LT.U32.AND P0, PT, R0, UR6, PT ;  /* 0x0000000600007c0c */ /* 0x000fc8000bf01070 */
[----:B------:R-:W-:-:S13]  /*4320*/  ISETP.GT.AND.EX P0, PT, R2, RZ, PT, P0 ;  /* 0x000000ff0200720c */ /* 0x000fda0003f04300 */
[----:B------:R-:W-:Y:S05]  /*4330*/  @!P0 EXIT ;  /* 0x000000000000894d */ /* 0x000fea0003800000 */
[----:B------:R-:W1:Y:S01]  /*4340*/  LDCU.128 UR12, c[0x0][0x3a0] ;  /* 0x00007400ff0c77ac */ /* 0x000e620008000c00 */
[----:B------:R-:W-:Y:S01]  /*4350*/  IADD3 R12, P0, PT, R12, UR4, RZ ;  /* 0x000000040c0c7c10 */ /* 0x000fe2000ff1e0ff */
[----:B------:R-:W2:Y:S04]  /*4360*/  LDCU.128 UR16, c[0x0][0x3b0] ;  /* 0x00007600ff1077ac */ /* 0x000ea80008000c00 */
[----:B------:R-:W-:Y:S01]  /*4370*/  IMAD.X R3, RZ, RZ, UR5, P0 ;  /* 0x00000005ff037e24 */ /* 0x000fe200080e06ff */
[----:B------:R-:W3:Y:S01]  /*4380*/  LDCU.64 UR4, c[0x0][0x388] ;  /* 0x00007100ff0477ac */ /* 0x000ee20008000a00 */
[----:B0-----:R-:W-:-:S03]  /*4390*/  IMAD.SHL.U32 R4, R12, 0x8, RZ ;  /* 0x000000080c047824 */ /* 0x001fc600078e00ff */
[----:B------:R-:W-:Y:S01]  /*43a0*/  SHF.L.U64.HI R2, R12, 0x3, R3 ;  /* 0x000000030c027819 */ /* 0x000fe20000010203 */
[----:B------:R-:W0:Y:S01]  /*43b0*/  LDCU.64 UR10, c[0x0][0x3c0] ;  /* 0x00007800ff0a77ac */ /* 0x000e220008000a00 */
[----:B-1----:R-:W-:-:S04]  /*43c0*/  IADD3 R16, P0, PT, R4, UR12, RZ ;  /* 0x0000000c04107c10 */ /* 0x002fc8000ff1e0ff */
[----:B------:R-:W-:Y:S02]  /*43d0*/  IADD3.X R17, PT, PT, R2, UR13, RZ, P0, !PT ;  /* 0x0000000d02117c10 */ /* 0x000fe400087fe4ff */
[----:B---3--:R-:W-:-:S04]  /*43e0*/  IADD3 R18, P0, PT, R4, UR4, RZ ;  /* 0x0000000404127c10 */ /* 0x008fc8000ff1e0ff */
[----:B------:R-:W3:Y:S01]  /*43f0*/  LDG.E.64 R16, desc[UR8][R16.64+0x800] ;  /* 0x0008000810107981 */ /* 0x000ee2000c1e1b00 */
[----:B------:R-:W-:Y:S01]  /*4400*/  IADD3.X R19, PT, PT, R2, UR5, RZ, P0, !PT ;  /* 0x0000000502137c10 */ /* 0x000fe200087fe4ff */
[----:B------:R-:W1:Y:S05]  /*4410*/  LDCU.128 UR4, c[0x0][0x390] ;  /* 0x00007200ff0477ac */ /* 0x000e6a0008000c00 */
[----:B------:R-:W4:Y:S01]  /*4420*/  LDG.E.64 R18, desc[UR8][R18.64+0x800] ;  /* 0x0008000812127981 */ /* 0x000f22000c1e1b00 */
[C---:B------:R-:W-:Y:S01]  /*4430*/  IADD3 R12, P3, PT, R4.reuse, UR14, RZ ;  /* 0x0000000e040c7c10 */ /* 0x040fe2000ff7e0ff */
[----:B------:R-:W-:Y:S01]  /*4440*/  BSSY.RECONVERGENT B0, `(.L_x_256) ;  /* 0x000002d000007945 */ /* 0x000fe20003800200 */
[----:B--2---:R-:W-:-:S02]  /*4450*/  IADD3 R8, P1, PT, R4, UR16, RZ ;  /* 0x0000001004087c10 */ /* 0x004fc4000ff3e0ff */
[----:B------:R-:W-:Y:S02]  /*4460*/  IADD3 R6, P0, PT, R4, UR18, RZ ;  /* 0x0000001204067c10 */ /* 0x000fe4000ff1e0ff */
[C---:B------:R-:W-:Y:S02]  /*4470*/  IADD3.X R13, PT, PT, R2.reuse, UR15, RZ, P3, !PT ;  /* 0x0000000f020d7c10 */ /* 0x040fe40009ffe4ff */
[C---:B------:R-:W-:Y:S02]  /*4480*/  IADD3.X R9, PT, PT, R2.reuse, UR17, RZ, P1, !PT ;  /* 0x0000001102097c10 */ /* 0x040fe40008ffe4ff */
[----:B------:R-:W-:Y:S02]  /*4490*/  IADD3.X R7, PT, PT, R2, UR19, RZ, P0, !PT ;  /* 0x0000001302077c10 */ /* 0x000fe400087fe4ff */
[C---:B-1----:R-:W-:Y:S02]  /*44a0*/  IADD3 R14, P5, PT, R4.reuse, UR4, RZ ;  /* 0x00000004040e7c10 */ /* 0x042fe4000ffbe0ff */
[----:B------:R-:W-:-:S02]  /*44b0*/  IADD3 R10, P4, PT, R4, UR6, RZ ;  /* 0x00000006040a7c10 */ /* 0x000fc4000ff9e0ff */
[----:B------:R-:W-:Y:S02]  /*44c0*/  IADD3.X R15, PT, PT, R2, UR5, RZ, P5, !PT ;  /* 0x00000005020f7c10 */ /* 0x000fe4000affe4ff */
[----:B0-----:R-:W-:Y:S02]  /*44d0*/  IADD3 R4, P6, PT, R4, UR10, RZ ;  /* 0x0000000a04047c10 */ /* 0x001fe4000ffde0ff */
[C---:B------:R-:W-:Y:S02]  /*44e0*/  IADD3.X R11, PT, PT, R2.reuse, UR7, RZ, P4, !PT ;  /* 0x00000007020b7c10 */ /* 0x040fe4000a7fe4ff */
[----:B------:R-:W-:Y:S02]  /*44f0*/  IADD3.X R5, PT, PT, R2, UR11, RZ, P6, !PT ;  /* 0x0000000b02057c10 */ /* 0x000fe4000b7fe4ff */
[----:B---3--:R-:W-:-:S04]  /*4500*/  SHF.R.U32.HI R0, RZ, 0x14, R17 ;  /* 0x00000014ff007819 */ /* 0x008fc80000011611 */
[----:B------:R-:W-:Y:S01]  /*4510*/  LOP3.LUT R0, R0, 0x7ff, RZ, 0xc0, !PT ;  /* 0x000007ff00007812 */ /* 0x000fe200078ec0ff */
[----:B----4-:R-:W-:-:S04]  /*4520*/  DSETP.NEU.AND P5, PT, R18, RZ, PT ;  /* 0x000000ff1200722a */ /* 0x010fc80003fad000 */
        /* <DEDUP_REMOVED lines=14> */
.L_x_258:
        /* <DEDUP_REMOVED lines=11> */
.L_x_257:
[----:B------:R-:W-:Y:S01]  /*46c0*/  ISETP.GE.AND P0, PT, R17, RZ, PT ;  /* 0x000000ff1100720c */ /* 0x000fe20003f06270 */
[----:B------:R-:W-:Y:S01]  /*46d0*/  DSETP.NEU.AND P2, PT, |R16|, 0.5, !P2 ;  /* 0x3fe000001000742a */ /* 0x000fe2000574d200 */
[----:B------:R-:W-:-:S05]  /*46e0*/  IMAD.MOV.U32 R2, RZ, RZ, RZ ;  /* 0x000000ffff027224 */ /* 0x000fca00078e00ff */
[----:B------:R-:W-:-:S06]  /*46f0*/  SEL R3, R19, RZ, P2 ;  /* 0x000000ff13037207 */ /* 0x000fcc0001000000 */
[----:B------:R-:W-:-:S07]  /*4700*/  @!P0 LOP3.LUT R3, R3, 0x7ff00000, RZ, 0xfc, !PT ;  /* 0x7ff0000003038812 */ /* 0x000fce00078efcff */
.L_x_259:
[----:B------:R-:W-:Y:S05]  /*4710*/  BSYNC.RECONVERGENT B0 ;  /* 0x0000000000007941 */ /* 0x000fea0003800200 */
.L_x_256:
        /* <DEDUP_REMOVED lines=22> */
.L_x_263:
        /* <DEDUP_REMOVED lines=8> */
.L_x_262:
[----:B------:R-:W-:-:S11]  /*4900*/  DADD R2, R18, R16 ;  /* 0x0000000012027229 */ /* 0x000fd60000000010 */
.L_x_261:
[----:B------:R-:W-:Y:S05]  /*4910*/  BSYNC.RECONVERGENT B0 ;  /* 0x0000000000007941 */ /* 0x000fea0003800200 */
.L_x_260:
        /* <DEDUP_REMOVED lines=26> */
.L_x_266:
        /* <DEDUP_REMOVED lines=11> */
.L_x_265:
[----:B------:R-:W-:Y:S01]  /*4b70*/  ISETP.GE.AND P0, PT, R13, RZ, PT ;  /* 0x000000ff0d00720c */ /* 0x000fe20003f06270 */
[----:B------:R-:W-:Y:S01]  /*4b80*/  DSETP.NEU.AND P2, PT, |R12|, 0.5, !P2 ;  /* 0x3fe000000c00742a */ /* 0x000fe2000574d200 */
[----:B------:R-:W-:-:S05]  /*4b90*/  IMAD.MOV.U32 R2, RZ, RZ, RZ ;  /* 0x000000ffff027224 */ /* 0x000fca00078e00ff */
[----:B------:R-:W-:-:S06]  /*4ba0*/  SEL R3, R15, RZ, P2 ;  /* 0x000000ff0f037207 */ /* 0x000fcc0001000000 */
[----:B------:R-:W-:-:S07]  /*4bb0*/  @!P0 LOP3.LUT R3, R3, 0x7ff00000, RZ, 0xfc, !PT ;  /* 0x7ff0000003038812 */ /* 0x000fce00078efcff */
.L_x_267:
[----:B------:R-:W-:Y:S05]  /*4bc0*/  BSYNC.RECONVERGENT B0 ;  /* 0x0000000000007941 */ /* 0x000fea0003800200 */
.L_x_264:
        /* <DEDUP_REMOVED lines=22> */
.L_x_271:
        /* <DEDUP_REMOVED lines=8> */
.L_x_270:
[----:B------:R-:W-:-:S11]  /*4db0*/  DADD R2, R14, R12 ;  /* 0x000000000e027229 */ /* 0x000fd6000000000c */
.L_x_269:
[----:B------:R-:W-:Y:S05]  /*4dc0*/  BSYNC.RECONVERGENT B0 ;  /* 0x0000000000007941 */ /* 0x000fea0003800200 */
.L_x_268:
        /* <DEDUP_REMOVED lines=27> */
.L_x_274:
        /* <DEDUP_REMOVED lines=11> */
.L_x_273:
[----:B------:R-:W-:Y:S01]  /*5030*/  ISETP.GE.AND P0, PT, R9, RZ, PT ;  /* 0x000000ff0900720c */ /* 0x000fe20003f06270 */
[----:B------:R-:W-:Y:S01]  /*5040*/  DSETP.NEU.AND P2, PT, |R8|, 0.5, !P2 ;  /* 0x3fe000000800742a */ /* 0x000fe2000574d200 */
[----:B------:R-:W-:-:S05]  /*5050*/  IMAD.MOV.U32 R2, RZ, RZ, RZ ;  /* 0x000000ffff027224 */ /* 0x000fca00078e00ff */
[----:B------:R-:W-:-:S06]  /*5060*/  SEL R3, R11, RZ, P2 ;  /* 0x000000ff0b037207 */ /* 0x000fcc0001000000 */
[----:B------:R-:W-:-:S07]  /*5070*/  @!P0 LOP3.LUT R3, R3, 0x7ff00000, RZ, 0xfc, !PT ;  /* 0x7ff0000003038812 */ /* 0x000fce00078efcff */
.L_x_275:
[----:B------:R-:W-:Y:S05]  /*5080*/  BSYNC.RECONVERGENT B0 ;  /* 0x0000000000007941 */ /* 0x000fea0003800200 */
.L_x_272:
        /* <DEDUP_REMOVED lines=22> */
.L_x_279:
        /* <DEDUP_REMOVED lines=8> */
.L_x_278:
[----:B------:R-:W-:-:S11]  /*5270*/  DADD R2, R10, R8 ;  /* 0x000000000a027229 */ /* 0x000fd60000000008 */
.L_x_277:
[----:B------:R-:W-:Y:S05]  /*5280*/  BSYNC.RECONVERGENT B0 ;  /* 0x0000000000007941 */ /* 0x000fea0003800200 */
.L_x_276:
        /* <DEDUP_REMOVED lines=29> */
.L_x_281:
[----:B------:R-:W-:Y:S05]  /*5460*/  BSYNC.RECONVERGENT B0 ;  /* 0x0000000000007941 */ /* 0x000fea0003800200 */
.L_x_280:
[----:B------:R-:W-:Y:S01]  /*5470*/  ISETP.GT.AND P0, PT, R3, 0xfffff, PT ;  /* 0x000fffff0300780c */ /* 0x000fe20003f04270 */
[----:B------:R-:W-:Y:S01]  /*5480*/  IMAD.MOV.U32 R6, RZ, RZ, R2 ;  /* 0x000000ffff067224 */ /* 0x000fe200078e0002 */
[----:B------:R-:W-:Y:S01]  /*5490*/  BSSY.RECONVERGENT B0, `(.L_x_282) ;  /* 0x0000052000007945 */ /* 0x000fe20003800200 */
[--C-:B------:R-:W-:Y:S02]  /*54a0*/  IMAD.MOV.U32 R7, RZ, RZ, R3.reuse ;  /* 0x000000ffff077224 */ /* 0x100fe400078e0003 */
[----:B------:R-:W-:Y:S02]  /*54b0*/  IMAD.MOV.U32 R0, RZ, RZ, R3 ;  /* 0x000000ffff007224 */ /* 0x000fe400078e0003 */
[----:B------:R-:W-:-:S06]  /*54c0*/  IMAD.MOV.U32 R17, RZ, RZ, -0x3ff ;  /* 0xfffffc01ff117424 */ /* 0x000fcc00078e00ff */
[----:B------:R-:W-:Y:S01]  /*54d0*/  @!P0 DMUL R6, R6, 1.80143985094819840000e+16 ;  /* 0x4350000006068828 */ /* 0x000fe20000000000 */
[----:B------:R-:W-:-:S09]  /*54e0*/  @!P0 IMAD.MOV.U32 R17, RZ, RZ, -0x435 ;  /* 0xfffffbcbff118424 */ /* 0x000fd200078e00ff */
[----:B------:R-:W-:-:S04]  /*54f0*/  @!P0 IMAD.MOV.U32 R0, RZ, RZ, R7 ;  /* 0x000000ffff008224 */ /* 0x000fc800078e0007 */
[----:B------:R-:W-:-:S05]  /*5500*/  VIADD R3, R0, 0xffffffff ;  /* 0xffffffff00037836 */ /* 0x000fca0000000000 */
[----:B------:R-:W-:-:S13]  /*5510*/  ISETP.GE.U32.AND P1, PT, R3, 0x7fefffff, PT ;  /* 0x7fefffff0300780c */ /* 0x000fda0003f26070 */
[----:B------:R-:W-:Y:S01]  /*5520*/  @P1 IMAD.MOV.U32 R8, RZ, RZ, 0x0 ;  /* 0x00000000ff081424 */ /* 0x000fe200078e00ff */
[----:B------:R-:W-:Y:S01]  /*5530*/  @P1 LOP3.LUT P2, RZ, R7, 0x7fffffff, RZ, 0xc0, !PT ;  /* 0x7fffffff07ff1812 */ /* 0x000fe2000784c0ff */
[----:B------:R-:W-:-:S06]  /*5540*/  @P1 IMAD.MOV.U32 R9, RZ, RZ, 0x7ff00000 ;  /* 0x7ff00000ff091424 */ /* 0x000fcc00078e00ff */
[----:B------:R-:W-:Y:S01]  /*5550*/  @P1 DFMA R8, R6, R8, +INF ;  /* 0x7ff000000608142b */ /* 0x000fe20000000008 */
[----:B------:R-:W-:Y:S02]  /*5560*/  IMAD.MOV.U32 R7, RZ, RZ, R2 ;  /* 0x000000ffff077224 */ /* 0x000fe400078e0002 */
[----:B------:R-:W-:-:S07]  /*5570*/  @!P0 IMAD.MOV.U32 R7, RZ, RZ, R6 ;  /* 0x000000ffff078224 */ /* 0x000fce00078e0006 */
[----:B------:R-:W-:Y:S02]  /*5580*/  @P1 FSEL R2, R8, RZ, P2 ;  /* 0x000000ff08021208 */ /* 0x000fe40001000000 */
[----:B------:R-:W-:Y:S01]  /*5590*/  @P1 FSEL R3, R9, -QNAN , P2 ;  /* 0xfff0000009031808 */ /* 0x000fe20001000000 */
[----:B------:R-:W-:Y:S06]  /*55a0*/  @P1 BRA `(.L_x_283) ;  /* 0x0000000400001947 */ /* 0x000fec0003800000 */
        /* <DEDUP_REMOVED lines=9> */
[----:B------:R-:W-:Y:S01]  /*5640*/  UMOV UR6, 0x80000000 ;  /* 0x8000000000067882 */ /* 0x000fe20000000000 */
[----:B------:R-:W-:Y:S01]  /*5650*/  LEA.HI R17, R0, R17, RZ, 0xc ;  /* 0x0000001100117211 */ /* 0x000fe200078f60ff */
[----:B------:R-:W-:-:S10]  /*5660*/  UMOV UR7, 0x43300000 ;  /* 0x4330000000077882 */ /* 0x000fd40000000000 */
[----:B------:R-:W-:Y:S02]  /*5670*/  @P0 VIADD R7, R3, 0xfff00000 ;  /* 0xfff0000003070836 */ /* 0x000fe40000000000 */
[----:B------:R-:W-:Y:S02]  /*5680*/  @P0 VIADD R17, R17, 0x1 ;  /* 0x0000000111110836 */ /* 0x000fe40000000000 */
[----:B------:R-:W-:-:S03]  /*5690*/  @P0 IMAD.MOV.U32 R3, RZ, RZ, R7 ;  /* 0x000000ffff030224 */ /* 0x000fc600078e0007 */
[----:B------:R-:W-:Y:S01]  /*56a0*/  LOP3.LUT R16, R17, 0x80000000, RZ, 0x3c, !PT ;  /* 0x8000000011107812 */ /* 0x000fe200078e3cff */
[----:B------:R-:W-:Y:S02]  /*56b0*/  IMAD.MOV.U32 R17, RZ, RZ, 0x43300000 ;  /* 0x43300000ff117424 */ /* 0x000fe400078e00ff */
        /* <DEDUP_REMOVED lines=46> */
[----:B------:R-:W-:-:S11]  /*59a0*/  DADD R2, R10, R12 ;  /* 0x000000000a027229 */ /* 0x000fd6000000000c */
.L_x_283:
[----:B------:R-:W-:Y:S05]  /*59b0*/  BSYNC.RECONVERGENT B0 ;  /* 0x0000000000007941 */ /* 0x000fea0003800200 */
.L_x_282:
[----:B------:R-:W-:Y:S01]  /*59c0*/  STG.E.64 desc[UR8][R4.64+0x800], R2 ;  /* 0x0008000204007986 */ /* 0x000fe2000c101b08 */
[----:B------:R-:W-:Y:S05]  /*59d0*/  EXIT ;  /* 0x000000000000794d */ /* 0x000fea0003800000 */
        .weak           $__internal_0_$__cuda_sm20_div_rn_f64_full
        .type           $__internal_0_$__cuda_sm20_div_rn_f64_full,@function
        .size           $__internal_0_$__cuda_sm20_div_rn_f64_full,($_ZN3cub18CUB_300001_SM_10006detail8for_each13static_kernelINS2_12policy_hub_t12policy_500_tElNS2_12op_wrapper_tIl6alpresN6thrust24THRUST_300001_SM_1000_NS12zip_iteratorIN4cuda3std3__45tupleIJNS9_6detail15normal_iteratorINS9_10device_ptrIdEEEESJ_SJ_SJ_SJ_SJ_SJ_SJ_EEEEEEEEEvT0_T1_$__internal_accurate_pow - $__internal_0_$__cuda_sm20_div_rn_f64_full)
$__internal_0_$__cuda_sm20_div_rn_f64_full:
[C---:B------:R-:W-:Y:S01]  /*59e0*/  FSETP.GEU.AND P0, PT, |R21|.reuse, 1.469367938527859385e-39, PT ;  /* 0x001000001500780b */ /* 0x040fe20003f0e200 */
[----:B------:R-:W-:Y:S01]  /*59f0*/  IMAD.MOV.U32 R26, RZ, RZ, 0x1 ;  /* 0x00000001ff1a7424 */ /* 0x000fe200078e00ff */
[----:B------:R-:W-:Y:S01]  /*5a00*/  LOP3.LUT R18, R21, 0x800fffff, RZ, 0xc0, !PT ;  /* 0x800fffff15127812 */ /* 0x000fe200078ec0ff */
[----:B------:R-:W-:Y:S01]  /*5a10*/  BSSY.RECONVERGENT B2, `(.L_x_284) ;  /* 0x0000055000027945 */ /* 0x000fe20003800200 */
[C---:B------:R-:W-:Y:S02]  /*5a20*/  FSETP.GEU.AND P2, PT, |R23|.reuse, 1.469367938527859385e-39, PT ;  /* 0x001000001700780b */ /* 0x040fe40003f4e200 */
[----:B------:R-:W-:Y:S01]  /*5a30*/  LOP3.LUT R19, R18, 0x3ff00000, RZ, 0xfc, !PT ;  /* 0x3ff0000012137812 */ /* 0x000fe200078efcff */
[----:B------:R-:W-:Y:S01]  /*5a40*/  IMAD.MOV.U32 R18, RZ, RZ, R20 ;  /* 0x000000ffff127224 */ /* 0x000fe200078e0014 */
[----:B------:R-:W-:Y:S02]  /*5a50*/  LOP3.LUT R24, R23, 0x7ff00000, RZ, 0xc0, !PT ;  /* 0x7ff0000017187812 */ /* 0x000fe400078ec0ff */
[----:B------:R-:W-:-:S03]  /*5a60*/  LOP3.LUT R31, R21, 0x7ff00000, RZ, 0xc0, !PT ;  /* 0x7ff00000151f7812 */ /* 0x000fc600078ec0ff */
[----:B------:R-:W-:Y:S01]  /*5a70*/  @!P0 DMUL R18, R20, 8.98846567431157953865e+307 ;  /* 0x7fe0000014128828 */ /* 0x000fe20000000000 */
[----:B------:R-:W-:-:S03]  /*5a80*/  ISETP.GE.U32.AND P1, PT, R24, R31, PT ;  /* 0x0000001f1800720c */ /* 0x000fc60003f26070 */
[----:B------:R-:W-:Y:S02]  /*5a90*/  @!P2 LOP3.LUT R25, R21, 0x7ff00000, RZ, 0xc0, !PT ;  /* 0x7ff000001519a812 */ /* 0x000fe400078ec0ff */
[----:B------:R-:W0:Y:S02]  /*5aa0*/  MUFU.RCP64H R27, R19 ;  /* 0x00000013001b7308 */ /* 0x000e240000001800 */
[----:B------:R-:W-:Y:S01]  /*5ab0*/  @!P2 ISETP.GE.U32.AND P3, PT, R24, R25, PT ;  /* 0x000000191800a20c */ /* 0x000fe20003f66070 */
[----:B------:R-:W-:-:S05]  /*5ac0*/  IMAD.MOV.U32 R25, RZ, RZ, 0x1ca00000 ;  /* 0x1ca00000ff197424 */ /* 0x000fca00078e00ff */
[----:B------:R-:W-:-:S04]  /*5ad0*/  @!P2 SEL R29, R25, 0x63400000, !P3 ;  /* 0x63400000191da807 */ /* 0x000fc80005800000 */
[----:B------:R-:W-:-:S04]  /*5ae0*/  @!P2 LOP3.LUT R32, R29, 0x80000000, R23, 0xf8, !PT ;  /* 0x800000001d20a812 */ /* 0x000fc800078ef817 */
[----:B------:R-:W-:Y:S01]  /*5af0*/  @!P2 LOP3.LUT R33, R32, 0x100000, RZ, 0xfc, !PT ;  /* 0x001000002021a812 */ /* 0x000fe200078efcff */
[----:B0-----:R-:W-:Y:S01]  /*5b00*/  DFMA R2, R26, -R18, 1 ;  /* 0x3ff000001a02742b */ /* 0x001fe20000000812 */
[----:B------:R-:W-:-:S07]  /*5b10*/  @!P2 IMAD.MOV.U32 R32, RZ, RZ, RZ ;  /* 0x000000ffff20a224 */ /* 0x000fce00078e00ff */
[----:B------:R-:W-:-:S08]  /*5b20*/  DFMA R2, R2, R2, R2 ;  /* 0x000000020202722b */ /* 0x000fd00000000002 */
[----:B------:R-:W-:Y:S01]  /*5b30*/  DFMA R26, R26, R2, R26 ;  /* 0x000000021a1a722b */ /* 0x000fe2000000001a */
[----:B------:R-:W-:Y:S01]  /*5b40*/  SEL R3, R25, 0x63400000, !P1 ;  /* 0x6340000019037807 */ /* 0x000fe20004800000 */
[----:B------:R-:W-:-:S03]  /*5b50*/  IMAD.MOV.U32 R2, RZ, RZ, R22 ;  /* 0x000000ffff027224 */ /* 0x000fc600078e0016 */
[----:B------:R-:W-:-:S03]  /*5b60*/  LOP3.LUT R3, R3, 0x800fffff, R23, 0xf8, !PT ;  /* 0x800fffff03037812 */ /* 0x000fc600078ef817 */
[----:B------:R-:W-:-:S03]  /*5b70*/  DFMA R28, R26, -R18, 1 ;  /* 0x3ff000001a1c742b */ /* 0x000fc60000000812 */
[----:B------:R-:W-:Y:S01]  /*5b80*/  @!P2 DFMA R2, R2, 2, -R32 ;  /* 0x400000000202a82b */ /* 0x000fe20000000820 */
[----:B------:R-:W-:-:S04]  /*5b90*/  IMAD.MOV.U32 R32, RZ, RZ, R24 ;  /* 0x000000ffff207224 */ /* 0x000fc800078e0018 */
[----:B------:R-:W-:Y:S01]  /*5ba0*/  DFMA R26, R26, R28, R26 ;  /* 0x0000001c1a1a722b */ /* 0x000fe2000000001a */
[----:B------:R-:W-:Y:S01]  /*5bb0*/  IMAD.MOV.U32 R33, RZ, RZ, R31 ;  /* 0x000000ffff217224 */ /* 0x000fe200078e001f */
[----:B------:R-:W-:-:S03]  /*5bc0*/  @!P0 LOP3.LUT R33, R19, 0x7ff00000, RZ, 0xc0, !PT ;  /* 0x7ff0000013218812 */ /* 0x000fc600078ec0ff */
[----:B------:R-:W-:Y:S02]  /*5bd0*/  @!P2 LOP3.LUT R32, R3, 0x7ff00000, RZ, 0xc0, !PT ;  /* 0x7ff000000320a812 */ /* 0x000fe400078ec0ff */
[----:B------:R-:W-:Y:S01]  /*5be0*/  VIADD R35, R33, 0xffffffff ;  /* 0xffffffff21237836 */ /* 0x000fe20000000000 */
[----:B------:R-:W-:Y:S02]  /*5bf0*/  DMUL R28, R26, R2 ;  /* 0x000000021a1c7228 */ /* 0x000fe40000000000 */
[----:B------:R-:W-:-:S05]  /*5c00*/  VIADD R34, R32, 0xffffffff ;  /* 0xffffffff20227836 */ /* 0x000fca0000000000 */
[----:B------:R-:W-:Y:S01]  /*5c10*/  ISETP.GT.U32.AND P0, PT, R34, 0x7feffffe, PT ;  /* 0x7feffffe2200780c */ /* 0x000fe20003f04070 */
[----:B------:R-:W-:-:S03]  /*5c20*/  DFMA R30, R28, -R18, R2 ;  /* 0x800000121c1e722b */ /* 0x000fc60000000002 */
[----:B------:R-:W-:-:S05]  /*5c30*/  ISETP.GT.U32.OR P0, PT, R35, 0x7feffffe, P0 ;  /* 0x7feffffe2300780c */ /* 0x000fca0000704470 */
[----:B------:R-:W-:-:S08]  /*5c40*/  DFMA R26, R26, R30, R28 ;  /* 0x0000001e1a1a722b */ /* 0x000fd0000000001c */
[----:B------:R-:W-:Y:S05]  /*5c50*/  @P0 BRA `(.L_x_285) ;  /* 0x00000000006c0947 */ /* 0x000fea0003800000 */
[----:B------:R-:W-:Y:S01]  /*5c60*/  LOP3.LUT R23, R21, 0x7ff00000, RZ, 0xc0, !PT ;  /* 0x7ff0000015177812 */ /* 0x000fe200078ec0ff */
[----:B------:R-:W-:-:S03]  /*5c70*/  IMAD.MOV.U32 R28, RZ, RZ, RZ ;  /* 0x000000ffff1c7224 */ /* 0x000fc600078e00ff */
[CC--:B------:R-:W-:Y:S02]  /*5c80*/  VIADDMNMX R22, R24.reuse, -R23.reuse, 0xb9600000, !PT ;  /* 0xb960000018167446 */ /* 0x0c0fe40007800917 */
[----:B------:R-:W-:Y:S02]  /*5c90*/  ISETP.GE.U32.AND P0, PT, R24, R23, PT ;  /* 0x000000171800720c */ /* 0x000fe40003f06070 */
[----:B------:R-:W-:Y:S02]  /*5ca0*/  VIMNMX R22, PT, PT, R22, 0x46a00000, PT ;  /* 0x46a0000016167848 */ /* 0x000fe40003fe0100 */
[----:B------:R-:W-:-:S05]  /*5cb0*/  SEL R25, R25, 0x63400000, !P0 ;  /* 0x6340000019197807 */ /* 0x000fca0004000000 */
[----:B------:R-:W-:-:S04]  /*5cc0*/  IMAD.IADD R22, R22, 0x1, -R25 ;  /* 0x0000000116167824 */ /* 0x000fc800078e0a19 */
[----:B------:R-:W-:-:S06]  /*5cd0*/  VIADD R29, R22, 0x7fe00000 ;  /* 0x7fe00000161d7836 */ /* 0x000fcc0000000000 */
[----:B------:R-:W-:-:S10]  /*5ce0*/  DMUL R24, R26, R28 ;  /* 0x0000001c1a187228 */ /* 0x000fd40000000000 */
[----:B------:R-:W-:-:S13]  /*5cf0*/  FSETP.GTU.AND P0, PT, |R25|, 1.469367938527859385e-39, PT ;  /* 0x001000001900780b */ /* 0x000fda0003f0c200 */
[----:B------:R-:W-:Y:S05]  /*5d00*/  @P0 BRA `(.L_x_286) ;  /* 0x0000000000940947 */ /* 0x000fea0003800000 */
[----:B------:R-:W-:Y:S01]  /*5d10*/  DFMA R2, R26, -R18, R2 ;  /* 0x800000121a02722b */ /* 0x000fe20000000002 */
[----:B------:R-:W-:-:S09]  /*5d20*/  IMAD.MOV.U32 R28, RZ, RZ, RZ ;  /* 0x000000ffff1c7224 */ /* 0x000fd200078e00ff */
[C---:B------:R-:W-:Y:S02]  /*5d30*/  FSETP.NEU.AND P0, PT, R3.reuse, RZ, PT ;  /* 0x000000ff0300720b */ /* 0x040fe40003f0d000 */
[----:B------:R-:W-:-:S04]  /*5d40*/  LOP3.LUT R21, R3, 0x80000000, R21, 0x48, !PT ;  /* 0x8000000003157812 */ /* 0x000fc800078e4815 */
[----:B------:R-:W-:-:S07]  /*5d50*/  LOP3.LUT R29, R21, R29, RZ, 0xfc, !PT ;  /* 0x0000001d151d7212 */ /* 0x000fce00078efcff */
[----:B------:R-:W-:Y:S05]  /*5d60*/  @!P0 BRA `(.L_x_286) ;  /* 0x00000000007c8947 */ /* 0x000fea0003800000 */
[----:B------:R-:W-:Y:S02]  /*5d70*/  IMAD.MOV R3, RZ, RZ, -R22 ;  /* 0x000000ffff037224 */ /* 0x000fe400078e0a16 */
[----:B------:R-:W-:-:S06]  /*5d80*/  IMAD.MOV.U32 R2, RZ, RZ, RZ ;  /* 0x000000ffff027224 */ /* 0x000fcc00078e00ff */
[----:B------:R-:W-:Y:S02]  /*5d90*/  DFMA R2, R24, -R2, R26 ;  /* 0x800000021802722b */ /* 0x000fe4000000001a */
[----:B------:R-:W-:-:S04]  /*5da0*/  DMUL.RP R26, R26, R28 ;  /* 0x0000001c1a1a7228 */ /* 0x000fc80000008000 */
[----:B------:R-:W-:-:S04]  /*5db0*/  IADD3 R2, PT, PT, -R22, -0x43300000, RZ ;  /* 0xbcd0000016027810 */ /* 0x000fc80007ffe1ff */
[----:B------:R-:W-:Y:S02]  /*5dc0*/  FSETP.NEU.AND P0, PT, |R3|, R2, PT ;  /* 0x000000020300720b */ /* 0x000fe40003f0d200 */
[----:B------:R-:W-:Y:S02]  /*5dd0*/  LOP3.LUT R21, R27, R21, RZ, 0x3c, !PT ;  /* 0x000000151b157212 */ /* 0x000fe400078e3cff */
[----:B------:R-:W-:Y:S02]  /*5de0*/  FSEL R24, R26, R24, !P0 ;  /* 0x000000181a187208 */ /* 0x000fe40004000000 */
[----:B------:R-:W-:Y:S01]  /*5df0*/  FSEL R25, R21, R25, !P0 ;  /* 0x0000001915197208 */ /* 0x000fe20004000000 */
[----:B------:R-:W-:Y:S06]  /*5e00*/  BRA `(.L_x_286) ;  /* 0x0000000000547947 */ /* 0x000fec0003800000 */
.L_x_285:
[----:B------:R-:W-:-:S14]  /*5e10*/  DSETP.NAN.AND P0, PT, R22, R22, PT ;  /* 0x000000161600722a */ /* 0x000fdc0003f08000 */
[----:B------:R-:W-:Y:S05]  /*5e20*/  @P0 BRA `(.L_x_287) ;  /* 0x0000000000440947 */ /* 0x000fea0003800000 */
[----:B------:R-:W-:-:S14]  /*5e30*/  DSETP.NAN.AND P0, PT, R20, R20, PT ;  /* 0x000000141400722a */ /* 0x000fdc0003f08000 */
[----:B------:R-:W-:Y:S05]  /*5e40*/  @P0 BRA `(.L_x_288) ;  /* 0x0000000000300947 */ /* 0x000fea0003800000 */
[----:B------:R-:W-:Y:S01]  /*5e50*/  ISETP.NE.AND P0, PT, R32, R33, PT ;  /* 0x000000212000720c */ /* 0x000fe20003f05270 */
[----:B------:R-:W-:Y:S02]  /*5e60*/  IMAD.MOV.U32 R24, RZ, RZ, 0x0 ;  /* 0x00000000ff187424 */ /* 0x000fe400078e00ff */
[----:B------:R-:W-:-:S10]  /*5e70*/  IMAD.MOV.U32 R25, RZ, RZ, -0x80000 ;  /* 0xfff80000ff197424 */ /* 0x000fd400078e00ff */
[----:B------:R-:W-:Y:S05]  /*5e80*/  @!P0 BRA `(.L_x_286) ;  /* 0x0000000000348947 */ /* 0x000fea0003800000 */
[----:B------:R-:W-:Y:S02]  /*5e90*/  ISETP.NE.AND P0, PT, R32, 0x7ff00000, PT ;  /* 0x7ff000002000780c */ /* 0x000fe40003f05270 */
[----:B------:R-:W-:Y:S02]  /*5ea0*/  LOP3.LUT R25, R23, 0x80000000, R21, 0x48, !PT ;  /* 0x8000000017197812 */ /* 0x000fe400078e4815 */
[----:B------:R-:W-:-:S13]  /*5eb0*/  ISETP.EQ.OR P0, PT, R33, RZ, !P0 ;  /* 0x000000ff2100720c */ /* 0x000fda0004702670 */
[----:B------:R-:W-:Y:S01]  /*5ec0*/  @P0 LOP3.LUT R2, R25, 0x7ff00000, RZ, 0xfc, !PT ;  /* 0x7ff0000019020812 */ /* 0x000fe200078efcff */
[----:B------:R-:W-:Y:S02]  /*5ed0*/  @!P0 IMAD.MOV.U32 R24, RZ, RZ, RZ ;  /* 0x000000ffff188224 */ /* 0x000fe400078e00ff */
[----:B------:R-:W-:Y:S02]  /*5ee0*/  @P0 IMAD.MOV.U32 R24, RZ, RZ, RZ ;  /* 0x000000ffff180224 */ /* 0x000fe400078e00ff */
[----:B------:R-:W-:Y:S01]  /*5ef0*/  @P0 IMAD.MOV.U32 R25, RZ, RZ, R2 ;  /* 0x000000ffff190224 */ /* 0x000fe200078e0002 */
[----:B------:R-:W-:Y:S06]  /*5f00*/  BRA `(.L_x_286) ;  /* 0x0000000000147947 */ /* 0x000fec0003800000 */
.L_x_288:
[----:B------:R-:W-:Y:S01]  /*5f10*/  LOP3.LUT R25, R21, 0x80000, RZ, 0xfc, !PT ;  /* 0x0008000015197812 */ /* 0x000fe200078efcff */
[----:B------:R-:W-:Y:S01]  /*5f20*/  IMAD.MOV.U32 R24, RZ, RZ, R20 ;  /* 0x000000ffff187224 */ /* 0x000fe200078e0014 */
[----:B------:R-:W-:Y:S06]  /*5f30*/  BRA `(.L_x_286) ;  /* 0x0000000000087947 */ /* 0x000fec0003800000 */
.L_x_287:
[----:B------:R-:W-:Y:S01]  /*5f40*/  LOP3.LUT R25, R23, 0x80000, RZ, 0xfc, !PT ;  /* 0x0008000017197812 */ /* 0x000fe200078efcff */
[----:B------:R-:W-:-:S07]  /*5f50*/  IMAD.MOV.U32 R24, RZ, RZ, R22 ;  /* 0x000000ffff187224 */ /* 0x000fce00078e0016 */
.L_x_286:
[----:B------:R-:W-:Y:S05]  /*5f60*/  BSYNC.RECONVERGENT B2 ;  /* 0x0000000000027941 */ /* 0x000fea0003800200 */
.L_x_284:
[----:B------:R-:W-:Y:S02]  /*5f70*/  IMAD.MOV.U32 R2, RZ, RZ, R0 ;  /* 0x000000ffff027224 */ /* 0x000fe400078e0000 */
[----:B------:R-:W-:-:S04]  /*5f80*/  IMAD.MOV.U32 R3, RZ, RZ, 0x0 ;  /* 0x00000000ff037424 */ /* 0x000fc800078e00ff */
[----:B------:R-:W-:Y:S05]  /*5f90*/  RET.REL.NODEC R2 `(_ZN3cub18CUB_300001_SM_10006detail8for_each13static_kernelINS2_12policy_hub_t12policy_500_tElNS2_12op_wrapper_tIl6alpresN6thrust24THRUST_300001_SM_1000_NS12zip_iteratorIN4cuda3std3__45tupleIJNS9_6detail15normal_iteratorINS9_10device_ptrIdEEEESJ_SJ_SJ_SJ_SJ_SJ_SJ_EEEEEEEEEvT0_T1_) ;  /* 0xffffffa002187950 */ /* 0x000fea0003c3ffff */
        .type           $_ZN3cub18CUB_300001_SM_10006detail8for_each13static_kernelINS2_12policy_hub_t12policy_500_tElNS2_12op_wrapper_tIl6alpresN6thrust24THRUST_300001_SM_1000_NS12zip_iteratorIN4cuda3std3__45tupleIJNS9_6detail15normal_iteratorINS9_10device_ptrIdEEEESJ_SJ_SJ_SJ_SJ_SJ_SJ_EEEEEEEEEvT0_T1_$__internal_accurate_pow,@function
        .size           $_ZN3cub18CUB_300001_SM_10006detail8for_each13static_kernelINS2_12policy_hub_t12policy_500_tElNS2_12op_wrapper_tIl6alpresN6thrust24THRUST_300001_SM_1000_NS12zip_iteratorIN4cuda3std3__45tupleIJNS9_6detail15normal_iteratorINS9_10device_ptrIdEEEESJ_SJ_SJ_SJ_SJ_SJ_SJ_EEEEEEEEEvT0_T1_$__internal_accurate_pow,(.L_x_449 - $_ZN3cub18CUB_300001_SM_10006detail8for_each13static_kernelINS2_12policy_hub_t12policy_500_tElNS2_12op_wrapper_tIl6alpresN6thrust24THRUST_300001_SM_1000_NS12zip_iteratorIN4cuda3std3__45tupleIJNS9_6detail15normal_iteratorINS9_10device_ptrIdEEEESJ_SJ_SJ_SJ_SJ_SJ_SJ_EEEEEEEEEvT0_T1_$__internal_accurate_pow)
$_ZN3cub18CUB_300001_SM_10006detail8for_each13static_kernelINS2_12policy_hub_t12policy_500_tElNS2_12op_wrapper_tIl6alpresN6thrust24THRUST_300001_SM_1000_NS12zip_iteratorIN4cuda3std3__45tupleIJNS9_6detail15normal_iteratorINS9_10device_ptrIdEEEESJ_SJ_SJ_SJ_SJ_SJ_SJ_EEEEEEEEEvT0_T1_$__internal_accurate_pow:
[----:B------:R-:W-:Y:S01]  /*5fa0*/  ISETP.GT.U32.AND P0, PT, R39, 0xfffff, PT ;  /* 0x000fffff2700780c */ /* 0x000fe20003f04070 */
[----:B------:R-:W-:Y:S01]  /*5fb0*/  IMAD.MOV.U32 R28, RZ, RZ, R39 ;  /* 0x000000ffff1c7224 */ /* 0x000fe200078e0027 */
[----:B------:R-:W-:Y:S01]  /*5fc0*/  UMOV UR10, 0x7d2cafe2 ;  /* 0x7d2cafe2000a7882 */ /* 0x000fe20000000000 */
[----:B------:R-:W-:Y:S01]  /*5fd0*/  IMAD.MOV.U32 R32, RZ, RZ, 0x41ad3b5a ;  /* 0x41ad3b5aff207424 */ /* 0x000fe200078e00ff */
[----:B------:R-:W-:Y:S01]  /*5fe0*/  UMOV UR11, 0x3eb0f5ff ;  /* 0x3eb0f5ff000b7882 */ /* 0x000fe20000000000 */
[----:B------:R-:W-:Y:S01]  /*5ff0*/  IMAD.MOV.U32 R33, RZ, RZ, 0x3ed0f5d2 ;  /* 0x3ed0f5d2ff217424 */ /* 0x000fe200078e00ff */
[----:B------:R-:W-:Y:S01]  /*6000*/  UMOV UR12, 0x3b39803f ;  /* 0x3b39803f000c7882 */ /* 0x000fe20000000000 */
[----:B------:R-:W-:-:S06]  /*6010*/  UMOV UR13, 0x3c7abc9e ;  /* 0x3c7abc9e000d7882 */ /* 0x000fcc0000000000 */
[----:B------:R-:W-:-:S10]  /*6020*/  @!P0 DMUL R40, R38, 1.80143985094819840000e+16 ;  /* 0x4350000026288828 */ /* 0x000fd40000000000 */
[----:B------:R-:W-:Y:S02]  /*6030*/  @!P0 IMAD.MOV.U32 R28, RZ, RZ, R41 ;  /* 0x000000ffff1c8224 */ /* 0x000fe400078e0029 */
[----:B------:R-:W-:-:S03]  /*6040*/  @!P0 IMAD.MOV.U32 R38, RZ, RZ, R40 ;  /* 0x000000ffff268224 */ /* 0x000fc600078e0028 */
[----:B------:R-:W-:Y:S01]  /*6050*/  LOP3.LUT R28, R28, 0x800fffff, RZ, 0xc0, !PT ;  /* 0x800fffff1c1c7812 */ /* 0x000fe200078ec0ff */
[----:B------:R-:W-:-:S03]  /*6060*/  IMAD.MOV.U32 R30, RZ, RZ, R38 ;  /* 0x000000ffff1e7224 */ /* 0x000fc600078e0026 */
[----:B------:R-:W-:-:S04]  /*6070*/  LOP3.LUT R29, R28, 0x3ff00000, RZ, 0xfc, !PT ;  /* 0x3ff000001c1d7812 */ /* 0x000fc800078efcff */
[----:B------:R-:W-:Y:S01]  /*6080*/  ISETP.GE.U32.AND P1, PT, R29, 0x3ff6a09f, PT ;  /* 0x3ff6a09f1d00780c */ /* 0x000fe20003f26070 */
[----:B------:R-:W-:-:S12]  /*6090*/  IMAD.MOV.U32 R31, RZ, RZ, R29 ;  /* 0x000000ffff1f7224 */ /* 0x000fd800078e001d */
[----:B------:R-:W-:-:S04]  /*60a0*/  @P1 VIADD R28, R31, 0xfff00000 ;  /* 0xfff000001f1c1836 */ /* 0x000fc80000000000 */
[----:B------:R-:W-:Y:S02]  /*60b0*/  @P1 IMAD.MOV.U32 R31, RZ, RZ, R28 ;  /* 0x000000ffff1f1224 */ /* 0x000fe400078e001c */
[----:B------:R-:W-:-:S04]  /*60c0*/  IMAD.MOV.U32 R28, RZ, RZ, RZ ;  /* 0x000000ffff1c7224 */ /* 0x000fc800078e00ff */
        /* <DEDUP_REMOVED lines=11> */
[----:B------:R-:W-:-:S06]  /*6180*/  UMOV UR11, 0x3ef3b20a ;  /* 0x3ef3b20a000b7882 */ /* 0x000fcc0000000000 */
[----:B------:R-:W-:Y:S01]  /*6190*/  DFMA R42, R44, R32, UR10 ;  /* 0x0000000a2c2a7e2b */ /* 0x000fe20008000020 */
        /* <DEDUP_REMOVED lines=10> */
[----:B------:R-:W-:-:S05]  /*6240*/  DFMA R32, R30, -R28, R32 ;  /* 0x8000001c1e20722b */ /* 0x000fca0000000020 */
[----:B------:R-:W-:Y:S01]  /*6250*/  DFMA R42, R44, R42, UR10 ;  /* 0x0000000a2c2a7e2b */ /* 0x000fe2000800002a */
[----:B------:R-:W-:Y:S01]  /*6260*/  UMOV UR10, 0x99999dfb ;  /* 0x99999dfb000a7882 */ /* 0x000fe20000000000 */
[----:B------:R-:W-:Y:S01]  /*6270*/  UMOV UR11, 0x3f899999 ;  /* 0x3f899999000b7882 */ /* 0x000fe20000000000 */
[----:B------:R-:W-:Y:S02]  /*6280*/  DMUL R32, R34, R32 ;  /* 0x0000002022207228 */ /* 0x000fe40000000000 */
[----:B------:R-:W-:-:S03]  /*6290*/  DMUL R34, R28, R28 ;  /* 0x0000001c1c227228 */ /* 0x000fc60000000000 */
[----:B------:R-:W-:Y:S01]  /*62a0*/  DFMA R42, R44, R42, UR10 ;  /* 0x0000000a2c2a7e2b */ /* 0x000fe2000800002a */
[----:B------:R-:W-:Y:S01]  /*62b0*/  UMOV UR10, 0x55555555 ;  /* 0x55555555000a7882 */ /* 0x000fe20000000000 */
[----:B------:R-:W-:-:S03]  /*62c0*/  UMOV UR11, 0x3fb55555 ;  /* 0x3fb55555000b7882 */ /* 0x000fc60000000000 */
[----:B------:R-:W-:-:S03]  /*62d0*/  IMAD.MOV.U32 R40, RZ, RZ, R32 ;  /* 0x000000ffff287224 */ /* 0x000fc600078e0020 */
[----:B------:R-:W-:-:S08]  /*62e0*/  DFMA R30, R44, R42, UR10 ;  /* 0x0000000a2c1e7e2b */ /* 0x000fd0000800002a */
[----:B------:R-:W-:Y:S01]  /*62f0*/  DADD R36, -R30, UR10 ;  /* 0x0000000a1e247e29 */ /* 0x000fe20008000100 */
[----:B------:R-:W-:Y:S01]  /*6300*/  UMOV UR10, 0xb9e7b0 ;  /* 0x00b9e7b0000a7882 */ /* 0x000fe20000000000 */
[----:B------:R-:W-:-:S06]  /*6310*/  UMOV UR11, 0x3c46a4cb ;  /* 0x3c46a4cb000b7882 */ /* 0x000fcc0000000000 */
[----:B------:R-:W-:Y:S01]  /*6320*/  DFMA R36, R44, R42, R36 ;  /* 0x0000002a2c24722b */ /* 0x000fe20000000024 */
[----:B------:R-:W-:Y:S01]  /*6330*/  SHF.R.U32.HI R44, RZ, 0x14, R39 ;  /* 0x00000014ff2c7819 */ /* 0x000fe20000011627 */
[C---:B------:R-:W-:Y:S01]  /*6340*/  DFMA R38, R28.reuse, R28, -R34 ;  /* 0x0000001c1c26722b */ /* 0x040fe20000000822 */
[----:B------:R-:W-:Y:S01]  /*6350*/  @!P0 LEA.HI R44, R41, 0xffffffca, RZ, 0xc ;  /* 0xffffffca292c8811 */ /* 0x000fe200078f60ff */
[----:B------:R-:W-:Y:S01]  /*6360*/  VIADD R41, R33, 0x100000 ;  /* 0x0010000021297836 */ /* 0x000fe20000000000 */
[----:B------:R-:W-:-:S05]  /*6370*/  DMUL R42, R28, R34 ;  /* 0x000000221c2a7228 */ /* 0x000fca0000000000 */
[----:B------:R-:W-:Y:S02]  /*6380*/  DFMA R38, R28, R40, R38 ;  /* 0x000000281c26722b */ /* 0x000fe40000000026 */
[----:B------:R-:W-:Y:S01]  /*6390*/  DADD R40, R36, -UR10 ;  /* 0x8000000a24287e29 */ /* 0x000fe20008000000 */
[----:B------:R-:W-:Y:S01]  /*63a0*/  UMOV UR10, 0x80000000 ;  /* 0x80000000000a7882 */ /* 0x000fe20000000000 */
[----:B------:R-:W-:Y:S01]  /*63b0*/  DFMA R36, R28, R34, -R42 ;  /* 0x000000221c24722b */ /* 0x000fe2000000082a */
[----:B------:R-:W-:-:S07]  /*63c0*/  UMOV UR11, 0x43300000 ;  /* 0x43300000000b7882 */ /* 0x000fce0000000000 */
[----:B------:R-:W-:Y:S02]  /*63d0*/  DFMA R36, R32, R34, R36 ;  /* 0x000000222024722b */ /* 0x000fe40000000024 */
[----:B------:R-:W-:-:S06]  /*63e0*/  DADD R34, R30, R40 ;  /* 0x000000001e227229 */ /* 0x000fcc0000000028 */
[----:B------:R-:W-:Y:S02]  /*63f0*/  DFMA R36, R28, R38, R36 ;  /* 0x000000261c24722b */ /* 0x000fe40000000024 */
[----:B------:R-:W-:Y:S02]  /*6400*/  DADD R38, R30, -R34 ;  /* 0x000000001e267229 */ /* 0x000fe40000000822 */
[----:B------:R-:W-:-:S06]  /*6410*/  DMUL R30, R34, R42 ;  /* 0x0000002a221e7228 */ /* 0x000fcc0000000000 */
[----:B------:R-:W-:Y:S02]  /*6420*/  DADD R40, R40, R38 ;  /* 0x0000000028287229 */ /* 0x000fe40000000026 */
[----:B------:R-:W-:-:S08]  /*6430*/  DFMA R38, R34, R42, -R30 ;  /* 0x0000002a2226722b */ /* 0x000fd0000000081e */
[----:B------:R-:W-:-:S08]  /*6440*/  DFMA R36, R34, R36, R38 ;  /* 0x000000242224722b */ /* 0x000fd00000000026 */
[----:B------:R-:W-:-:S08]  /*6450*/  DFMA R40, R40, R42, R36 ;  /* 0x0000002a2828722b */ /* 0x000fd00000000024 */
[----:B------:R-:W-:-:S08]  /*6460*/  DADD R36, R30, R40 ;  /* 0x000000001e247229 */ /* 0x000fd00000000028 */
[--C-:B------:R-:W-:Y:S02]  /*6470*/  DADD R34, R28, R36.reuse ;  /* 0x000000001c227229 */ /* 0x100fe40000000024 */
[----:B------:R-:W-:-:S06]  /*6480*/  DADD R30, R30, -R36 ;  /* 0x000000001e1e7229 */ /* 0x000fcc0000000824 */
[----:B------:R-:W-:Y:S02]  /*6490*/  DADD R28, R28, -R34 ;  /* 0x000000001c1c7229 */ /* 0x000fe40000000822 */
[----:B------:R-:W-:-:S06]  /*64a0*/  DADD R30, R40, R30 ;  /* 0x00000000281e7229 */ /* 0x000fcc000000001e */
[----:B------:R-:W-:-:S08]  /*64b0*/  DADD R28, R36, R28 ;  /* 0x00000000241c7229 */ /* 0x000fd0000000001c */
[----:B------:R-:W-:Y:S01]  /*64c0*/  DADD R30, R30, R28 ;  /* 0x000000001e1e7229 */ /* 0x000fe2000000001c */
[C---:B------:R-:W-:Y:S02]  /*64d0*/  VIADD R28, R44.reuse, 0xfffffc01 ;  /* 0xfffffc012c1c7836 */ /* 0x040fe40000000000 */
[----:B------:R-:W-:Y:S02]  /*64e0*/  @P1 VIADD R28, R44, 0xfffffc02 ;  /* 0xfffffc022c1c1836 */ /* 0x000fe40000000000 */
[----:B------:R-:W-:-:S03]  /*64f0*/  IMAD.MOV.U32 R29, RZ, RZ, 0x43300000 ;  /* 0x43300000ff1d7424 */ /* 0x000fc600078e00ff */
[----:B------:R-:W-:Y:S01]  /*6500*/  DADD R32, R32, R30 ;  /* 0x0000000020207229 */ /* 0x000fe2000000001e */
[----:B------:R-:W-:-:S06]  /*6510*/  LOP3.LUT R28, R28, 0x80000000, RZ, 0x3c, !PT ;  /* 0x800000001c1c7812 */ /* 0x000fcc00078e3cff */
[----:B------:R-:W-:Y:S01]  /*6520*/  DADD R30, R28, -UR10 ;  /* 0x8000000a1c1e7e29 */ /* 0x000fe20008000000 */
[----:B------:R-:W-:Y:S01]  /*6530*/  UMOV UR10, 0xfefa39ef ;  /* 0xfefa39ef000a7882 */ /* 0x000fe20000000000 */
[----:B------:R-:W-:Y:S01]  /*6540*/  DADD R36, R34, R32 ;  /* 0x0000000022247229 */ /* 0x000fe20000000020 */
[----:B------:R-:W-:-:S07]  /*6550*/  UMOV UR11, 0x3fe62e42 ;  /* 0x3fe62e42000b7882 */ /* 0x000fce0000000000 */
[--C-:B------:R-:W-:Y:S02]  /*6560*/  DFMA R28, R30, UR10, R36.reuse ;  /* 0x0000000a1e1c7c2b */ /* 0x100fe40008000024 */
[----:B------:R-:W-:-:S06]  /*6570*/  DADD R38, R34, -R36 ;  /* 0x0000000022267229 */ /* 0x000fcc0000000824 */
[----:B------:R-:W-:Y:S02]  /*6580*/  DFMA R34, R30, -UR10, R28 ;  /* 0x8000000a1e227c2b */ /* 0x000fe4000800001c */
[----:B------:R-:W-:Y:S01]  /*6590*/  DADD R38, R32, R38 ;  /* 0x0000000020267229 */ /* 0x000fe20000000026 */
[----:B------:R-:W-:Y:S02]  /*65a0*/  IMAD.MOV.U32 R33, RZ, RZ, R3 ;  /* 0x000000ffff217224 */ /* 0x000fe400078e0003 */
[----:B------:R-:W-:-:S03]  /*65b0*/  IMAD.MOV.U32 R32, RZ, RZ, R2 ;  /* 0x000000ffff207224 */ /* 0x000fc600078e0002 */
[----:B------:R-:W-:Y:S01]  /*65c0*/  DADD R34, -R36, R34 ;  /* 0x0000000024227229 */ /* 0x000fe20000000122 */
[C---:B------:R-:W-:Y:S01]  /*65d0*/  IMAD.SHL.U32 R2, R33.reuse, 0x2, RZ ;  /* 0x0000000221027824 */ /* 0x040fe200078e00ff */
[----:B------:R-:W-:-:S04]  /*65e0*/  LOP3.LUT R3, R33, 0xff0fffff, RZ, 0xc0, !PT ;  /* 0xff0fffff21037812 */ /* 0x000fc800078ec0ff */
[----:B------:R-:W-:Y:S02]  /*65f0*/  ISETP.GT.U32.AND P0, PT, R2, -0x2000001, PT ;  /* 0xfdffffff0200780c */ /* 0x000fe40003f04070 */
[----:B------:R-:W-:Y:S02]  /*6600*/  DADD R34, R38, -R34 ;  /* 0x0000000026227229 */ /* 0x000fe40000000822 */
[----:B------:R-:W-:-:S06]  /*6610*/  SEL R33, R3, R33, P0 ;  /* 0x0000002103217207 */ /* 0x000fcc0000000000 */
[----:B------:R-:W-:-:S08]  /*6620*/  DFMA R30, R30, UR12, R34 ;  /* 0x0000000c1e1e7c2b */ /* 0x000fd00008000022 */
[----:B------:R-:W-:-:S08]  /*6630*/  DADD R34, R28, R30 ;  /* 0x000000001c227229 */ /* 0x000fd0000000001e */
[----:B------:R-:W-:Y:S02]  /*6640*/  DADD R28, R28, -R34 ;  /* 0x000000001c1c7229 */ /* 0x000fe40000000822 */
[----:B------:R-:W-:-:S06]  /*6650*/  DMUL R2, R34, R32 ;  /* 0x0000002022027228 */ /* 0x000fcc0000000000 */
[----:B------:R-:W-:Y:S02]  /*6660*/  DADD R30, R30, R28 ;  /* 0x000000001e1e7229 */ /* 0x000fe4000000001c */
[----:B------:R-:W-:-:S08]  /*6670*/  DFMA R34, R34, R32, -R2 ;  /* 0x000000202222722b */ /* 0x000fd00000000802 */
[----:B------:R-:W-:Y:S01]  /*6680*/  DFMA R30, R30, R32, R34 ;  /* 0x000000201e1e722b */ /* 0x000fe20000000022 */
[----:B------:R-:W-:Y:S02]  /*6690*/  IMAD.MOV.U32 R34, RZ, RZ, 0x652b82fe ;  /* 0x652b82feff227424 */ /* 0x000fe400078e00ff */
[----:B------:R-:W-:-:S05]  /*66a0*/  IMAD.MOV.U32 R35, RZ, RZ, 0x3ff71547 ;  /* 0x3ff71547ff237424 */ /* 0x000fca00078e00ff */
[----:B------:R-:W-:-:S08]  /*66b0*/  DADD R36, R2, R30 ;  /* 0x0000000002247229 */ /* 0x000fd0000000001e */
[----:B------:R-:W-:Y:S02]  /*66c0*/  DFMA R34, R36, R34, 6.75539944105574400000e+15 ;  /* 0x433800002422742b */ /* 0x000fe40000000022 */
[----:B------:R-:W-:Y:S01]  /*66d0*/  FSETP.GEU.AND P0, PT, |R37|, 4.1917929649353027344, PT ;  /* 0x4086232b2500780b */ /* 0x000fe20003f0e200 */
[----:B------:R-:W-:-:S05]  /*66e0*/  DADD R2, R2, -R36 ;  /* 0x0000000002027229 */ /* 0x000fca0000000824 */
[----:B------:R-:W-:-:S03]  /*66f0*/  DADD R28, R34, -6.75539944105574400000e+15 ;  /* 0xc3380000221c7429 */ /* 0x000fc60000000000 */
[----:B------:R-:W-:-:S05]  /*6700*/  DADD R30, R30, R2 ;  /* 0x000000001e1e7229 */ /* 0x000fca0000000002 */
[----:B------:R-:W-:Y:S01]  /*6710*/  DFMA R32, R28, -UR10, R36 ;  /* 0x8000000a1c207c2b */ /* 0x000fe20008000024 */
[----:B------:R-:W-:Y:S01]  /*6720*/  UMOV UR10, 0x3b39803f ;  /* 0x3b39803f000a7882 */ /* 0x000fe20000000000 */
[----:B------:R-:W-:-:S06]  /*6730*/  UMOV UR11, 0x3c7abc9e ;  /* 0x3c7abc9e000b7882 */ /* 0x000fcc0000000000 */
[----:B------:R-:W-:Y:S01]  /*6740*/  DFMA R32, R28, -UR10, R32 ;  /* 0x8000000a1c207c2b */ /* 0x000fe20008000020 */
[----:B------:R-:W-:Y:S01]  /*6750*/  UMOV UR10, 0x69ce2bdf ;  /* 0x69ce2bdf000a7882 */ /* 0x000fe20000000000 */
[----:B------:R-:W-:Y:S01]  /*6760*/  IMAD.MOV.U32 R28, RZ, RZ, -0x35dec16 ;  /* 0xfca213eaff1c7424 */ /* 0x000fe200078e00ff */
[----:B------:R-:W-:Y:S01]  /*6770*/  UMOV UR11, 0x3e5ade15 ;  /* 0x3e5ade15000b7882 */ /* 0x000fe20000000000 */
[----:B------:R-:W-:-:S06]  /*6780*/  IMAD.MOV.U32 R29, RZ, RZ, 0x3e928af3 ;  /* 0x3e928af3ff1d7424 */ /* 0x000fcc00078e00ff */
[----:B------:R-:W-:Y:S01]  /*6790*/  DFMA R28, R32, UR10, R28 ;  /* 0x0000000a201c7c2b */ /* 0x000fe2000800001c */
        /* <DEDUP_REMOVED lines=23> */
[----:B------:R-:W-:-:S08]  /*6910*/  DFMA R28, R32, R28, UR10 ;  /* 0x0000000a201c7e2b */ /* 0x000fd0000800001c */
[----:B------:R-:W-:-:S08]  /*6920*/  DFMA R28, R32, R28, 1 ;  /* 0x3ff00000201c742b */ /* 0x000fd0000000001c */
[----:B------:R-:W-:-:S10]  /*6930*/  DFMA R28, R32, R28, 1 ;  /* 0x3ff00000201c742b */ /* 0x000fd4000000001c */
[----:B------:R-:W-:Y:S02]  /*6940*/  IMAD R33, R34, 0x100000, R29 ;  /* 0x0010000022217824 */ /* 0x000fe400078e021d */
[----:B------:R-:W-:Y:S01]  /*6950*/  IMAD.MOV.U32 R32, RZ, RZ, R28 ;  /* 0x000000ffff207224 */ /* 0x000fe200078e001c */
[----:B------:R-:W-:Y:S06]  /*6960*/  @!P0 BRA `(.L_x_289) ;  /* 0x0000000000308947 */ /* 0x000fec0003800000 */
[----:B------:R-:W-:Y:S01]  /*6970*/  FSETP.GEU.AND P0, PT, |R37|, 4.2275390625, PT ;  /* 0x408748002500780b */ /* 0x000fe20003f0e200 */
[C---:B------:R-:W-:Y:S02]  /*6980*/  DADD R32, R36.reuse, +INF ;  /* 0x7ff0000024207429 */ /* 0x040fe40000000000 */
[----:B------:R-:W-:-:S08]  /*6990*/  DSETP.GEU.AND P1, PT, R36, RZ, PT ;  /* 0x000000ff2400722a */ /* 0x000fd00003f2e000 */
[----:B------:R-:W-:Y:S02]  /*69a0*/  FSEL R32, R32, RZ, P1 ;  /* 0x000000ff20207208 */ /* 0x000fe40000800000 */
[----:B------:R-:W-:Y:S02]  /*69b0*/  @!P0 LEA.HI R2, R34, R34, RZ, 0x1 ;  /* 0x0000002222028211 */ /* 0x000fe400078f08ff */
[----:B------:R-:W-:Y:S02]  /*69c0*/  FSEL R33, R33, RZ, P1 ;  /* 0x000000ff21217208 */ /* 0x000fe40000800000 */
[----:B------:R-:W-:-:S05]  /*69d0*/  @!P0 SHF.R.S32.HI R2, RZ, 0x1, R2 ;  /* 0x00000001ff028819 */ /* 0x000fca0000011402 */
[----:B------:R-:W-:Y:S02]  /*69e0*/  @!P0 IMAD.IADD R3, R34, 0x1, -R2 ;  /* 0x0000000122038824 */ /* 0x000fe400078e0a02 */
[----:B------:R-:W-:Y:S02]  /*69f0*/  @!P0 IMAD R29, R2, 0x100000, R29 ;  /* 0x00100000021d8824 */ /* 0x000fe400078e021d */
[----:B------:R-:W-:Y:S01]  /*6a00*/  @!P0 IMAD.MOV.U32 R2, RZ, RZ, RZ ;  /* 0x000000ffff028224 */ /* 0x000fe200078e00ff */
[----:B------:R-:W-:-:S06]  /*6a10*/  @!P0 LEA R3, R3, 0x3ff00000, 0x14 ;  /* 0x3ff0000003038811 */ /* 0x000fcc00078ea0ff */
[----:B------:R-:W-:-:S11]  /*6a20*/  @!P0 DMUL R32, R28, R2 ;  /* 0x000000021c208228 */ /* 0x000fd60000000000 */
.L_x_289:
[----:B------:R-:W-:Y:S01]  /*6a30*/  DFMA R30, R30, R32, R32 ;  /* 0x000000201e1e722b */ /* 0x000fe20000000020 */
[----:B------:R-:W-:Y:S01]  /*6a40*/  IMAD.MOV.U32 R28, RZ, RZ, R0 ;  /* 0x000000ffff1c7224 */ /* 0x000fe200078e0000 */
[----:B------:R-:W-:Y:S01]  /*6a50*/  DSETP.NEU.AND P0, PT, |R32|, +INF , PT ;  /* 0x7ff000002000742a */ /* 0x000fe20003f0d200 */
[----:B------:R-:W-:-:S07]  /*6a60*/  IMAD.MOV.U32 R29, RZ, RZ, 0x0 ;  /* 0x00000000ff1d7424 */ /* 0x000fce00078e00ff */
[----:B------:R-:W-:Y:S02]  /*6a70*/  FSEL R2, R32, R30, !P0 ;  /* 0x0000001e20027208 */ /* 0x000fe40004000000 */
[----:B------:R-:W-:Y:S01]  /*6a80*/  FSEL R3, R33, R31, !P0 ;  /* 0x0000001f21037208 */ /* 0x000fe20004000000 */
[----:B------:R-:W-:Y:S06]  /*6a90*/  RET.REL.NODEC R28 `(_ZN3cub18CUB_300001_SM_10006detail8for_each13static_kernelINS2_12policy_hub_t12policy_500_tElNS2_12op_wrapper_tIl6alpresN6thrust24THRUST_300001_SM_1000_NS12zip_iteratorIN4cuda3std3__45tupleIJNS9_6detail15normal_iteratorINS9_10device_ptrIdEEEESJ_SJ_SJ_SJ_SJ_SJ_SJ_EEEEEEEEEvT0_T1_) ;  /* 0xffffff941c587950 */ /* 0x000fec0003c3ffff */
.L_x_290:
        /* <DEDUP_REMOVED lines=14> */
.L_x_449:


//--------------------- .text._ZN3cub18CUB_300001_SM_10006detail8for_each13static_kernelINS2_12policy_hub_t12policy_500_tElN6thrust24THRUST_300001_SM_1000_NS8cuda_cub6__fill7functorINS7_6detail15normal_iteratorINS7_10device_ptrIdEEEEdEEEEvT0_T1_ --------------------------
	.section	.text._ZN3cub18CUB_300001_SM_10006detail8for_each13static_kernelINS2_12policy_hub_t12policy_500_tElN6thrust24THRUST_300001_SM_1000_NS8cuda_cub6__fill7functorINS7_6detail15normal_iteratorINS7_10device_ptrIdEEEEdEEEEvT0_T1_,"ax",@progbits
	.align	128
        .global         _ZN3cub18CUB_300001_SM_10006detail8for_each13static_kernelINS2_12policy_hub_t12policy_500_tElN6thrust24THRUST_300001_SM_1000_NS8cuda_cub6__fill7functorINS7_6detail15normal_iteratorINS7_10device_ptrIdEEEEdEEEEvT0_T1_
        .type           _ZN3cub18CUB_300001_SM_10006detail8for_each13static_kernelINS2_12policy_hub_t12policy_500_tElN6thrust24THRUST_300001_SM_1000_NS8cuda_cub6__fill7functorINS7_6detail15normal_iteratorINS7_10device_ptrIdEEEEdEEEEvT0_T1_,@function
        .size           _ZN3cub18CUB_300001_SM_10006detail8for_each13static_kernelINS2_12policy_hub_t12policy_500_tElN6thrust24THRUST_300001_SM_1000_NS8cuda_cub6__fill7functorINS7_6detail15normal_iteratorINS7_10device_ptrIdEEEEdEEEEvT0_T1_,(.L_x_460 - _ZN3cub18CUB_300001_SM_10006detail8for_each13static_kernelINS2_12policy_hub_t12policy_500_tElN6thrust24THRUST_300001_SM_1000_NS8cuda_cub6__fill7functorINS7_6detail15normal_iteratorINS7_10device_ptrIdEEEEdEEEEvT0_T1_)
        .other          _ZN3cub18CUB_300001_SM_10006detail8for_each13static_kernelINS2_12policy_hub_t12policy_500_tElN6thrust24THRUST_300001_SM_1000_NS8cuda_cub6__fill7functorINS7_6detail15normal_iteratorINS7_10device_ptrIdEEEEdEEEEvT0_T1_,@"STO_CUDA_ENTRY STV_DEFAULT"
_ZN3cub18CUB_300001_SM_10006detail8for_each13static_kernelINS2_12policy_hub_t12policy_500_tElN6thrust24THRUST_300001_SM_1000_NS8cuda_cub6__fill7functorINS7_6detail15normal_iteratorINS7_10device_ptrIdEEEEdEEEEvT0_T1_:
.text._ZN3cub18CUB_300001_SM_10006detail8for_each13static_kernelINS2_12policy_hub_t12policy_500_tElN6thrust24THRUST_300001_SM_1000_NS8cuda_cub6__fill7functorINS7_6detail15normal_iteratorINS7_10device_ptrIdEEEEdEEEEvT0_T1_:
        /* <DEDUP_REMOVED lines=11> */
[----:B------:R-:W1:Y:S01]  /*00b0*/  LDCU.64 UR6, c[0x0][0x388] ;  /* 0x00007100ff0677ac */ /* 0x000e620008000a00 */
[----:B------:R-:W2:Y:S01]  /*00c0*/  LDC.64 R4, c[0x0][0x390] ;  /* 0x0000e400ff047b82 */ /* 0x000ea20000000a00 */
[----:B0-----:R-:W-:-:S05]  /*00d0*/  IADD3 R0, P0, PT, R0, UR4, RZ ;  /* 0x0000000400007c10 */ /* 0x001fca000ff1e0ff */
[----:B------:R-:W-:Y:S01]  /*00e0*/  IMAD.X R3, RZ, RZ, UR5, P0 ;  /* 0x00000005ff037e24 */ /* 0x000fe200080e06ff */
[----:B-1----:R-:W-:-:S04]  /*00f0*/  LEA R2, P0, R0, UR6, 0x3 ;  /* 0x0000000600027c11 */ /* 0x002fc8000f8018ff */
[----:B------:R-:W-:-:S05]  /*0100*/  LEA.HI.X R3, R0, UR7, R3, 0x3, P0 ;  /* 0x0000000700037c11 */ /* 0x000fca00080f1c03 */
[----:B--2---:R-:W-:Y:S04]  /*0110*/  STG.E.64 desc[UR8][R2.64], R4 ;  /* 0x0000000402007986 */ /* 0x004fe8000c101b08 */
[----:B------:R-:W-:Y:S01]  /*0120*/  STG.E.64 desc[UR8][R2.64+0x800], R4 ;  /* 0x0008000402007986 */ /* 0x000fe2000c101b08 */
[----:B------:R-:W-:Y:S05]  /*0130*/  EXIT ;  /* 0x000000000000794d */ /* 0x000fea0003800000 */
.L_x_291:
[----:B------:R-:W0:Y:S01]  /*0140*/  S2R R0, SR_TID.X ;  /* 0x0000000000007919 */ /* 0x000e220000002100 */
[----:B------:R-:W-:Y:S01]  /*0150*/  USHF.R.S32.HI UR7, URZ, 0x1f, UR6 ;  /* 0x0000001fff077899 */ /* 0x000fe20008011406 */
[----:B------:R-:W1:Y:S05]  /*0160*/  LDCU.64 UR10, c[0x0][0x388] ;  /* 0x00007100ff0a77ac */ /* 0x000e6a0008000a00 */
[----:B------:R-:W-:Y:S02]  /*0170*/  IMAD.U32 R2, RZ, RZ, UR7 ;  /* 0x00000007ff027e24 */ /* 0x000fe4000f8e00ff */
[----:B------:R-:W-:Y:S01]  /*0180*/  IMAD.U32 R6, RZ, RZ, UR7 ;  /* 0x00000007ff067e24 */ /* 0x000fe2000f8e00ff */
[----:B0-----:R-:W-:-:S04]  /*0190*/  ISETP.LT.U32.AND P0, PT, R0, UR6, PT ;  /* 0x0000000600007c0c */ /* 0x001fc8000bf01070 */
[----:B------:R-:W-:Y:S01]  /*01a0*/  ISETP.GT.AND.EX P0, PT, R2, RZ, PT, P0 ;  /* 0x000000ff0200720c */ /* 0x000fe20003f04300 */
[C---:B------:R-:W-:Y:S01]  /*01b0*/  VIADD R2, R0.reuse, 0x100 ;  /* 0x0000010000027836 */ /* 0x040fe20000000000 */
[----:B------:R-:W-:-:S04]  /*01c0*/  IADD3 R0, P2, PT, R0, UR4, RZ ;  /* 0x0000000400007c10 */ /* 0x000fc8000ff5e0ff */
[----:B------:R-:W-:Y:S01]  /*01d0*/  ISETP.LT.U32.AND P1, PT, R2, UR6, PT ;  /* 0x0000000602007c0c */ /* 0x000fe2000bf21070 */
[----:B------:R-:W-:Y:S01]  /*01e0*/  IMAD.X R3, RZ, RZ, UR5, P2 ;  /* 0x00000005ff037e24 */ /* 0x000fe200090e06ff */
[----:B-1----:R-:W-:Y:S02]  /*01f0*/  LEA R2, P2, R0, UR10, 0x3 ;  /* 0x0000000a00027c11 */ /* 0x002fe4000f8418ff */
[----:B------:R-:W-:Y:S02]  /*0200*/  ISETP.GT.AND.EX P1, PT, R6, RZ, PT, P1 ;  /* 0x000000ff0600720c */ /* 0x000fe40003f24310 */
[----:B------:R-:W-:Y:S01]  /*0210*/  LEA.HI.X R3, R0, UR11, R3, 0x3, P2 ;  /* 0x0000000b00037c11 */ /* 0x000fe200090f1c03 */
[----:B------:R-:W0:Y:S04]  /*0220*/  @P0 LDC.64 R4, c[0x0][0x390] ;  /* 0x0000e400ff040b82 */ /* 0x000e280000000a00 */
[----:B0-----:R0:W-:Y:S06]  /*0230*/  @P0 STG.E.64 desc[UR8][R2.64], R4 ;  /* 0x0000000402000986 */ /* 0x0011ec000c101b08 */
[----:B------:R-:W-:Y:S05]  /*0240*/  @!P1 EXIT ;  /* 0x000000000000994d */ /* 0x000fea0003800000 */
[----:B0-----:R-:W0:Y:S02]  /*0250*/  LDC.64 R4, c[0x0][0x390] ;  /* 0x0000e400ff047b82 */ /* 0x001e240000000a00 */
[----:B0-----:R-:W-:Y:S01]  /*0260*/  STG.E.64 desc[UR8][R2.64+0x800], R4 ;  /* 0x0008000402007986 */ /* 0x001fe2000c101b08 */
[----:B------:R-:W-:Y:S05]  /*0270*/  EXIT ;  /* 0x000000000000794d */ /* 0x000fea0003800000 */
.L_x_292:
        /* <DEDUP_REMOVED lines=16> */
.L_x_460:


//--------------------- .text._ZN3cub18CUB_300001_SM_10006detail8for_each13static_kernelINS2_12policy_hub_t12policy_500_tEmN6thrust24THRUST_300001_SM_1000_NS8cuda_cub20__uninitialized_fill7functorINS7_10device_ptrIdEEdEEEEvT0_T1_ --------------------------
	.section	.text._ZN3cub18CUB_300001_SM_10006detail8for_each13static_kernelINS2_12policy_hub_t12policy_500_tEmN6thrust24THRUST_300001_SM_1000_NS8cuda_cub20__uninitialized_fill7functorINS7_10device_ptrIdEEdEEEEvT0_T1_,"ax",@progbits
	.align	128
        .global         _ZN3cub18CUB_300001_SM_10006detail8for_each13static_kernelINS2_12policy_hub_t12policy_500_tEmN6thrust24THRUST_300001_SM_1000_NS8cuda_cub20__uninitialized_fill7functorINS7_10device_ptrIdEEdEEEEvT0_T1_
        .type           _ZN3cub18CUB_300001_SM_10006detail8for_each13static_kernelINS2_12policy_hub_t12policy_500_tEmN6thrust24THRUST_300001_SM_1000_NS8cuda_cub20__uninitialized_fill7functorINS7_10device_ptrIdEEdEEEEvT0_T1_,@function
        .size           _ZN3cub18CUB_300001_SM_10006detail8for_each13static_kernelINS2_12policy_hub_t12policy_500_tEmN6thrust24THRUST_300001_SM_1000_NS8cuda_cub20__uninitialized_fill7functorINS7_10device_ptrIdEEdEEEEvT0_T1_,(.L_x_461 - _ZN3cub18CUB_300001_SM_10006detail8for_each13static_kernelINS2_12policy_hub_t12policy_500_tEmN6thrust24THRUST_300001_SM_1000_NS8cuda_cub20__uninitialized_fill7functorINS7_10device_ptrIdEEdEEEEvT0_T1_)
        .other          _ZN3cub18CUB_300001_SM_10006detail8for_each13static_kernelINS2_12policy_hub_t12policy_500_tEmN6thrust24THRUST_300001_SM_1000_NS8cuda_cub20__uninitialized_fill7functorINS7_10device_ptrIdEEdEEEEvT0_T1_,@"STO_CUDA_ENTRY STV_DEFAULT"
_ZN3cub18CUB_300001_SM_10006detail8for_each13static_kernelINS2_12policy_hub_t12policy_500_tEmN6thrust24THRUST_300001_SM_1000_NS8cuda_cub20__uninitialized_fill7functorINS7_10device_ptrIdEEdEEEEvT0_T1_:
.text._ZN3cub18CUB_300001_SM_10006detail8for_each13static_kernelINS2_12policy_hub_t12policy_500_tEmN6thrust24THRUST_300001_SM_1000_NS8cuda_cub20__uninitialized_fill7functorINS7_10device_ptrIdEEdEEEEvT0_T1_:
        /* <DEDUP_REMOVED lines=8> */
[----:B------:R-:W-:-:S09]  /*0080*/  UISETP.GE.U32.AND.EX UP0, UPT, UR7, URZ, UPT, UP0 ;  /* 0x000000ff0700728c */ /* 0x000fd2000bf06100 */
        /* <DEDUP_REMOVED lines=11> */
.L_x_293:
[----:B------:R-:W0:Y:S01]  /*0140*/  S2R R0, SR_TID.X ;  /* 0x0000000000007919 */ /* 0x000e220000002100 */
[----:B------:R-:W-:Y:S01]  /*0150*/  IMAD.U32 R2, RZ, RZ, UR7 ;  /* 0x00000007ff027e24 */ /* 0x000fe2000f8e00ff */
[----:B------:R-:W1:Y:S01]  /*0160*/  LDCU.64 UR10, c[0x0][0x388] ;  /* 0x00007100ff0a77ac */ /* 0x000e620008000a00 */
[----:B------:R-:W-:Y:S01]  /*0170*/  IMAD.U32 R6, RZ, RZ, UR7 ;  /* 0x00000007ff067e24 */ /* 0x000fe2000f8e00ff */
[----:B0-----:R-:W-:-:S04]  /*0180*/  ISETP.LT.U32.AND P0, PT, R0, UR6, PT ;  /* 0x0000000600007c0c */ /* 0x001fc8000bf01070 */
[----:B------:R-:W-:Y:S01]  /*0190*/  ISETP.GT.U32.AND.EX P0, PT, R2, RZ, PT, P0 ;  /* 0x000000ff0200720c */ /* 0x000fe20003f04100 */
[C---:B------:R-:W-:Y:S01]  /*01a0*/  VIADD R2, R0.reuse, 0x100 ;  /* 0x0000010000027836 */ /* 0x040fe20000000000 */
[----:B------:R-:W-:-:S04]  /*01b0*/  IADD3 R0, P2, PT, R0, UR4, RZ ;  /* 0x0000000400007c10 */ /* 0x000fc8000ff5e0ff */
[----:B------:R-:W-:Y:S01]  /*01c0*/  ISETP.LT.U32.AND P1, PT, R2, UR6, PT ;  /* 0x0000000602007c0c */ /* 0x000fe2000bf21070 */
[----:B------:R-:W-:Y:S01]  /*01d0*/  IMAD.X R3, RZ, RZ, UR5, P2 ;  /* 0x00000005ff037e24 */ /* 0x000fe200090e06ff */
[----:B-1----:R-:W-:Y:S02]  /*01e0*/  LEA R2, P2, R0, UR10, 0x3 ;  /* 0x0000000a00027c11 */ /* 0x002fe4000f8418ff */
[----:B------:R-:W-:Y:S02]  /*01f0*/  ISETP.GT.U32.AND.EX P1, PT, R6, RZ, PT, P1 ;  /* 0x000000ff0600720c */ /* 0x000fe40003f24110 */
[----:B------:R-:W-:Y:S01]  /*0200*/  LEA.HI.X R3, R0, UR11, R3, 0x3, P2 ;  /* 0x0000000b00037c11 */ /* 0x000fe200090f1c03 */
[----:B------:R-:W0:Y:S04]  /*0210*/  @P0 LDC.64 R4, c[0x0][0x390] ;  /* 0x0000e400ff040b82 */ /* 0x000e280000000a00 */
[----:B0-----:R0:W-:Y:S06]  /*0220*/  @P0 STG.E.64 desc[UR8][R2.64], R4 ;  /* 0x0000000402000986 */ /* 0x0011ec000c101b08 */
[----:B------:R-:W-:Y:S05]  /*0230*/  @!P1 EXIT ;  /* 0x000000000000994d */ /* 0x000fea0003800000 */
[----:B0-----:R-:W0:Y:S02]  /*0240*/  LDC.64 R4, c[0x0][0x390] ;  /* 0x0000e400ff047b82 */ /* 0x001e240000000a00 */
[----:B0-----:R-:W-:Y:S01]  /*0250*/  STG.E.64 desc[UR8][R2.64+0x800], R4 ;  /* 0x0008000402007986 */ /* 0x001fe2000c101b08 */
[----:B------:R-:W-:Y:S05]  /*0260*/  EXIT ;  /* 0x000000000000794d */ /* 0x000fea0003800000 */
.L_x_294:
        /* <DEDUP_REMOVED lines=9> */
.L_x_461:


//--------------------- .text._ZN3cub18CUB_300001_SM_10006detail11EmptyKernelIvEEvv --------------------------
	.section	.text._ZN3cub18CUB_300001_SM_10006detail11EmptyKernelIvEEvv,"ax",@progbits
	.align	128
        .global         _ZN3cub18CUB_300001_SM_10006detail11EmptyKernelIvEEvv
        .type           _ZN3cub18CUB_300001_SM_10006detail11EmptyKernelIvEEvv,@function
        .size           _ZN3cub18CUB_300001_SM_10006detail11EmptyKernelIvEEvv,(.L_x_462 - _ZN3cub18CUB_300001_SM_10006detail11EmptyKernelIvEEvv)
        .other          _ZN3cub18CUB_300001_SM_10006detail11EmptyKernelIvEEvv,@"STO_CUDA_ENTRY STV_DEFAULT"
_ZN3cub18CUB_300001_SM_10006detail11EmptyKernelIvEEvv:
.text._ZN3cub18CUB_300001_SM_10006detail11EmptyKernelIvEEvv:
[----:B------:R-:W-:Y:S01]  /*0000*/  LDC R1, c[0x0][0x37c] ;  /* 0x0000df00ff017b82 */ /* 0x000fe20000000800 */
[----:B------:R-:W-:Y:S05]  /*0010*/  EXIT ;  /* 0x000000000000794d */ /* 0x000fea0003800000 */
.L_x_295:
        /* <DEDUP_REMOVED lines=14> */
.L_x_462:


//--------------------- .text._Z3dchddddddPdS_S_S_S_ --------------------------
	.section	.text._Z3dchddddddPdS_S_S_S_,"ax",@progbits
	.align	128
        .global         _Z3dchddddddPdS_S_S_S_
        .type           _Z3dchddddddPdS_S_S_S_,@function
        .size           _Z3dchddddddPdS_S_S_S_,(.L_x_452 - _Z3dchddddddPdS_S_S_S_)
        .other          _Z3dchddddddPdS_S_S_S_,@"STO_CUDA_ENTRY STV_DEFAULT"
_Z3dchddddddPdS_S_S_S_:
.text._Z3dchddddddPdS_S_S_S_:
[----:B------:R-:W-:Y:S08]  /*0000*/  LDC R1, c[0x0][0x37c] ;  /* 0x0000df00ff017b82 */ /* 0x000ff00000000800 */
[----:B------:R-:W0:Y:S01]  /*0010*/  LDC.64 R2, c[0x0][0x380] ;  /* 0x0000e000ff027b82 */ /* 0x000e220000000a00 */
[----:B------:R-:W1:Y:S01]  /*0020*/  LDCU UR6, c[0x0][0x384] ;  /* 0x00007080ff0677ac */ /* 0x000e620008000800 */
[----:B------:R-:W2:Y:S01]  /*0030*/  LDCU.64 UR4, c[0x0][0x358] ;  /* 0x00006b00ff0477ac */ /* 0x000ea20008000a00 */
[----:B-1----:R-:W-:Y:S01]  /*0040*/  IMAD.U32 R6, RZ, RZ, UR6 ;  /* 0x00000006ff067e24 */ /* 0x002fe2000f8e00ff */
[----:B0-----:R-:W-:-:S14]  /*0050*/  DSETP.GE.AND P0, PT, R2, RZ, PT ;  /* 0x000000ff0200722a */ /* 0x001fdc0003f06000 */
[----:B--2---:R-:W-:Y:S05]  /*0060*/  @!P0 BRA `(.L_x_296) ;  /* 0x0000001400148947 */ /* 0x004fea0003800000 */
[----:B------:R-:W0:Y:S02]  /*0070*/  LDC R0, c[0x0][0x384] ;  /* 0x0000e100ff007b82 */ /* 0x000e240000000800 */
[----:B0-----:R-:W-:-:S13]  /*0080*/  FSETP.GEU.AND P0, PT, R0, 2.25, PT ;  /* 0x401000000000780b */ /* 0x001fda0003f0e000 */
[----:B------:R-:W-:Y:S05]  /*0090*/  @P0 BRA `(.L_x_297) ;  /* 0x0000000400700947 */ /* 0x000fea0003800000 */
[----:B------:R-:W0:Y:S01]  /*00a0*/  LDCU UR6, c[0x0][0x380] ;  /* 0x00007000ff0677ac */ /* 0x000e220008000800 */
[----:B------:R-:W-:Y:S01]  /*00b0*/  DADD R6, R2, -1 ;  /* 0xbff0000002067429 */ /* 0x000fe20000000000 */
[C---:B------:R-:W-:Y:S01]  /*00c0*/  FSETP.GE.AND P0, PT, R0.reuse, 2.1875, PT ;  /* 0x400c00000000780b */ /* 0x040fe20003f06000 */
[----:B------:R-:W-:Y:S01]  /*00d0*/  IMAD.MOV.U32 R14, RZ, RZ, -0x65175a6c ;  /* 0x9ae8a594ff0e7424 */ /* 0x000fe200078e00ff */
[C---:B------:R-:W-:Y:S01]  /*00e0*/  FSETP.GE.AND P1, PT, R0.reuse, 2.0625, PT ;  /* 0x400400000000780b */ /* 0x040fe20003f26000 */
[----:B------:R-:W-:Y:S01]  /*00f0*/  IMAD.MOV.U32 R15, RZ, RZ, 0x3e8af704 ;  /* 0x3e8af704ff0f7424 */ /* 0x000fe200078e00ff */
[C---:B------:R-:W-:Y:S01]  /*0100*/  FSETP.GE.AND P2, PT, R0.reuse, 1.9375, PT ;  /* 0x3ff800000000780b */ /* 0x040fe20003f46000 */
[----:B------:R-:W-:Y:S01]  /*0110*/  UMOV UR7, 0x3e381b49 ;  /* 0x3e381b4900077882 */ /* 0x000fe20000000000 */
[----:B------:R-:W-:-:S03]  /*0120*/  FSETP.GE.AND P3, PT, R0, 1.75, PT ;  /* 0x3fe000000000780b */ /* 0x000fc60003f66000 */
[----:B------:R-:W-:Y:S02]  /*0130*/  FSEL R5, R7, R0, P0 ;  /* 0x0000000007057208 */ /* 0x000fe40000000000 */
[----:B0-----:R-:W-:Y:S01]  /*0140*/  FSEL R4, R6, UR6, P0 ;  /* 0x0000000606047c08 */ /* 0x001fe20008000000 */
[----:B------:R-:W-:-:S05]  /*0150*/  UMOV UR6, 0x60fcf5c9 ;  /* 0x60fcf5c900067882 */ /* 0x000fca0000000000 */
[----:B------:R-:W-:-:S10]  /*0160*/  DADD R8, R4, -1 ;  /* 0xbff0000004087429 */ /* 0x000fd40000000000 */
[----:B------:R-:W-:Y:S02]  /*0170*/  FSEL R8, R8, R4, P1 ;  /* 0x0000000408087208 */ /* 0x000fe40000800000 */
[----:B------:R-:W-:-:S06]  /*0180*/  FSEL R9, R9, R5, P1 ;  /* 0x0000000509097208 */ /* 0x000fcc0000800000 */
[----:B------:R-:W-:-:S10]  /*0190*/  DADD R10, R8, -1 ;  /* 0xbff00000080a7429 */ /* 0x000fd40000000000 */
[----:B------:R-:W-:Y:S02]  /*01a0*/  FSEL R12, R10, R8, P2 ;  /* 0x000000080a0c7208 */ /* 0x000fe40001000000 */
[----:B------:R-:W-:-:S06]  /*01b0*/  FSEL R13, R11, R9, P2 ;  /* 0x000000090b0d7208 */ /* 0x000fcc0001000000 */
[----:B------:R-:W-:-:S10]  /*01c0*/  DADD R10, R12, -1 ;  /* 0xbff000000c0a7429 */ /* 0x000fd40000000000 */
[----:B------:R-:W-:Y:S02]  /*01d0*/  FSEL R10, R10, R12, P3 ;  /* 0x0000000c0a0a7208 */ /* 0x000fe40001800000 */
[----:B------:R-:W-:-:S06]  /*01e0*/  FSEL R11, R11, R13, P3 ;  /* 0x0000000d0b0b7208 */ /* 0x000fcc0001800000 */
[----:B------:R-:W-:Y:S01]  /*01f0*/  DFMA R12, R10, UR6, -R14 ;  /* 0x000000060a0c7c2b */ /* 0x000fe2000800080e */
[----:B------:R-:W-:Y:S01]  /*0200*/  UMOV UR6, 0x6d4b22f5 ;  /* 0x6d4b22f500067882 */ /* 0x000fe20000000000 */
[----:B------:R-:W-:-:S06]  /*0210*/  UMOV UR7, 0x3eb301d4 ;  /* 0x3eb301d400077882 */ /* 0x000fcc0000000000 */
[----:B------:R-:W-:Y:S01]  /*0220*/  DFMA R12, R10, R12, UR6 ;  /* 0x000000060a0c7e2b */ /* 0x000fe2000800000c */
[----:B------:R-:W-:Y:S01]  /*0230*/  UMOV UR6, 0xaeed0fc4 ;  /* 0xaeed0fc400067882 */ /* 0x000fe20000000000 */
[----:B------:R-:W-:-:S06]  /*0240*/  UMOV UR7, 0x3eb50272 ;  /* 0x3eb5027200077882 */ /* 0x000fcc0000000000 */
[----:B------:R-:W-:Y:S01]  /*0250*/  DFMA R12, R10, R12, -UR6 ;  /* 0x800000060a0c7e2b */ /* 0x000fe2000800000c */
[----:B------:R-:W-:Y:S01]  /*0260*/  UMOV UR6, 0xa40516f8 ;  /* 0xa40516f800067882 */ /* 0x000fe20000000000 */
[----:B------:R-:W-:-:S06]  /*0270*/  UMOV UR7, 0x3ef51ce1 ;  /* 0x3ef51ce100077882 */ /* 0x000fcc0000000000 */
[----:B------:R-:W-:Y:S01]  /*0280*/  DFMA R12, R10, R12, -UR6 ;  /* 0x800000060a0c7e2b */ /* 0x000fe2000800000c */
        /* <DEDUP_REMOVED lines=29> */
[----:B------:R-:W-:-:S08]  /*0460*/  DFMA R12, R10, R12, UR6 ;  /* 0x000000060a0c7e2b */ /* 0x000fd0000800000c */
[----:B------:R-:W-:-:S08]  /*0470*/  DFMA R12, R10, R12, 1 ;  /* 0x3ff000000a0c742b */ /* 0x000fd0000000000c */
[----:B------:R-:W-:-:S10]  /*0480*/  DMUL R2, R12, R2 ;  /* 0x000000020c027228 */ /* 0x000fd40000000000 */
[----:B------:R-:W-:Y:S02]  /*0490*/  FSEL R11, R13, R3, P3 ;  /* 0x000000030d0b7208 */ /* 0x000fe40001800000 */
[----:B------:R-:W-:Y:S01]  /*04a0*/  FSEL R10, R12, R2, P3 ;  /* 0x000000020c0a7208 */ /* 0x000fe20001800000 */
[----:B------:R-:W-:Y:S01]  /*04b0*/  IMAD.MOV.U32 R2, RZ, RZ, 0x1 ;  /* 0x00000001ff027424 */ /* 0x000fe200078e00ff */
[----:B------:R-:W0:Y:S01]  /*04c0*/  MUFU.RCP64H R3, R11 ;  /* 0x0000000b00037308 */ /* 0x000e220000001800 */
[----:B------:R-:W-:Y:S02]  /*04d0*/  FSEL R12, R6, RZ, P0 ;  /* 0x000000ff060c7208 */ /* 0x000fe40000000000 */
[----:B------:R-:W-:-:S06]  /*04e0*/  FSEL R13, R7, 1.875, P0 ;  /* 0x3ff00000070d7808 */ /* 0x000fcc0000000000 */
[----:B------:R-:W-:Y:S02]  /*04f0*/  DFMA R4, R4, R12, -R12 ;  /* 0x0000000c0404722b */ /* 0x000fe4000000080c */
[----:B0-----:R-:W-:-:S08]  /*0500*/  DFMA R6, -R10, R2, 1 ;  /* 0x3ff000000a06742b */ /* 0x001fd00000000102 */
[----:B------:R-:W-:Y:S02]  /*0510*/  FSEL R4, R4, R12, P1 ;  /* 0x0000000c04047208 */ /* 0x000fe40000800000 */
[----:B------:R-:W-:Y:S01]  /*0520*/  FSEL R5, R5, R13, P1 ;  /* 0x0000000d05057208 */ /* 0x000fe20000800000 */
[----:B------:R-:W-:-:S05]  /*0530*/  DFMA R6, R6, R6, R6 ;  /* 0x000000060606722b */ /* 0x000fca0000000006 */
[----:B------:R-:W-:-:S03]  /*0540*/  DFMA R8, R8, R4, -R4 ;  /* 0x000000040808722b */ /* 0x000fc60000000804 */
[----:B------:R-:W-:-:S07]  /*0550*/  DFMA R6, R2, R6, R2 ;  /* 0x000000060206722b */ /* 0x000fce0000000002 */
[----:B------:R-:W-:Y:S02]  /*0560*/  FSEL R20, R8, R4, P2 ;  /* 0x0000000408147208 */ /* 0x000fe40001000000 */
[----:B------:R-:W-:Y:S01]  /*0570*/  FSEL R21, R9, R5, P2 ;  /* 0x0000000509157208 */ /* 0x000fe20001000000 */
[----:B------:R-:W-:-:S03]  /*0580*/  DFMA R2, -R10, R6, 1 ;  /* 0x3ff000000a02742b */ /* 0x000fc60000000106 */
[----:B------:R-:W-:-:S05]  /*0590*/  FSETP.GEU.AND P1, PT, |R21|, 6.5827683646048100446e-37, PT ;  /* 0x036000001500780b */ /* 0x000fca0003f2e200 */
[----:B------:R-:W-:-:S08]  /*05a0*/  DFMA R2, R6, R2, R6 ;  /* 0x000000020602722b */ /* 0x000fd00000000006 */
[----:B------:R-:W-:-:S08]  /*05b0*/  DMUL R4, R2, R20 ;  /* 0x0000001402047228 */ /* 0x000fd00000000000 */
[----:B------:R-:W-:-:S08]  /*05c0*/  DFMA R6, -R10, R4, R20 ;  /* 0x000000040a06722b */ /* 0x000fd00000000114 */
[----:B------:R-:W-:-:S10]  /*05d0*/  DFMA R4, R2, R6, R4 ;  /* 0x000000060204722b */ /* 0x000fd40000000004 */
[----:B------:R-:W-:-:S05]  /*05e0*/  FFMA R0, RZ, R11, R5 ;  /* 0x0000000bff007223 */ /* 0x000fca0000000005 */
[----:B------:R-:W-:-:S13]  /*05f0*/  FSETP.GT.AND P0, PT, |R0|, 1.469367938527859385e-39, PT ;  /* 0x001000000000780b */ /* 0x000fda0003f04200 */
[----:B------:R-:W-:Y:S05]  /*0600*/  @P0 BRA P1, `(.L_x_298) ;  /* 0x0000002000640947 */ /* 0x000fea0000800000 */
[----:B------:R-:W-:-:S07]  /*0610*/  MOV R0, 0x630 ;  /* 0x0000063000007802 */ /* 0x000fce0000000f00 */
[----:B------:R-:W-:Y:S05]  /*0620*/  CALL.REL.NOINC `($__internal_2_$__cuda_sm20_div_rn_f64_full) ;  /* 0x0000016400847944 */ /* 0x000fea0003c00000 */
[----:B------:R-:W-:Y:S02]  /*0630*/  IMAD.MOV.U32 R4, RZ, RZ, R28 ;  /* 0x000000ffff047224 */ /* 0x000fe400078e001c */
[----:B------:R-:W-:Y:S01]  /*0640*/  IMAD.MOV.U32 R5, RZ, RZ, R29 ;  /* 0x000000ffff057224 */ /* 0x000fe200078e001d */
[----:B------:R-:W-:Y:S06]  /*0650*/  BRA `(.L_x_298) ;  /* 0x0000002000507947 */ /* 0x000fec0003800000 */
.L_x_297:
[----:B------:R-:W-:Y:S01]  /*0660*/  ISETP.GT.U32.AND P0, PT, R6, 0xfffff, PT ;  /* 0x000fffff0600780c */ /* 0x000fe20003f04070 */
[----:B------:R-:W0:Y:S01]  /*0670*/  LDC R4, c[0x0][0x380] ;  /* 0x0000e000ff047b82 */ /* 0x000e220000000800 */
[----:B------:R-:W-:Y:S01]  /*0680*/  SHF.R.U32.HI R20, RZ, 0x14, R6 ;  /* 0x00000014ff147819 */ /* 0x000fe20000011606 */
[----:B------:R-:W-:Y:S01]  /*0690*/  IMAD.MOV.U32 R8, RZ, RZ, RZ ;  /* 0x000000ffff087224 */ /* 0x000fe200078e00ff */
[----:B------:R-:W-:Y:S01]  /*06a0*/  UMOV UR6, 0x7d2cafe2 ;  /* 0x7d2cafe200067882 */ /* 0x000fe20000000000 */
[----:B------:R-:W-:Y:S01]  /*06b0*/  IMAD.MOV.U32 R14, RZ, RZ, 0x41ad3b5a ;  /* 0x41ad3b5aff0e7424 */ /* 0x000fe200078e00ff */
[----:B------:R-:W-:Y:S01]  /*06c0*/  UMOV UR7, 0x3eb0f5ff ;  /* 0x3eb0f5ff00077882 */ /* 0x000fe20000000000 */
[----:B------:R-:W-:Y:S01]  /*06d0*/  IMAD.MOV.U32 R15, RZ, RZ, 0x3ed0f5d2 ;  /* 0x3ed0f5d2ff0f7424 */ /* 0x000fe200078e00ff */
[----:B------:R-:W-:Y:S01]  /*06e0*/  UMOV UR8, 0x3b39803f ;  /* 0x3b39803f00087882 */ /* 0x000fe20000000000 */
[----:B------:R-:W-:Y:S01]  /*06f0*/  UMOV UR9, 0x3c7abc9e ;  /* 0x3c7abc9e00097882 */ /* 0x000fe20000000000 */
[----:B------:R-:W-:-:S03]  /*0700*/  IMAD.MOV.U32 R21, RZ, RZ, 0x3e928af3 ;  /* 0x3e928af3ff157424 */ /* 0x000fc600078e00ff */
[----:B------:R-:W-:-:S10]  /*0710*/  @!P0 DMUL R18, R2, 1.80143985094819840000e+16 ;  /* 0x4350000002128828 */ /* 0x000fd40000000000 */
[----:B------:R-:W-:Y:S01]  /*0720*/  @!P0 IMAD.MOV.U32 R6, RZ, RZ, R19 ;  /* 0x000000ffff068224 */ /* 0x000fe200078e0013 */
[----:B------:R-:W-:Y:S01]  /*0730*/  @!P0 LEA.HI R20, R19, 0xffffffca, RZ, 0xc ;  /* 0xffffffca13148811 */ /* 0x000fe200078f60ff */
[----:B0-----:R-:W-:Y:S01]  /*0740*/  @!P0 IMAD.MOV.U32 R4, RZ, RZ, R18 ;  /* 0x000000ffff048224 */ /* 0x001fe200078e0012 */
[----:B------:R-:W-:Y:S01]  /*0750*/  MUFU.RCP64H R19, R0 ;  /* 0x0000000000137308 */ /* 0x000fe20000001800 */
[----:B------:R-:W-:Y:S01]  /*0760*/  IMAD.MOV.U32 R18, RZ, RZ, RZ ;  /* 0x000000ffff127224 */ /* 0x000fe200078e00ff */
[----:B------:R-:W-:-:S04]  /*0770*/  LOP3.LUT R6, R6, 0x800fffff, RZ, 0xc0, !PT ;  /* 0x800fffff06067812 */ /* 0x000fc800078ec0ff */
[----:B------:R-:W-:Y:S01]  /*0780*/  LOP3.LUT R7, R6, 0x3ff00000, RZ, 0xfc, !PT ;  /* 0x3ff0000006077812 */ /* 0x000fe200078efcff */
[----:B------:R-:W-:-:S03]  /*0790*/  IMAD.MOV.U32 R6, RZ, RZ, R4 ;  /* 0x000000ffff067224 */ /* 0x000fc600078e0004 */
[----:B------:R-:W-:-:S13]  /*07a0*/  ISETP.GE.U32.AND P1, PT, R7, 0x3ff6a09f, PT ;  /* 0x3ff6a09f0700780c */ /* 0x000fda0003f26070 */
        /* <DEDUP_REMOVED lines=18> */
[----:B------:R-:W-:Y:S02]  /*08d0*/  DADD R22, R14, R14 ;  /* 0x000000000e167229 */ /* 0x000fe4000000000e */
[----:B------:R-:W-:-:S03]  /*08e0*/  DMUL R14, R4, R4 ;  /* 0x00000004040e7228 */ /* 0x000fc60000000000 */
[----:B------:R-:W-:Y:S01]  /*08f0*/  DFMA R10, R12, R10, UR6 ;  /* 0x000000060c0a7e2b */ /* 0x000fe2000800000a */
[----:B------:R-:W-:Y:S01]  /*0900*/  UMOV UR6, 0x258a578b ;  /* 0x258a578b00067882 */ /* 0x000fe20000000000 */
[----:B------:R-:W-:Y:S01]  /*0910*/  UMOV UR7, 0x3f3c71c7 ;  /* 0x3f3c71c700077882 */ /* 0x000fe20000000000 */
[----:B------:R-:W-:Y:S02]  /*0920*/  DFMA R22, R6, -R4, R22 ;  /* 0x800000040616722b */ /* 0x000fe40000000016 */
[----:B------:R-:W-:-:S03]  /*0930*/  DMUL R6, R4, R14 ;  /* 0x0000000e04067228 */ /* 0x000fc60000000000 */
[----:B------:R-:W-:Y:S01]  /*0940*/  DFMA R10, R12, R10, UR6 ;  /* 0x000000060c0a7e2b */ /* 0x000fe2000800000a */
[----:B------:R-:W-:Y:S01]  /*0950*/  UMOV UR6, 0x9242b910 ;  /* 0x9242b91000067882 */ /* 0x000fe20000000000 */
[----:B------:R-:W-:Y:S01]  /*0960*/  UMOV UR7, 0x3f624924 ;  /* 0x3f62492400077882 */ /* 0x000fe20000000000 */
[----:B------:R-:W-:Y:S02]  /*0970*/  DMUL R8, R8, R22 ;  /* 0x0000001608087228 */ /* 0x000fe40000000000 */
[C---:B------:R-:W-:Y:S02]  /*0980*/  DFMA R26, R4.reuse, R14, -R6 ;  /* 0x0000000e041a722b */ /* 0x040fe40000000806 */
[----:B------:R-:W-:Y:S02]  /*0990*/  DFMA R22, R4, R4, -R14 ;  /* 0x000000040416722b */ /* 0x000fe4000000080e */
[----:B------:R-:W-:Y:S01]  /*09a0*/  DFMA R10, R12, R10, UR6 ;  /* 0x000000060c0a7e2b */ /* 0x000fe2000800000a */
[----:B------:R-:W-:Y:S01]  /*09b0*/  UMOV UR6, 0x99999dfb ;  /* 0x99999dfb00067882 */ /* 0x000fe20000000000 */
[----:B------:R-:W-:-:S02]  /*09c0*/  UMOV UR7, 0x3f899999 ;  /* 0x3f89999900077882 */ /* 0x000fc40000000000 */
[----:B------:R-:W-:-:S04]  /*09d0*/  DFMA R26, R8, R14, R26 ;  /* 0x0000000e081a722b */ /* 0x000fc8000000001a */
[----:B------:R-:W-:Y:S01]  /*09e0*/  DFMA R16, R12, R10, UR6 ;  /* 0x000000060c107e2b */ /* 0x000fe2000800000a */
[----:B------:R-:W-:Y:S01]  /*09f0*/  UMOV UR6, 0x55555555 ;  /* 0x5555555500067882 */ /* 0x000fe20000000000 */
[----:B------:R-:W-:-:S06]  /*0a00*/  UMOV UR7, 0x3fb55555 ;  /* 0x3fb5555500077882 */ /* 0x000fcc0000000000 */
[----:B------:R-:W-:-:S08]  /*0a10*/  DFMA R10, R12, R16, UR6 ;  /* 0x000000060c0a7e2b */ /* 0x000fd00008000010 */
[----:B------:R-:W-:Y:S01]  /*0a20*/  DADD R24, -R10, UR6 ;  /* 0x000000060a187e29 */ /* 0x000fe20008000100 */
[----:B------:R-:W-:Y:S01]  /*0a30*/  UMOV UR6, 0xb9e7b0 ;  /* 0x00b9e7b000067882 */ /* 0x000fe20000000000 */
[----:B------:R-:W-:-:S06]  /*0a40*/  UMOV UR7, 0x3c46a4cb ;  /* 0x3c46a4cb00077882 */ /* 0x000fcc0000000000 */
[----:B------:R-:W-:Y:S01]  /*0a50*/  DFMA R16, R12, R16, R24 ;  /* 0x000000100c10722b */ /* 0x000fe20000000018 */
[----:B------:R-:W-:Y:S02]  /*0a60*/  VIADD R25, R9, 0x100000 ;  /* 0x0010000009197836 */ /* 0x000fe40000000000 */
[----:B------:R-:W-:-:S05]  /*0a70*/  IMAD.MOV.U32 R24, RZ, RZ, R8 ;  /* 0x000000ffff187224 */ /* 0x000fca00078e0008 */
[----:B------:R-:W-:Y:S01]  /*0a80*/  DADD R16, R16, -UR6 ;  /* 0x8000000610107e29 */ /* 0x000fe20008000000 */
[----:B------:R-:W-:Y:S01]  /*0a90*/  UMOV UR6, 0x80000000 ;  /* 0x8000000000067882 */ /* 0x000fe20000000000 */
[----:B------:R-:W-:Y:S01]  /*0aa0*/  DFMA R22, R4, R24, R22 ;  /* 0x000000180416722b */ /* 0x000fe20000000016 */
[----:B------:R-:W-:-:S05]  /*0ab0*/  UMOV UR7, 0x43300000 ;  /* 0x4330000000077882 */ /* 0x000fca0000000000 */
[----:B------:R-:W-:Y:S02]  /*0ac0*/  DADD R12, R10, R16 ;  /* 0x000000000a0c7229 */ /* 0x000fe40000000010 */
[----:B------:R-:W-:-:S06]  /*0ad0*/  DFMA R22, R4, R22, R26 ;  /* 0x000000160416722b */ /* 0x000fcc000000001a */
[----:B------:R-:W-:Y:S02]  /*0ae0*/  DMUL R14, R12, R6 ;  /* 0x000000060c0e7228 */ /* 0x000fe40000000000 */
[----:B------:R-:W-:-:S06]  /*0af0*/  DADD R10, R10, -R12 ;  /* 0x000000000a0a7229 */ /* 0x000fcc000000080c */
[----:B------:R-:W-:Y:S02]  /*0b00*/  DFMA R24, R12, R6, -R14 ;  /* 0x000000060c18722b */ /* 0x000fe4000000080e */
[----:B------:R-:W-:Y:S02]  /*0b10*/  DADD R10, R16, R10 ;  /* 0x00000000100a7229 */ /* 0x000fe4000000000a */
[----:B------:R-:W-:-:S04]  /*0b20*/  DFMA R16, R18, -R2, 1 ;  /* 0x3ff000001210742b */ /* 0x000fc80000000802 */
[----:B------:R-:W-:-:S08]  /*0b30*/  DFMA R22, R12, R22, R24 ;  /* 0x000000160c16722b */ /* 0x000fd00000000018 */
[----:B------:R-:W-:-:S08]  /*0b40*/  DFMA R10, R10, R6, R22 ;  /* 0x000000060a0a722b */ /* 0x000fd00000000016 */
[----:B------:R-:W-:-:S08]  /*0b50*/  DADD R12, R14, R10 ;  /* 0x000000000e0c7229 */ /* 0x000fd0000000000a */
[--C-:B------:R-:W-:Y:S02]  /*0b60*/  DADD R6, R4, R12.reuse ;  /* 0x0000000004067229 */ /* 0x100fe4000000000c */
[----:B------:R-:W-:-:S06]  /*0b70*/  DADD R14, R14, -R12 ;  /* 0x000000000e0e7229 */ /* 0x000fcc000000080c */
[----:B------:R-:W-:Y:S02]  /*0b80*/  DADD R4, R4, -R6 ;  /* 0x0000000004047229 */ /* 0x000fe40000000806 */
[----:B------:R-:W-:Y:S01]  /*0b90*/  DADD R14, R10, R14 ;  /* 0x000000000a0e7229 */ /* 0x000fe2000000000e */
[C---:B------:R-:W-:Y:S02]  /*0ba0*/  VIADD R10, R20.reuse, 0xfffffc01 ;  /* 0xfffffc01140a7836 */ /* 0x040fe40000000000 */
[----:B------:R-:W-:-:S03]  /*0bb0*/  @P1 VIADD R10, R20, 0xfffffc02 ;  /* 0xfffffc02140a1836 */ /* 0x000fc60000000000 */
[----:B------:R-:W-:Y:S01]  /*0bc0*/  DADD R4, R12, R4 ;  /* 0x000000000c047229 */ /* 0x000fe20000000004 */
[----:B------:R-:W-:-:S07]  /*0bd0*/  IMAD.MOV.U32 R20, RZ, RZ, -0x35dec16 ;  /* 0xfca213eaff147424 */ /* 0x000fce00078e00ff */
[----:B------:R-:W-:-:S08]  /*0be0*/  DADD R4, R14, R4 ;  /* 0x000000000e047229 */ /* 0x000fd00000000004 */
[----:B------:R-:W-:Y:S01]  /*0bf0*/  DADD R4, R8, R4 ;  /* 0x0000000008047229 */ /* 0x000fe20000000004 */
[----:B------:R-:W-:Y:S01]  /*0c00*/  LOP3.LUT R8, R10, 0x80000000, RZ, 0x3c, !PT ;  /* 0x800000000a087812 */ /* 0x000fe200078e3cff */
[----:B------:R-:W-:-:S06]  /*0c10*/  IMAD.MOV.U32 R9, RZ, RZ, 0x43300000 ;  /* 0x43300000ff097424 */ /* 0x000fcc00078e00ff */
[----:B------:R-:W-:Y:S01]  /*0c20*/  DADD R10, R8, -UR6 ;  /* 0x80000006080a7e29 */ /* 0x000fe20008000000 */
[----:B------:R-:W-:Y:S01]  /*0c30*/  UMOV UR6, 0xfefa39ef ;  /* 0xfefa39ef00067882 */ /* 0x000fe20000000000 */
[----:B------:R-:W-:Y:S01]  /*0c40*/  DADD R8, R6, R4 ;  /* 0x0000000006087229 */ /* 0x000fe20000000004 */
[----:B------:R-:W-:-:S07]  /*0c50*/  UMOV UR7, 0x3fe62e42 ;  /* 0x3fe62e4200077882 */ /* 0x000fce0000000000 */
[--C-:B------:R-:W-:Y:S02]  /*0c60*/  DFMA R12, R10, UR6, R8.reuse ;  /* 0x000000060a0c7c2b */ /* 0x100fe40008000008 */
[----:B------:R-:W-:-:S06]  /*0c70*/  DADD R6, R6, -R8 ;  /* 0x0000000006067229 */ /* 0x000fcc0000000808 */
[----:B------:R-:W-:Y:S02]  /*0c80*/  DFMA R14, R10, -UR6, R12 ;  /* 0x800000060a0e7c2b */ /* 0x000fe4000800000c */
[----:B------:R-:W-:-:S06]  /*0c90*/  DADD R6, R4, R6 ;  /* 0x0000000004067229 */ /* 0x000fcc0000000006 */
[----:B------:R-:W-:Y:S02]  /*0ca0*/  DADD R14, -R8, R14 ;  /* 0x00000000080e7229 */ /* 0x000fe4000000010e */
[----:B------:R-:W-:-:S06]  /*0cb0*/  DADD R8, R2, -0.5 ;  /* 0xbfe0000002087429 */ /* 0x000fcc0000000000 */
[----:B------:R-:W-:-:S08]  /*0cc0*/  DADD R6, R6, -R14 ;  /* 0x0000000006067229 */ /* 0x000fd0000000080e */
        /* <DEDUP_REMOVED lines=10> */
[----:B------:R-:W-:Y:S02]  /*0d70*/  DADD R4, R6, -R2 ;  /* 0x0000000006047229 */ /* 0x000fe40000000802 */
[----:B------:R-:W-:-:S06]  /*0d80*/  DADD R10, R10, -R6 ;  /* 0x000000000a0a7229 */ /* 0x000fcc0000000806 */
[----:B------:R-:W-:Y:S02]  /*0d90*/  DADD R6, R6, -R4 ;  /* 0x0000000006067229 */ /* 0x000fe40000000804 */
[----:B------:R-:W-:-:S06]  /*0da0*/  DADD R10, R12, R10 ;  /* 0x000000000c0a7229 */ /* 0x000fcc000000000a */
[----:B------:R-:W-:-:S08]  /*0db0*/  DADD R6, R6, -R2 ;  /* 0x0000000006067229 */ /* 0x000fd00000000802 */
[----:B------:R-:W-:-:S08]  /*0dc0*/  DADD R10, R10, R6 ;  /* 0x000000000a0a7229 */ /* 0x000fd00000000006 */
        /* <DEDUP_REMOVED lines=11> */
[----:B------:R-:W-:Y:S01]  /*0e80*/  DFMA R12, R16, R16, R16 ;  /* 0x00000010100c722b */ /* 0x000fe20000000010 */
[----:B------:R-:W-:-:S05]  /*0e90*/  UMOV UR7, 0x3e5ade15 ;  /* 0x3e5ade1500077882 */ /* 0x000fca0000000000 */
[----:B------:R-:W-:Y:S01]  /*0ea0*/  DFMA R16, R14, UR6, R20 ;  /* 0x000000060e107c2b */ /* 0x000fe20008000014 */
[----:B------:R-:W-:Y:S01]  /*0eb0*/  UMOV UR6, 0x62401315 ;  /* 0x6240131500067882 */ /* 0x000fe20000000000 */
[----:B------:R-:W-:Y:S01]  /*0ec0*/  DFMA R12, R18, R12, R18 ;  /* 0x0000000c120c722b */ /* 0x000fe20000000012 */
[----:B------:R-:W-:Y:S01]  /*0ed0*/  UMOV UR7, 0x3ec71dee ;  /* 0x3ec71dee00077882 */ /* 0x000fe20000000000 */
[----:B------:R-:W-:Y:S02]  /*0ee0*/  IMAD.MOV.U32 R18, RZ, RZ, -0x57ecfc2b ;  /* 0xa81303d5ff127424 */ /* 0x000fe400078e00ff */
[----:B------:R-:W-:Y:S02]  /*0ef0*/  IMAD.MOV.U32 R19, RZ, RZ, 0x3f73c25d ;  /* 0x3f73c25dff137424 */ /* 0x000fe400078e00ff */
[----:B------:R-:W-:Y:S01]  /*0f00*/  DFMA R16, R14, R16, UR6 ;  /* 0x000000060e107e2b */ /* 0x000fe20008000010 */
[----:B------:R-:W-:Y:S01]  /*0f10*/  UMOV UR6, 0x7c38a637 ;  /* 0x7c38a63700067882 */ /* 0x000fe20000000000 */
[----:B------:R-:W-:-:S02]  /*0f20*/  UMOV UR7, 0x3f64bee4 ;  /* 0x3f64bee400077882 */ /* 0x000fc40000000000 */
[----:B------:R-:W-:Y:S01]  /*0f30*/  DFMA R18, R12, -UR6, R18 ;  /* 0x800000060c127c2b */ /* 0x000fe20008000012 */
[----:B------:R-:W-:Y:S01]  /*0f40*/  UMOV UR6, 0x7c89eb71 ;  /* 0x7c89eb7100067882 */ /* 0x000fe20000000000 */
[----:B------:R-:W-:Y:S02]  /*0f50*/  UMOV UR7, 0x3efa0199 ;  /* 0x3efa019900077882 */ /* 0x000fe40000000000 */
[----:B------:R-:W-:Y:S01]  /*0f60*/  DFMA R16, R14, R16, UR6 ;  /* 0x000000060e107e2b */ /* 0x000fe20008000010 */
[----:B------:R-:W-:Y:S01]  /*0f70*/  UMOV UR6, 0xa96cfc72 ;  /* 0xa96cfc7200067882 */ /* 0x000fe20000000000 */
[----:B------:R-:W-:Y:S02]  /*0f80*/  UMOV UR7, 0x3f6b7c37 ;  /* 0x3f6b7c3700077882 */ /* 0x000fe40000000000 */
[----:B------:R-:W-:Y:S01]  /*0f90*/  DFMA R18, R12, R18, -UR6 ;  /* 0x800000060c127e2b */ /* 0x000fe20008000012 */
[----:B------:R-:W-:Y:S01]  /*0fa0*/  UMOV UR6, 0x14761f65 ;  /* 0x14761f6500067882 */ /* 0x000fe20000000000 */
[----:B------:R-:W-:-:S02]  /*0fb0*/  UMOV UR7, 0x3f2a01a0 ;  /* 0x3f2a01a000077882 */ /* 0x000fc40000000000 */
[----:B------:R-:W-:Y:S01]  /*0fc0*/  DFMA R16, R14, R16, UR6 ;  /* 0x000000060e107e2b */ /* 0x000fe20008000010 */
[----:B------:R-:W-:Y:S01]  /*0fd0*/  UMOV UR6, 0xbde1e324 ;  /* 0xbde1e32400067882 */ /* 0x000fe20000000000 */
[----:B------:R-:W-:Y:S02]  /*0fe0*/  UMOV UR7, 0x3f35a85a ;  /* 0x3f35a85a00077882 */ /* 0x000fe40000000000 */
[----:B------:R-:W-:Y:S01]  /*0ff0*/  DFMA R18, R12, R18, UR6 ;  /* 0x000000060c127e2b */ /* 0x000fe20008000012 */
[----:B------:R-:W-:Y:S01]  /*1000*/  UMOV UR6, 0x1852b7af ;  /* 0x1852b7af00067882 */ /* 0x000fe20000000000 */
[----:B------:R-:W-:Y:S02]  /*1010*/  UMOV UR7, 0x3f56c16c ;  /* 0x3f56c16c00077882 */ /* 0x000fe40000000000 */
[----:B------:R-:W-:Y:S01]  /*1020*/  DFMA R16, R14, R16, UR6 ;  /* 0x000000060e107e2b */ /* 0x000fe20008000010 */
        /* <DEDUP_REMOVED lines=14> */
[----:B------:R-:W-:Y:S01]  /*1110*/  DFMA R18, R12, R18, -UR6 ;  /* 0x800000060c127e2b */ /* 0x000fe20008000012 */
        /* <DEDUP_REMOVED lines=14> */
[----:B------:R-:W-:-:S04]  /*1200*/  DFMA R16, R14, R16, 1 ;  /* 0x3ff000000e10742b */ /* 0x000fc80000000010 */
[----:B------:R-:W-:Y:S01]  /*1210*/  DFMA R18, R12, R18, -UR6 ;  /* 0x800000060c127e2b */ /* 0x000fe20008000012 */
[----:B------:R-:W-:Y:S01]  /*1220*/  UMOV UR6, 0x8ecf8a01 ;  /* 0x8ecf8a0100067882 */ /* 0x000fe20000000000 */
[----:B------:R-:W-:Y:S02]  /*1230*/  UMOV UR7, 0x3f65f726 ;  /* 0x3f65f72600077882 */ /* 0x000fe40000000000 */
[----:B------:R-:W-:-:S04]  /*1240*/  DFMA R16, R14, R16, 1 ;  /* 0x3ff000000e10742b */ /* 0x000fc80000000010 */
[----:B------:R-:W-:Y:S01]  /*1250*/  DFMA R18, R12, R18, -UR6 ;  /* 0x800000060c127e2b */ /* 0x000fe20008000012 */
[----:B------:R-:W-:Y:S01]  /*1260*/  UMOV UR6, 0x1c71ace0 ;  /* 0x1c71ace000067882 */ /* 0x000fe20000000000 */
[----:B------:R-:W-:-:S04]  /*1270*/  UMOV UR7, 0x3f6c71c7 ;  /* 0x3f6c71c700077882 */ /* 0x000fc80000000000 */
[----:B------:R-:W-:Y:S02]  /*1280*/  IMAD R5, R8, 0x100000, R17 ;  /* 0x0010000008057824 */ /* 0x000fe400078e0211 */
[----:B------:R-:W-:Y:S01]  /*1290*/  DFMA R18, R12, R18, UR6 ;  /* 0x000000060c127e2b */ /* 0x000fe20008000012 */
[----:B------:R-:W-:Y:S01]  /*12a0*/  IMAD.MOV.U32 R4, RZ, RZ, R16 ;  /* 0x000000ffff047224 */ /* 0x000fe200078e0010 */
[----:B------:R-:W-:Y:S09]  /*12b0*/  @!P0 BRA `(.L_x_299) ;  /* 0x0000000000388947 */ /* 0x000ff20003800000 */
[----:B------:R-:W-:Y:S01]  /*12c0*/  FSETP.GEU.AND P1, PT, |R7|, 4.2275390625, PT ;  /* 0x408748000700780b */ /* 0x000fe20003f2e200 */
[C---:B------:R-:W-:Y:S02]  /*12d0*/  DADD R4, R6.reuse, +INF ;  /* 0x7ff0000006047429 */ /* 0x040fe40000000000 */
[----:B------:R-:W-:-:S08]  /*12e0*/  DSETP.GEU.AND P0, PT, R6, RZ, PT ;  /* 0x000000ff0600722a */ /* 0x000fd00003f0e000 */
[----:B------:R-:W-:Y:S02]  /*12f0*/  FSEL R4, R4, RZ, P0 ;  /* 0x000000ff04047208 */ /* 0x000fe40000000000 */
[----:B------:R-:W-:Y:S01]  /*1300*/  FSEL R5, R5, RZ, P0 ;  /* 0x000000ff05057208 */ /* 0x000fe20000000000 */
[----:B------:R-:W-:Y:S06]  /*1310*/  @P1 BRA `(.L_x_299) ;  /* 0x0000000000201947 */ /* 0x000fec0003800000 */
[----:B------:R-:W-:Y:S01]  /*1320*/  LEA.HI R0, R8, R8, RZ, 0x1 ;  /* 0x0000000808007211 */ /* 0x000fe200078f08ff */
[----:B------:R-:W-:-:S03]  /*1330*/  IMAD.MOV.U32 R4, RZ, RZ, R16 ;  /* 0x000000ffff047224 */ /* 0x000fc600078e0010 */
[----:B------:R-:W-:-:S05]  /*1340*/  SHF.R.S32.HI R5, RZ, 0x1, R0 ;  /* 0x00000001ff057819 */ /* 0x000fca0000011400 */
[----:B------:R-:W-:Y:S02]  /*1350*/  IMAD.IADD R6, R8, 0x1, -R5 ;  /* 0x0000000108067824 */ /* 0x000fe400078e0a05 */
[----:B------:R-:W-:-:S03]  /*1360*/  IMAD R5, R5, 0x100000, R17 ;  /* 0x0010000005057824 */ /* 0x000fc600078e0211 */
[----:B------:R-:W-:Y:S01]  /*1370*/  LEA R7, R6, 0x3ff00000, 0x14 ;  /* 0x3ff0000006077811 */ /* 0x000fe200078ea0ff */
[----:B------:R-:W-:-:S06]  /*1380*/  IMAD.MOV.U32 R6, RZ, RZ, RZ ;  /* 0x000000ffff067224 */ /* 0x000fcc00078e00ff */
[----:B------:R-:W-:-:S11]  /*1390*/  DMUL R4, R4, R6 ;  /* 0x0000000604047228 */ /* 0x000fd60000000000 */
.L_x_299:
[----:B------:R-:W-:Y:S01]  /*13a0*/  DFMA R4, R10, R4, R4 ;  /* 0x000000040a04722b */ /* 0x000fe20000000004 */
[----:B------:R-:W-:Y:S01]  /*13b0*/  UMOV UR8, 0x55555556 ;  /* 0x5555555600087882 */ /* 0x000fe20000000000 */
[----:B------:R-:W-:Y:S01]  /*13c0*/  UMOV UR9, 0x3fb55555 ;  /* 0x3fb5555500097882 */ /* 0x000fe20000000000 */
[----:B------:R-:W-:Y:S01]  /*13d0*/  UMOV UR6, 0x6f814637 ;  /* 0x6f81463700067882 */ /* 0x000fe20000000000 */
[----:B------:R-:W-:Y:S01]  /*13e0*/  UMOV UR7, 0x3caa6a0d ;  /* 0x3caa6a0d00077882 */ /* 0x000fe20000000000 */
[----:B------:R-:W-:-:S03]  /*13f0*/  DFMA R18, R12, R18, UR8 ;  /* 0x000000080c127e2b */ /* 0x000fc60008000012 */
[----:B------:R-:W-:Y:S01]  /*1400*/  DMUL R6, R4, -UR6 ;  /* 0x8000000604067c28 */ /* 0x000fe20008000000 */
[----:B------:R-:W-:Y:S01]  /*1410*/  UMOV UR6, 0x1ff62706 ;  /* 0x1ff6270600067882 */ /* 0x000fe20000000000 */
[----:B------:R-:W-:-:S03]  /*1420*/  UMOV UR7, 0x40040d93 ;  /* 0x40040d9300077882 */ /* 0x000fc60000000000 */
[----:B------:R-:W-:-:S03]  /*1430*/  DMUL R18, R12, R18 ;  /* 0x000000120c127228 */ /* 0x000fc60000000000 */
[----:B------:R-:W-:Y:S01]  /*1440*/  DFMA R6, R4, UR6, R6 ;  /* 0x0000000604067c2b */ /* 0x000fe20008000006 */
[----:B------:R-:W-:Y:S01]  /*1450*/  UMOV UR6, 0xe561f648 ;  /* 0xe561f64800067882 */ /* 0x000fe20000000000 */
[----:B------:R-:W-:Y:S02]  /*1460*/  UMOV UR7, 0x406573fa ;  /* 0x406573fa00077882 */ /* 0x000fe40000000000 */
[----:B------:R-:W-:-:S04]  /*1470*/  DSETP.GE.AND P0, PT, R2, UR6, PT ;  /* 0x0000000602007e2a */ /* 0x000fc8000bf06000 */
[----:B------:R-:W-:-:S10]  /*1480*/  DFMA R18, R6, R18, R6 ;  /* 0x000000120612722b */ /* 0x000fd40000000006 */
[----:B------:R-:W-:Y:S02]  /*1490*/  FSEL R4, R18, RZ, !P0 ;  /* 0x000000ff12047208 */ /* 0x000fe40004000000 */
[----:B------:R-:W-:Y:S01]  /*14a0*/  FSEL R5, R19, +QNAN , !P0 ;  /* 0x7ff0000013057808 */ /* 0x000fe20004000000 */
[----:B------:R-:W-:Y:S06]  /*14b0*/  BRA `(.L_x_298) ;  /* 0x0000001000b87947 */ /* 0x000fec0003800000 */
.L_x_296:
[----:B------:R-:W-:-:S14]  /*14c0*/  DSETP.GEU.AND P0, PT, R2, RZ, PT ;  /* 0x000000ff0200722a */ /* 0x000fdc0003f0e000 */
[----:B------:R-:W-:Y:S05]  /*14d0*/  @P0 BRA `(.L_x_300) ;  /* 0x0000001000ac0947 */ /* 0x000fea0003800000 */
[----:B------:R-:W0:Y:S02]  /*14e0*/  FRND.F64.TRUNC R4, R2 ;  /* 0x0000000200047313 */ /* 0x000e24000030d800 */
[----:B0-----:R-:W-:Y:S01]  /*14f0*/  DSETP.NEU.AND P0, PT, R4, R2, PT ;  /* 0x000000020400722a */ /* 0x001fe20003f0d000 */
[----:B------:R-:W-:Y:S02]  /*1500*/  IMAD.MOV.U32 R4, RZ, RZ, 0x0 ;  /* 0x00000000ff047424 */ /* 0x000fe400078e00ff */
[----:B------:R-:W-:-:S11]  /*1510*/  IMAD.MOV.U32 R5, RZ, RZ, -0x80000 ;  /* 0xfff80000ff057424 */ /* 0x000fd600078e00ff */
[----:B------:R-:W-:Y:S05]  /*1520*/  @!P0 BRA `(.L_x_298) ;  /* 0x00000010009c8947 */ /* 0x000fea0003800000 */
[----:B------:R-:W0:Y:S02]  /*1530*/  LDC R0, c[0x0][0x384] ;  /* 0x0000e100ff007b82 */ /* 0x000e240000000800 */
[----:B0-----:R-:W-:-:S13]  /*1540*/  FSETP.GT.AND P0, PT, R0, -2.25, PT ;  /* 0xc01000000000780b */ /* 0x001fda0003f04000 */
[----:B------:R-:W-:Y:S05]  /*1550*/  @!P0 BRA `(.L_x_301) ;  /* 0x00000004006c8947 */ /* 0x000fea0003800000 */
[----:B------:R-:W0:Y:S01]  /*1560*/  LDCU UR6, c[0x0][0x380] ;  /* 0x00007000ff0677ac */ /* 0x000e220008000800 */
[C---:B------:R-:W-:Y:S01]  /*1570*/  DADD R4, R2.reuse, 1 ;  /* 0x3ff0000002047429 */ /* 0x040fe20000000000 */
[C---:B------:R-:W-:Y:S01]  /*1580*/  FSETP.GTU.AND P0, PT, R0.reuse, -2.1875, PT ;  /* 0xc00c00000000780b */ /* 0x040fe20003f0c000 */
[----:B------:R-:W-:Y:S01]  /*1590*/  IMAD.MOV.U32 R12, RZ, RZ, -0x65175a6c ;  /* 0x9ae8a594ff0c7424 */ /* 0x000fe200078e00ff */
[C---:B------:R-:W-:Y:S01]  /*15a0*/  FSETP.GTU.AND P1, PT, R0.reuse, -2.0625, PT ;  /* 0xc00400000000780b */ /* 0x040fe20003f2c000 */
[----:B------:R-:W-:Y:S01]  /*15b0*/  IMAD.MOV.U32 R13, RZ, RZ, 0x3e8af704 ;  /* 0x3e8af704ff0d7424 */ /* 0x000fe200078e00ff */
[C---:B------:R-:W-:Y:S01]  /*15c0*/  FSETP.GTU.AND P2, PT, R0.reuse, -1.9375, PT ;  /* 0xbff800000000780b */ /* 0x040fe20003f4c000 */
[----:B------:R-:W-:Y:S01]  /*15d0*/  UMOV UR8, 0x60fcf5c9 ;  /* 0x60fcf5c900087882 */ /* 0x000fe20000000000 */
[----:B------:R-:W-:Y:S01]  /*15e0*/  FSETP.GTU.AND P3, PT, R0, -1.75, PT ;  /* 0xbfe000000000780b */ /* 0x000fe20003f6c000 */
[----:B------:R-:W-:Y:S01]  /*15f0*/  UMOV UR9, 0x3e381b49 ;  /* 0x3e381b4900097882 */ /* 0x000fe20000000000 */
[----:B------:R-:W-:Y:S01]  /*1600*/  DFMA R2, R2, R2, R2 ;  /* 0x000000020202722b */ /* 0x000fe20000000002 */
[----:B------:R-:W-:Y:S01]  /*1610*/  FSEL R11, R5, R0, !P0 ;  /* 0x00000000050b7208 */ /* 0x000fe20004000000 */
[----:B------:R-:W-:Y:S01]  /*1620*/  UMOV UR7, 0x3f83b4af ;  /* 0x3f83b4af00077882 */ /* 0x000fe20000000000 */
[----:B0-----:R-:W-:-:S07]  /*1630*/  FSEL R10, R4, UR6, !P0 ;  /* 0x00000006040a7c08 */ /* 0x001fce000c000000 */
[----:B------:R-:W-:Y:S01]  /*1640*/  FSEL R2, R2, UR6, !P0 ;  /* 0x0000000602027c08 */ /* 0x000fe2000c000000 */
[----:B------:R-:W-:Y:S01]  /*1650*/  UMOV UR6, 0x28386f4d ;  /* 0x28386f4d00067882 */ /* 0x000fe20000000000 */
[----:B------:R-:W-:Y:S01]  /*1660*/  FSEL R3, R3, R0, !P0 ;  /* 0x0000000003037208 */ /* 0x000fe20004000000 */
[----:B------:R-:W-:-:S10]  /*1670*/  DADD R4, R10, 1 ;  /* 0x3ff000000a047429 */ /* 0x000fd40000000000 */
[----:B------:R-:W-:Y:S02]  /*1680*/  FSEL R4, R4, R10, !P1 ;  /* 0x0000000a04047208 */ /* 0x000fe40004800000 */
[----:B------:R-:W-:Y:S01]  /*1690*/  FSEL R5, R5, R11, !P1 ;  /* 0x0000000b05057208 */ /* 0x000fe20004800000 */
[----:B------:R-:W-:-:S05]  /*16a0*/  DFMA R10, R10, R2, R2 ;  /* 0x000000020a0a722b */ /* 0x000fca0000000002 */
[----:B------:R-:W-:-:S05]  /*16b0*/  DADD R6, R4, 1 ;  /* 0x3ff0000004067429 */ /* 0x000fca0000000000 */
[----:B------:R-:W-:Y:S02]  /*16c0*/  FSEL R2, R10, R2, !P1 ;  /* 0x000000020a027208 */ /* 0x000fe40004800000 */
[----:B------:R-:W-:-:S03]  /*16d0*/  FSEL R3, R11, R3, !P1 ;  /* 0x000000030b037208 */ /* 0x000fc60004800000 */
        /* <DEDUP_REMOVED lines=47> */
[----:B------:R-:W-:Y:S01]  /*19d0*/  DFMA R12, R6, R12, 1 ;  /* 0x3ff00000060c742b */ /* 0x000fe2000000000c */
[----:B------:R-:W-:Y:S02]  /*19e0*/  FSEL R6, R8, R2, !P3 ;  /* 0x0000000208067208 */ /* 0x000fe40005800000 */
[----:B------:R-:W-:-:S06]  /*19f0*/  FSEL R7, R9, R3, !P3 ;  /* 0x0000000309077208 */ /* 0x000fcc0005800000 */
[----:B------:R-:W-:-:S06]  /*1a00*/  DMUL R6, R12, R6 ;  /* 0x000000060c067228 */ /* 0x000fcc0000000000 */
[----:B------:R-:W0:Y:S04]  /*1a10*/  MUFU.RCP64H R3, R7 ;  /* 0x0000000700037308 */ /* 0x000e280000001800 */
[----:B------:R-:W-:-:S05]  /*1a20*/  VIADD R2, R7, 0x300402 ;  /* 0x0030040207027836 */ /* 0x000fca0000000000 */
[----:B------:R-:W-:Y:S01]  /*1a30*/  FSETP.GEU.AND P0, PT, |R2|, 5.8789094863358348022e-39, PT ;  /* 0x004004020200780b */ /* 0x000fe20003f0e200 */
[----:B0-----:R-:W-:-:S08]  /*1a40*/  DFMA R4, -R6, R2, 1 ;  /* 0x3ff000000604742b */ /* 0x001fd00000000102 */
[----:B------:R-:W-:-:S08]  /*1a50*/  DFMA R4, R4, R4, R4 ;  /* 0x000000040404722b */ /* 0x000fd00000000004 */
[----:B------:R-:W-:-:S08]  /*1a60*/  DFMA R4, R2, R4, R2 ;  /* 0x000000040204722b */ /* 0x000fd00000000002 */
[----:B------:R-:W-:-:S08]  /*1a70*/  DFMA R8, -R6, R4, 1 ;  /* 0x3ff000000608742b */ /* 0x000fd00000000104 */
[----:B------:R-:W-:Y:S01]  /*1a80*/  DFMA R4, R4, R8, R4 ;  /* 0x000000080404722b */ /* 0x000fe20000000004 */
[----:B------:R-:W-:Y:S10]  /*1a90*/  @P0 BRA `(.L_x_298) ;  /* 0x0000000c00400947 */ /* 0x000ff40003800000 */
[----:B------:R-:W-:-:S05]  /*1aa0*/  LOP3.LUT R0, R7, 0x7fffffff, RZ, 0xc0, !PT ;  /* 0x7fffffff07007812 */ /* 0x000fca00078ec0ff */
[----:B------:R-:W-:Y:S01]  /*1ab0*/  VIADD R10, R0, 0xfff00000 ;  /* 0xfff00000000a7836 */ /* 0x000fe20000000000 */
[----:B------:R-:W-:-:S07]  /*1ac0*/  MOV R0, 0x1ae0 ;  /* 0x00001ae000007802 */ /* 0x000fce0000000f00 */
[----:B------:R-:W-:Y:S05]  /*1ad0*/  CALL.REL.NOINC `($__internal_1_$__cuda_sm20_dblrcp_rn_slowpath_v3) ;  /* 0x0000014c00c07944 */ /* 0x000fea0003c00000 */
[----:B------:R-:W-:Y:S02]  /*1ae0*/  IMAD.MOV.U32 R4, RZ, RZ, R8 ;  /* 0x000000ffff047224 */ /* 0x000fe400078e0008 */
[----:B------:R-:W-:Y:S01]  /*1af0*/  IMAD.MOV.U32 R5, RZ, RZ, R9 ;  /* 0x000000ffff057224 */ /* 0x000fe200078e0009 */
[----:B------:R-:W-:Y:S06]  /*1b00*/  BRA `(.L_x_298) ;  /* 0x0000000c00247947 */ /* 0x000fec0003800000 */
.L_x_301:
[----:B------:R-:W-:-:S13]  /*1b10*/  FSETP.GT.AND P0, PT, R0, -3.611328125, PT ;  /* 0xc06720000000780b */ /* 0x000fda0003f04000 */
[----:B------:R-:W-:Y:S05]  /*1b20*/  @!P0 BRA `(.L_x_302) ;  /* 0x0000000800f48947 */ /* 0x000fea0003800000 */
[----:B------:R-:W0:Y:S01]  /*1b30*/  LDCU UR6, c[0x0][0x380] ;  /* 0x00007000ff0677ac */ /* 0x000e220008000800 */
[----:B------:R-:W-:Y:S02]  /*1b40*/  VIADD R19, R6, 0x100000 ;  /* 0x0010000006137836 */ /* 0x000fe40000000000 */
[----:B0-----:R-:W-:Y:S01]  /*1b50*/  IMAD.U32 R18, RZ, RZ, UR6 ;  /* 0x00000006ff127e24 */ /* 0x001fe2000f8e00ff */
[----:B------:R-:W0:Y:S03]  /*1b60*/  LDCU.64 UR6, c[0x4][0x1a8] ;  /* 0x01003500ff0677ac */ /* 0x000e260008000a00 */
[----:B------:R-:W1:Y:S02]  /*1b70*/  F2I.S64.F64 R24, R18 ;  /* 0x0000001200187311 */ /* 0x000e640000301900 */
[----:B-1----:R-:W-:-:S05]  /*1b80*/  IMAD.SHL.U32 R22, R24, 0x40, RZ ;  /* 0x0000004018167824 */ /* 0x002fca00078e00ff */
[----:B------:R-:W-:-:S04]  /*1b90*/  LOP3.LUT R22, R22, 0x40, RZ, 0xc0, !PT ;  /* 0x0000004016167812 */ /* 0x000fc800078ec0ff */
[----:B0-----:R-:W-:-:S05]  /*1ba0*/  IADD3 R22, P0, PT, R22, UR6, RZ ;  /* 0x0000000616167c10 */ /* 0x001fca000ff1e0ff */
[----:B------:R-:W-:-:S05]  /*1bb0*/  IMAD.X R23, RZ, RZ, UR7, P0 ;  /* 0x00000007ff177e24 */ /* 0x000fca00080e06ff */
[----:B------:R-:W2:Y:S04]  /*1bc0*/  LDG.E.128.CONSTANT R8, desc[UR4][R22.64] ;  /* 0x0000000416087981 */ /* 0x000ea8000c1e9d00 */
[----:B------:R-:W3:Y:S04]  /*1bd0*/  LDG.E.128.CONSTANT R12, desc[UR4][R22.64+0x10] ;  /* 0x00001004160c7981 */ /* 0x000ee8000c1e9d00 */
[----:B------:R0:W4:Y:S01]  /*1be0*/  LDG.E.128.CONSTANT R4, desc[UR4][R22.64+0x20] ;  /* 0x0000200416047981 */ /* 0x000122000c1e9d00 */
[----:B------:R-:W-:Y:S01]  /*1bf0*/  DADD R28, -RZ, |R2| ;  /* 0x00000000ff1c7229 */ /* 0x000fe20000000502 */
[----:B------:R-:W-:Y:S01]  /*1c00*/  IMAD.MOV.U32 R16, RZ, RZ, RZ ;  /* 0x000000ffff107224 */ /* 0x000fe200078e00ff */
[----:B------:R-:W1:Y:S01]  /*1c10*/  FRND.F64 R18, R18 ;  /* 0x0000001200127313 */ /* 0x000e620000301800 */
[----:B------:R-:W-:Y:S01]  /*1c20*/  UMOV UR6, 0x33145c07 ;  /* 0x33145c0700067882 */ /* 0x000fe20000000000 */
[----:B------:R-:W-:Y:S01]  /*1c30*/  UMOV UR7, 0x3ca1a626 ;  /* 0x3ca1a62600077882 */ /* 0x000fe20000000000 */
[----:B------:R-:W-:Y:S01]  /*1c40*/  UMOV UR8, 0x7c38a637 ;  /* 0x7c38a63700087882 */ /* 0x000fe20000000000 */
[----:B------:R-:W-:Y:S01]  /*1c50*/  UMOV UR9, 0x3f64bee4 ;  /* 0x3f64bee400097882 */ /* 0x000fe20000000000 */
[----:B------:R-:W-:Y:S01]  /*1c60*/  LOP3.LUT R0, R24, 0x1, RZ, 0xc0, !PT ;  /* 0x0000000118007812 */ /* 0x000fe200078ec0ff */
[----:B------:R-:W-:-:S02]  /*1c70*/  IMAD.MOV.U32 R28, RZ, RZ, 0x652b82fe ;  /* 0x652b82feff1c7424 */ /* 0x000fc400078e00ff */
[----:B------:R5:W0:Y:S01]  /*1c80*/  MUFU.RCP64H R17, R29 ;  /* 0x0000001d00117308 */ /* 0x000a220000001800 */
[----:B------:R-:W-:Y:S01]  /*1c90*/  ISETP.NE.U32.AND P0, PT, R0, 0x1, PT ;  /* 0x000000010000780c */ /* 0x000fe20003f05070 */
[----:B------:R-:W-:-:S03]  /*1ca0*/  IMAD.MOV.U32 R0, RZ, RZ, 0x3da8ff83 ;  /* 0x3da8ff83ff007424 */ /* 0x000fc600078e00ff */
[----:B------:R-:W-:Y:S01]  /*1cb0*/  ISETP.NE.U32.AND.EX P0, PT, RZ, RZ, PT, P0 ;  /* 0x000000ffff00720c */ /* 0x000fe20003f05100 */
[----:B-----5:R-:W-:Y:S01]  /*1cc0*/  IMAD.MOV.U32 R29, RZ, RZ, 0x3ff71547 ;  /* 0x3ff71547ff1d7424 */ /* 0x020fe200078e00ff */
[----:B0-----:R-:W-:-:S08]  /*1cd0*/  DFMA R20, R16, -|R2|, 1 ;  /* 0x3ff000001014742b */ /* 0x001fd00000000c02 */
[----:B------:R-:W-:Y:S02]  /*1ce0*/  DFMA R26, R20, R20, R20 ;  /* 0x00000014141a722b */ /* 0x000fe40000000014 */
[----:B-1----:R-:W-:-:S06]  /*1cf0*/  DFMA R20, R18, -0.5, R2 ;  /* 0xbfe000001214782b */ /* 0x002fcc0000000002 */
[----:B------:R-:W-:Y:S01]  /*1d00*/  DFMA R16, R16, R26, R16 ;  /* 0x0000001a1010722b */ /* 0x000fe20000000010 */
[----:B------:R-:W-:Y:S01]  /*1d10*/  IMAD.MOV.U32 R26, RZ, RZ, -0x57ecfc2b ;  /* 0xa81303d5ff1a7424 */ /* 0x000fe200078e00ff */
[----:B------:R-:W-:Y:S01]  /*1d20*/  DMUL R22, R20, UR6 ;  /* 0x0000000614167c28 */ /* 0x000fe20008000000 */
[----:B------:R-:W-:Y:S01]  /*1d30*/  IMAD.MOV.U32 R27, RZ, RZ, 0x3f73c25d ;  /* 0x3f73c25dff1b7424 */ /* 0x000fe200078e00ff */
[----:B------:R-:W-:Y:S01]  /*1d40*/  UMOV UR6, 0x54442d18 ;  /* 0x54442d1800067882 */ /* 0x000fe20000000000 */
[----:B------:R-:W-:-:S04]  /*1d50*/  UMOV UR7, 0x400921fb ;  /* 0x400921fb00077882 */ /* 0x000fc80000000000 */
[----:B------:R-:W-:Y:S01]  /*1d60*/  DFMA R26, R16, -UR8, R26 ;  /* 0x80000008101a7c2b */ /* 0x000fe2000800001a */
[----:B------:R-:W-:Y:S01]  /*1d70*/  UMOV UR8, 0x69ce2bdf ;  /* 0x69ce2bdf00087882 */ /* 0x000fe20000000000 */
[----:B------:R-:W-:Y:S01]  /*1d80*/  DFMA R18, R20, UR6, R22 ;  /* 0x0000000614127c2b */ /* 0x000fe20008000016 */
[----:B------:R-:W-:Y:S01]  /*1d90*/  UMOV UR6, 0xa96cfc72 ;  /* 0xa96cfc7200067882 */ /* 0x000fe20000000000 */
[----:B------:R-:W-:Y:S01]  /*1da0*/  UMOV UR7, 0x3f6b7c37 ;  /* 0x3f6b7c3700077882 */ /* 0x000fe20000000000 */
[----:B------:R-:W-:Y:S01]  /*1db0*/  IMAD.MOV.U32 R22, RZ, RZ, 0x20fd8164 ;  /* 0x20fd8164ff167424 */ /* 0x000fe200078e00ff */
[----:B------:R-:W-:Y:S01]  /*1dc0*/  FSEL R23, -R0, 0.11223486810922622681, !P0 ;  /* 0x3de5db6500177808 */ /* 0x000fe20004000100 */
[----:B------:R-:W-:Y:S01]  /*1dd0*/  UMOV UR9, 0x3e5ade15 ;  /* 0x3e5ade1500097882 */ /* 0x000fe20000000000 */
[----:B------:R-:W-:Y:S01]  /*1de0*/  DFMA R26, R16, R26, -UR6 ;  /* 0x80000006101a7e2b */ /* 0x000fe2000800001a */
[----:B------:R-:W-:Y:S01]  /*1df0*/  UMOV UR6, 0xbde1e324 ;  /* 0xbde1e32400067882 */ /* 0x000fe20000000000 */
[----:B------:R-:W-:Y:S01]  /*1e00*/  DMUL R20, R18, R18 ;  /* 0x0000001212147228 */ /* 0x000fe20000000000 */
[----:B------:R-:W-:Y:S01]  /*1e10*/  FSEL R22, R22, -8.06006814911005101289e+34, !P0 ;  /* 0xf9785eba16167808 */ /* 0x000fe20004000000 */
[----:B------:R-:W-:-:S04]  /*1e20*/  UMOV UR7, 0x3f35a85a ;  /* 0x3f35a85a00077882 */ /* 0x000fc80000000000 */
[----:B------:R-:W-:Y:S01]  /*1e30*/  DFMA R26, R16, R26, UR6 ;  /* 0x00000006101a7e2b */ /* 0x000fe2000800001a */
[----:B------:R-:W-:Y:S01]  /*1e40*/  UMOV UR6, 0xf07b3f05 ;  /* 0xf07b3f0500067882 */ /* 0x000fe20000000000 */
[----:B------:R-:W-:-:S06]  /*1e50*/  UMOV UR7, 0x3f4a8b28 ;  /* 0x3f4a8b2800077882 */ /* 0x000fcc0000000000 */
[----:B------:R-:W-:Y:S01]  /*1e60*/  DFMA R26, R16, R26, UR6 ;  /* 0x00000006101a7e2b */ /* 0x000fe2000800001a */
[----:B------:R-:W-:Y:S01]  /*1e70*/  UMOV UR6, 0xd45a282f ;  /* 0xd45a282f00067882 */ /* 0x000fe20000000000 */
[----:B------:R-:W-:-:S06]  /*1e80*/  UMOV UR7, 0x3f0a15d1 ;  /* 0x3f0a15d100077882 */ /* 0x000fcc0000000000 */
[----:B------:R-:W-:Y:S01]  /*1e90*/  DFMA R26, R16, R26, -UR6 ;  /* 0x80000006101a7e2b */ /* 0x000fe2000800001a */
[----:B------:R-:W-:Y:S01]  /*1ea0*/  UMOV UR6, 0xfefa39ef ;  /* 0xfefa39ef00067882 */ /* 0x000fe20000000000 */
[----:B------:R-:W-:Y:S01]  /*1eb0*/  UMOV UR7, 0x3fe62e42 ;  /* 0x3fe62e4200077882 */ /* 0x000fe20000000000 */
[----:B--2---:R-:W-:Y:S02]  /*1ec0*/  DFMA R22, R20, R22, R8 ;  /* 0x000000161416722b */ /* 0x004fe40000000008 */
[----:B------:R-:W-:-:S06]  /*1ed0*/  DFMA R8, |R2|, R28, 6.75539944105574400000e+15 ;  /* 0x433800000208742b */ /* 0x000fcc000000021c */
[----:B------:R-:W-:Y:S02]  /*1ee0*/  DFMA R10, R20, R22, R10 ;  /* 0x00000016140a722b */ /* 0x000fe4000000000a */
[----:B------:R-:W-:Y:S02]  /*1ef0*/  DADD R22, R8, -6.75539944105574400000e+15 ;  /* 0xc338000008167429 */ /* 0x000fe40000000000 */
[----:B------:R-:W-:-:S04]  /*1f00*/  IABS R0, R8 ;  /* 0x0000000800007213 */ /* 0x000fc80000000000 */
[----:B---3--:R-:W-:Y:S02]  /*1f10*/  DFMA R10, R20, R10, R12 ;  /* 0x0000000a140a722b */ /* 0x008fe4000000000c */
[----:B------:R-:W-:Y:S01]  /*1f20*/  DFMA R12, R22, -UR6, |R2| ;  /* 0x80000006160c7c2b */ /* 0x000fe20008000402 */
[----:B------:R-:W-:Y:S01]  /*1f30*/  UMOV UR6, 0x468cb5be ;  /* 0x468cb5be00067882 */ /* 0x000fe20000000000 */
[----:B------:R-:W-:Y:S02]  /*1f40*/  UMOV UR7, 0x3f4367d3 ;  /* 0x3f4367d300077882 */ /* 0x000fe40000000000 */
[----:B------:R-:W-:Y:S01]  /*1f50*/  DFMA R26, R16, R26, -UR6 ;  /* 0x80000006101a7e2b */ /* 0x000fe2000800001a */
[----:B------:R-:W-:Y:S01]  /*1f60*/  UMOV UR6, 0x3b39803f ;  /* 0x3b39803f00067882 */ /* 0x000fe20000000000 */
[----:B------:R-:W-:Y:S01]  /*1f70*/  UMOV UR7, 0x3c7abc9e ;  /* 0x3c7abc9e00077882 */ /* 0x000fe20000000000 */
[----:B------:R-:W-:Y:S02]  /*1f80*/  DFMA R14, R20, R10, R14 ;  /* 0x0000000a140e722b */ /* 0x000fe4000000000e */
[----:B------:R-:W-:Y:S01]  /*1f90*/  DFMA R10, R22, -UR6, R12 ;  /* 0x80000006160a7c2b */ /* 0x000fe2000800000c */
[----:B------:R-:W-:Y:S01]  /*1fa0*/  UMOV UR6, 0xe9f1005 ;  /* 0x0e9f100500067882 */ /* 0x000fe20000000000 */
[----:B------:R-:W-:Y:S01]  /*1fb0*/  UMOV UR7, 0x3f12471b ;  /* 0x3f12471b00077882 */ /* 0x000fe20000000000 */
[----:B------:R-:W-:Y:S01]  /*1fc0*/  IMAD.MOV.U32 R12, RZ, RZ, -0x35dec16 ;  /* 0xfca213eaff0c7424 */ /* 0x000fe200078e00ff */
[----:B------:R-:W-:Y:S01]  /*1fd0*/  DFMA R26, R16, R26, UR6 ;  /* 0x00000006101a7e2b */ /* 0x000fe2000800001a */
[----:B------:R-:W-:Y:S01]  /*1fe0*/  IMAD.MOV.U32 R13, RZ, RZ, 0x3e928af3 ;  /* 0x3e928af3ff0d7424 */ /* 0x000fe200078e00ff */
[----:B------:R-:W-:Y:S01]  /*1ff0*/  UMOV UR6, 0x4744d5c4 ;  /* 0x4744d5c400067882 */ /* 0x000fe20000000000 */
[----:B------:R-:W-:Y:S01]  /*2000*/  UMOV UR7, 0x3f49b100 ;  /* 0x3f49b10000077882 */ /* 0x000fe20000000000 */
[----:B----4-:R-:W-:-:S03]  /*2010*/  DFMA R4, R20, R14, R4 ;  /* 0x0000000e1404722b */ /* 0x010fc60000000004 */
[----:B------:R-:W-:Y:S01]  /*2020*/  DFMA R12, R10, UR8, R12 ;  /* 0x000000080a0c7c2b */ /* 0x000fe2000800000c */
[----:B------:R-:W-:Y:S01]  /*2030*/  UMOV UR8, 0x62401315 ;  /* 0x6240131500087882 */ /* 0x000fe20000000000 */
[----:B------:R-:W-:Y:S01]  /*2040*/  DFMA R26, R16, R26, UR6 ;  /* 0x00000006101a7e2b */ /* 0x000fe2000800001a */
[----:B------:R-:W-:Y:S01]  /*2050*/  UMOV UR9, 0x3ec71dee ;  /* 0x3ec71dee00097882 */ /* 0x000fe20000000000 */
[----:B------:R-:W-:Y:S01]  /*2060*/  UMOV UR6, 0x69ab4b7f ;  /* 0x69ab4b7f00067882 */ /* 0x000fe20000000000 */
[----:B------:R-:W-:Y:S01]  /*2070*/  UMOV UR7, 0x3f2e13ce ;  /* 0x3f2e13ce00077882 */ /* 0x000fe20000000000 */
[----:B------:R-:W-:Y:S02]  /*2080*/  DFMA R4, R20, R4, R6 ;  /* 0x000000041404722b */ /* 0x000fe40000000006 */
[----:B------:R-:W-:Y:S01]  /*2090*/  DFMA R12, R10, R12, UR8 ;  /* 0x000000080a0c7e2b */ /* 0x000fe2000800000c */
[----:B------:R-:W-:Y:S01]  /*20a0*/  UMOV UR8, 0x7c89eb71 ;  /* 0x7c89eb7100087882 */ /* 0x000fe20000000000 */
[----:B------:R-:W-:Y:S01]  /*20b0*/  DFMA R26, R16, R26, -UR6 ;  /* 0x80000006101a7e2b */ /* 0x000fe2000800001a */
[----:B------:R-:W-:Y:S01]  /*20c0*/  UMOV UR9, 0x3efa0199 ;  /* 0x3efa019900097882 */ /* 0x000fe20000000000 */
[----:B------:R-:W-:Y:S01]  /*20d0*/  UMOV UR6, 0x8ecf8a01 ;  /* 0x8ecf8a0100067882 */ /* 0x000fe20000000000 */
[----:B------:R-:W-:Y:S01]  /*20e0*/  UMOV UR7, 0x3f65f726 ;  /* 0x3f65f72600077882 */ /* 0x000fe20000000000 */
[----:B------:R-:W-:-:S02]  /*20f0*/  DFMA R18, R18, R4, R18 ;  /* 0x000000041212722b */ /* 0x000fc40000000012 */
[----:B------:R-:W-:Y:S01]  /*2100*/  DFMA R12, R10, R12, UR8 ;  /* 0x000000080a0c7e2b */ /* 0x000fe2000800000c */
[----:B------:R-:W-:Y:S01]  /*2110*/  UMOV UR8, 0x14761f65 ;  /* 0x14761f6500087882 */ /* 0x000fe20000000000 */
[----:B------:R-:W-:Y:S01]  /*2120*/  DFMA R4, R20, R4, 1 ;  /* 0x3ff000001404742b */ /* 0x000fe20000000004 */
[----:B------:R-:W-:Y:S01]  /*2130*/  UMOV UR9, 0x3f2a01a0 ;  /* 0x3f2a01a000097882 */ /* 0x000fe20000000000 */
[----:B------:R-:W-:Y:S01]  /*2140*/  DFMA R26, R16, R26, -UR6 ;  /* 0x80000006101a7e2b */ /* 0x000fe2000800001a */
[----:B------:R-:W-:Y:S01]  /*2150*/  UMOV UR6, 0x1c71ace0 ;  /* 0x1c71ace000067882 */ /* 0x000fe20000000000 */
[----:B------:R-:W-:Y:S02]  /*2160*/  UMOV UR7, 0x3f6c71c7 ;  /* 0x3f6c71c700077882 */ /* 0x000fe40000000000 */
[----:B------:R-:W-:Y:S01]  /*2170*/  DFMA R12, R10, R12, UR8 ;  /* 0x000000080a0c7e2b */ /* 0x000fe2000800000c */
[----:B------:R-:W-:Y:S01]  /*2180*/  UMOV UR8, 0x1852b7af ;  /* 0x1852b7af00087882 */ /* 0x000fe20000000000 */
[----:B------:R-:W-:-:S02]  /*2190*/  UMOV UR9, 0x3f56c16c ;  /* 0x3f56c16c00097882 */ /* 0x000fc40000000000 */
[----:B------:R-:W-:Y:S01]  /*21a0*/  DFMA R26, R16, R26, UR6 ;  /* 0x00000006101a7e2b */ /* 0x000fe2000800001a */
[----:B------:R-:W-:Y:S01]  /*21b0*/  FSEL R6, R4, R18, !P0 ;  /* 0x0000001204067208 */ /* 0x000fe20004000000 */
[----:B------:R-:W-:Y:S01]  /*21c0*/  UMOV UR6, 0x55555556 ;  /* 0x5555555600067882 */ /* 0x000fe20000000000 */
[----:B------:R-:W-:Y:S01]  /*21d0*/  FSEL R7, R5, R19, !P0 ;  /* 0x0000001305077208 */ /* 0x000fe20004000000 */
[----:B------:R-:W-:Y:S01]  /*21e0*/  UMOV UR7, 0x3fb55555 ;  /* 0x3fb5555500077882 */ /* 0x000fe20000000000 */
[----:B------:R-:W-:Y:S01]  /*21f0*/  DFMA R12, R10, R12, UR8 ;  /* 0x000000080a0c7e2b */ /* 0x000fe2000800000c */
[----:B------:R-:W-:Y:S02]  /*2200*/  LOP3.LUT P0, RZ, R24, 0x2, RZ, 0xc0, !PT ;  /* 0x0000000218ff7812 */ /* 0x000fe4000780c0ff */
[----:B------:R-:W-:Y:S01]  /*2210*/  DFMA R26, R16, R26, UR6 ;  /* 0x00000006101a7e2b */ /* 0x000fe2000800001a */
[----:B------:R-:W-:Y:S01]  /*2220*/  UMOV UR6, 0x11122322 ;  /* 0x1112232200067882 */ /* 0x000fe20000000000 */
[----:B------:R-:W-:Y:S01]  /*2230*/  DADD R4, RZ, -R6 ;  /* 0x00000000ff047229 */ /* 0x000fe20000000806 */
[----:B------:R-:W-:-:S02]  /*2240*/  UMOV UR7, 0x3f811111 ;  /* 0x3f81111100077882 */ /* 0x000fc40000000000 */
[----:B------:R-:W-:Y:S01]  /*2250*/  DFMA R12, R10, R12, UR6 ;  /* 0x000000060a0c7e2b */ /* 0x000fe2000800000c */
[----:B------:R-:W-:Y:S01]  /*2260*/  UMOV UR6, 0x555502a1 ;  /* 0x555502a100067882 */ /* 0x000fe20000000000 */
[----:B------:R-:W-:Y:S01]  /*2270*/  UMOV UR7, 0x3fa55555 ;  /* 0x3fa5555500077882 */ /* 0x000fe20000000000 */
[----:B------:R-:W-:-:S04]  /*2280*/  DMUL R26, R16, R26 ;  /* 0x0000001a101a7228 */ /* 0x000fc80000000000 */
[----:B------:R-:W-:Y:S01]  /*2290*/  FSEL R4, R6, R4, !P0 ;  /* 0x0000000406047208 */ /* 0x000fe20004000000 */
[----:B------:R-:W-:Y:S01]  /*22a0*/  DFMA R12, R10, R12, UR6 ;  /* 0x000000060a0c7e2b */ /* 0x000fe2000800000c */
[----:B------:R-:W-:Y:S01]  /*22b0*/  FSEL R5, R7, R5, !P0 ;  /* 0x0000000507057208 */ /* 0x000fe20004000000 */
[----:B------:R-:W-:Y:S01]  /*22c0*/  UMOV UR6, 0x55555511 ;  /* 0x5555551100067882 */ /* 0x000fe20000000000 */
[----:B------:R-:W-:Y:S01]  /*22d0*/  UMOV UR7, 0x3fc55555 ;  /* 0x3fc5555500077882 */ /* 0x000fe20000000000 */
[----:B------:R-:W-:Y:S01]  /*22e0*/  ISETP.GT.AND P0, PT, R0, 0x3fe, PT ;  /* 0x000003fe0000780c */ /* 0x000fe20003f04270 */
[----:B------:R-:W-:Y:S02]  /*22f0*/  IMAD.MOV.U32 R6, RZ, RZ, 0x1 ;  /* 0x00000001ff067424 */ /* 0x000fe400078e00ff */
[----:B------:R-:W-:Y:S02]  /*2300*/  DFMA R4, R4, R26, R4 ;  /* 0x0000001a0404722b */ /* 0x000fe40000000004 */
[----:B------:R-:W-:Y:S01]  /*2310*/  DFMA R12, R10, R12, UR6 ;  /* 0x000000060a0c7e2b */ /* 0x000fe2000800000c */
[----:B------:R-:W-:Y:S01]  /*2320*/  UMOV UR6, 0xb ;  /* 0x0000000b00067882 */ /* 0x000fe20000000000 */
[----:B------:R-:W-:-:S04]  /*2330*/  UMOV UR7, 0x3fe00000 ;  /* 0x3fe0000000077882 */ /* 0x000fc80000000000 */
[----:B------:R-:W-:Y:S02]  /*2340*/  DMUL R4, R4, |R2| ;  /* 0x4000000204047228 */ /* 0x000fe40000000000 */
[C---:B------:R-:W-:Y:S01]  /*2350*/  DFMA R12, R10.reuse, R12, UR6 ;  /* 0x000000060a0c7e2b */ /* 0x040fe2000800000c */
[C---:B------:R-:W-:Y:S01]  /*2360*/  @P0 VIADD R9, R8.reuse, 0x7fe ;  /* 0x000007fe08090836 */ /* 0x040fe20000000000 */
[----:B------:R-:W-:Y:S01]  /*2370*/  @!P0 LEA R8, R8, 0x3ff00000, 0x14 ;  /* 0x3ff0000008088811 */ /* 0x000fe200078ea0ff */
[----:B------:R-:W-:Y:S01]  /*2380*/  UMOV UR6, 0x6f814637 ;  /* 0x6f81463700067882 */ /* 0x000fe20000000000 */
[----:B------:R-:W0:Y:S01]  /*2390*/  MUFU.RCP64H R7, R5 ;  /* 0x0000000500077308 */ /* 0x000e220000001800 */
[----:B------:R-:W-:Y:S01]  /*23a0*/  @P0 IMAD.SHL.U32 R2, R9, 0x80000, RZ ;  /* 0x0008000009020824 */ /* 0x000fe200078e00ff */
[----:B------:R-:W-:Y:S02]  /*23b0*/  UMOV UR7, 0x3c9a6a0d ;  /* 0x3c9a6a0d00077882 */ /* 0x000fe40000000000 */
[----:B------:R-:W-:-:S02]  /*23c0*/  DFMA R12, R10, R12, 1 ;  /* 0x3ff000000a0c742b */ /* 0x000fc4000000000c */
[----:B------:R-:W-:Y:S01]  /*23d0*/  @P0 LOP3.LUT R3, R2, 0xfff00000, RZ, 0xc0, !PT ;  /* 0xfff0000002030812 */ /* 0x000fe200078ec0ff */
[----:B------:R-:W-:-:S04]  /*23e0*/  @P0 IMAD.MOV.U32 R2, RZ, RZ, RZ ;  /* 0x000000ffff020224 */ /* 0x000fc800078e00ff */
[----:B------:R-:W-:Y:S01]  /*23f0*/  @P0 IMAD R8, R9, 0x100000, -R3 ;  /* 0x0010000009080824 */ /* 0x000fe200078e0a03 */
[----:B------:R-:W-:Y:S02]  /*2400*/  DFMA R10, R10, R12, 1 ;  /* 0x3ff000000a0a742b */ /* 0x000fe4000000000c */
[----:B0-----:R-:W-:-:S06]  /*2410*/  DFMA R12, -R4, R6, 1 ;  /* 0x3ff00000040c742b */ /* 0x001fcc0000000106 */
[----:B------:R-:W-:Y:S01]  /*2420*/  @P0 DMUL R10, R10, R2 ;  /* 0x000000020a0a0228 */ /* 0x000fe20000000000 */
[----:B------:R-:W-:Y:S02]  /*2430*/  IMAD.MOV.U32 R2, RZ, RZ, RZ ;  /* 0x000000ffff027224 */ /* 0x000fe400078e00ff */
[----:B------:R-:W-:Y:S01]  /*2440*/  IMAD.MOV.U32 R3, RZ, RZ, R8 ;  /* 0x000000ffff037224 */ /* 0x000fe200078e0008 */
[----:B------:R-:W-:-:S05]  /*2450*/  DFMA R12, R12, R12, R12 ;  /* 0x0000000c0c0c722b */ /* 0x000fca000000000c */
[----:B------:R-:W-:-:S03]  /*2460*/  DMUL R2, R2, R10 ;  /* 0x0000000a02027228 */ /* 0x000fc60000000000 */
[----:B------:R-:W-:-:S05]  /*2470*/  DFMA R12, R6, R12, R6 ;  /* 0x0000000c060c722b */ /* 0x000fca0000000006 */
[----:B------:R-:W-:Y:S01]  /*2480*/  DMUL R6, R2, -UR6 ;  /* 0x8000000602067c28 */ /* 0x000fe20008000000 */
[----:B------:R-:W-:Y:S01]  /*2490*/  UMOV UR6, 0x1ff62706 ;  /* 0x1ff6270600067882 */ /* 0x000fe20000000000 */
[----:B------:R-:W-:Y:S01]  /*24a0*/  UMOV UR7, 0x3ff40d93 ;  /* 0x3ff40d9300077882 */ /* 0x000fe20000000000 */
[----:B------:R-:W-:-:S05]  /*24b0*/  DFMA R8, -R4, R12, 1 ;  /* 0x3ff000000408742b */ /* 0x000fca000000010c */
[----:B------:R-:W-:-:S03]  /*24c0*/  DFMA R20, R2, UR6, R6 ;  /* 0x0000000602147c2b */ /* 0x000fc60008000006 */
[----:B------:R-:W-:-:S07]  /*24d0*/  DFMA R8, R12, R8, R12 ;  /* 0x000000080c08722b */ /* 0x000fce000000000c */
[----:B------:R-:W-:Y:S01]  /*24e0*/  FSETP.GEU.AND P1, PT, |R21|, 6.5827683646048100446e-37, PT ;  /* 0x036000001500780b */ /* 0x000fe20003f2e200 */
        /* <DEDUP_REMOVED lines=9> */
[----:B------:R-:W-:Y:S05]  /*2580*/  CALL.REL.NOINC `($__internal_2_$__cuda_sm20_div_rn_f64_full) ;  /* 0x0000014400ac7944 */ /* 0x000fea0003c00000 */
[----:B------:R-:W-:Y:S02]  /*2590*/  IMAD.MOV.U32 R2, RZ, RZ, R28 ;  /* 0x000000ffff027224 */ /* 0x000fe400078e001c */
[----:B------:R-:W-:-:S07]  /*25a0*/  IMAD.MOV.U32 R3, RZ, RZ, R29 ;  /* 0x000000ffff037224 */ /* 0x000fce00078e001d */
.L_x_303:
[----:B------:R-:W0:Y:S01]  /*25b0*/  LDC.64 R6, c[0x0][0x380] ;  /* 0x0000e000ff067b82 */ /* 0x000e220000000a00 */
[----:B------:R-:W-:Y:S07]  /*25c0*/  BSSY.RECONVERGENT B0, `(.L_x_304) ;  /* 0x000000b000007945 */ /* 0x000fee0003800200 */
[----:B------:R-:W1:Y:S01]  /*25d0*/  LDC R0, c[0x0][0x384] ;  /* 0x0000e100ff007b82 */ /* 0x000e620000000800 */
[----:B0-----:R-:W-:Y:S02]  /*25e0*/  DADD R4, |R6|, -0.5 ;  /* 0xbfe0000006047429 */ /* 0x001fe40000000200 */
[----:B------:R-:W-:Y:S01]  /*25f0*/  DADD R6, -RZ, |R6| ;  /* 0x00000000ff067229 */ /* 0x000fe20000000506 */
[----:B-1----:R-:W-:-:S07]  /*2600*/  FSETP.GTU.AND P0, PT, R0, -3.529541015625, PT ;  /* 0xc061e4000000780b */ /* 0x002fce0003f0c000 */
[----:B------:R-:W-:Y:S01]  /*2610*/  VIADD R9, R5, 0xfff00000 ;  /* 0xfff0000005097836 */ /* 0x000fe20000000000 */
[----:B------:R-:W-:Y:S01]  /*2620*/  MOV R0, 0x2670 ;  /* 0x0000267000007802 */ /* 0x000fe20000000f00 */
[----:B------:R-:W-:-:S03]  /*2630*/  IMAD.MOV.U32 R10, RZ, RZ, R6 ;  /* 0x000000ffff0a7224 */ /* 0x000fc600078e0006 */
[----:B------:R-:W-:-:S06]  /*2640*/  FSEL R5, R5, R9, P0 ;  /* 0x0000000905057208 */ /* 0x000fcc0000000000 */
[----:B------:R-:W-:-:S11]  /*2650*/  DADD R8, -RZ, -R4 ;  /* 0x00000000ff087229 */ /* 0x000fd60000000904 */
[----:B------:R-:W-:Y:S05]  /*2660*/  CALL.REL.NOINC `($_Z3dchddddddPdS_S_S_S_$__internal_accurate_pow) ;  /* 0x0000014800e07944 */ /* 0x000fea0003c00000 */
[----:B------:R-:W-:Y:S05]  /*2670*/  BSYNC.RECONVERGENT B0 ;  /* 0x0000000000007941 */ /* 0x000fea0003800200 */
.L_x_304:
[----:B------:R-:W0:Y:S01]  /*2680*/  LDC R0, c[0x0][0x384] ;  /* 0x0000e100ff007b82 */ /* 0x000e220000000800 */
[----:B------:R-:W-:-:S06]  /*2690*/  IMAD.MOV.U32 R9, RZ, RZ, R7 ;  /* 0x000000ffff097224 */ /* 0x000fcc00078e0007 */
[----:B------:R-:W-:Y:S01]  /*26a0*/  DMUL R4, R8, R2 ;  /* 0x0000000208047228 */ /* 0x000fe20000000000 */
[----:B0-----:R-:W-:-:S09]  /*26b0*/  FSETP.GTU.AND P0, PT, R0, -3.529541015625, PT ;  /* 0xc061e4000000780b */ /* 0x001fd20003f0c000 */
[----:B------:R-:W-:Y:S02]  /*26c0*/  FSEL R4, R4, R2, !P0 ;  /* 0x0000000204047208 */ /* 0x000fe40004000000 */
[----:B------:R-:W-:-:S06]  /*26d0*/  FSEL R5, R5, R3, !P0 ;  /* 0x0000000305057208 */ /* 0x000fcc0004000000 */
[----:B------:R-:W-:Y:S01]  /*26e0*/  DMUL R4, R8, R4 ;  /* 0x0000000408047228 */ /* 0x000fe20000000000 */
[----:B------:R-:W-:Y:S10]  /*26f0*/  BRA `(.L_x_298) ;  /* 0x0000000000287947 */ /* 0x000ff40003800000 */
.L_x_302:
[----:B------:R-:W0:Y:S02]  /*2700*/  FRND.F64.FLOOR R2, R2 ;  /* 0x0000000200027313 */ /* 0x000e240000305800 */
[----:B0-----:R-:W-:-:S10]  /*2710*/  DMUL R6, R2, 0.5 ;  /* 0x3fe0000002067828 */ /* 0x001fd40000000000 */
[----:B------:R-:W0:Y:S02]  /*2720*/  FRND.F64.FLOOR R6, R6 ;  /* 0x0000000600067313 */ /* 0x000e240000305800 */
[----:B0-----:R-:W-:-:S08]  /*2730*/  DADD R4, R6, R6 ;  /* 0x0000000006047229 */ /* 0x001fd00000000006 */
[----:B------:R-:W-:-:S08]  /*2740*/  DADD R4, R2, -R4 ;  /* 0x0000000002047229 */ /* 0x000fd00000000804 */
[----:B------:R-:W-:Y:S01]  /*2750*/  DSETP.NEU.AND P0, PT, R4, 1, PT ;  /* 0x3ff000000400742a */ /* 0x000fe20003f0d000 */
[----:B------:R-:W-:-:S05]  /*2760*/  IMAD.MOV.U32 R4, RZ, RZ, RZ ;  /* 0x000000ffff047224 */ /* 0x000fca00078e00ff */
[----:B------:R-:W-:Y:S01]  /*2770*/  FSEL R5, -RZ, RZ, !P0 ;  /* 0x000000ffff057208 */ /* 0x000fe20004000100 */
[----:B------:R-:W-:Y:S07]  /*2780*/  BRA `(.L_x_298) ;  /* 0x0000000000047947 */ /* 0x000fee0003800000 */
.L_x_300:
[----:B------:R-:W-:-:S11]  /*2790*/  DADD R4, R2, R2 ;  /* 0x0000000002047229 */ /* 0x000fd60000000002 */
.L_x_298:
[----:B------:R-:W0:Y:S01]  /*27a0*/  LDC.64 R2, c[0x0][0x388] ;  /* 0x0000e200ff027b82 */ /* 0x000e220000000a00 */
[----:B------:R-:W1:Y:S02]  /*27b0*/  LDCU UR6, c[0x0][0x38c] ;  /* 0x00007180ff0677ac */ /* 0x000e640008000800 */
[----:B-1----:R-:W-:Y:S01]  /*27c0*/  IMAD.U32 R8, RZ, RZ, UR6 ;  /* 0x00000006ff087e24 */ /* 0x002fe2000f8e00ff */
[----:B0-----:R-:W-:-:S14]  /*27d0*/  DSETP.GE.AND P0, PT, R2, RZ, PT ;  /* 0x000000ff0200722a */ /* 0x001fdc0003f06000 */
[----:B------:R-:W-:Y:S05]  /*27e0*/  @!P0 BRA `(.L_x_305) ;  /* 0x0000001400248947 */ /* 0x000fea0003800000 */
        /* <DEDUP_REMOVED lines=96> */
.L_x_307:
[----:B------:R-:W-:Y:S02]  /*2df0*/  IMAD.MOV.U32 R6, RZ, RZ, R2 ;  /* 0x000000ffff067224 */ /* 0x000fe400078e0002 */
[----:B------:R-:W-:Y:S01]  /*2e00*/  IMAD.MOV.U32 R7, RZ, RZ, R3 ;  /* 0x000000ffff077224 */ /* 0x000fe200078e0003 */
[----:B------:R-:W-:Y:S06]  /*2e10*/  BRA `(.L_x_308) ;  /* 0x0000002000487947 */ /* 0x000fec0003800000 */
.L_x_306:
        /* <DEDUP_REMOVED lines=212> */
.L_x_309:
        /* <DEDUP_REMOVED lines=18> */
.L_x_305:
        /* <DEDUP_REMOVED lines=45> */
[----:B------:R-:W-:-:S03]  /*3f50*/  UMOV UR9, 0x3eb301d4 ;  /* 0x3eb301d400097882 */ /* 0x000fc60000000000 */
[----:B------:R-:W-:Y:S02]  /*3f60*/  FSEL R6, R10, R2, !P3 ;  /* 0x000000020a067208 */ /* 0x000fe40005800000 */
[----:B------:R-:W-:Y:S01]  /*3f70*/  FSEL R7, R11, R3, !P3 ;  /* 0x000000030b077208 */ /* 0x000fe20005800000 */
        /* <DEDUP_REMOVED lines=50> */
.L_x_312:
[----:B------:R-:W-:Y:S02]  /*42a0*/  IMAD.MOV.U32 R6, RZ, RZ, R8 ;  /* 0x000000ffff067224 */ /* 0x000fe400078e0008 */
[----:B------:R-:W-:Y:S01]  /*42b0*/  IMAD.MOV.U32 R7, RZ, RZ, R9 ;  /* 0x000000ffff077224 */ /* 0x000fe200078e0009 */
[----:B------:R-:W-:Y:S06]  /*42c0*/  BRA `(.L_x_308) ;  /* 0x0000000c001c7947 */ /* 0x000fec0003800000 */
.L_x_311:
        /* <DEDUP_REMOVED lines=60> */
[----:B------:R-:W-:-:S06]  /*4690*/  DFMA R16, R30, |R2|, 6.75539944105574400000e+15 ;  /* 0x433800001e10742b */ /* 0x000fcc0000000402 */
        /* <DEDUP_REMOVED lines=17> */
[----:B----4-:R-:W-:Y:S01]  /*47b0*/  DFMA R8, R22, R14, R8 ;  /* 0x0000000e1608722b */ /* 0x010fe20000000008 */
[----:B------:R-:W-:Y:S01]  /*47c0*/  UMOV UR6, 0x4744d5c4 ;  /* 0x4744d5c400067882 */ /* 0x000fe20000000000 */
[----:B------:R-:W-:-:S03]  /*47d0*/  UMOV UR7, 0x3f49b100 ;  /* 0x3f49b10000077882 */ /* 0x000fc60000000000 */
        /* <DEDUP_REMOVED lines=44> */
[----:B------:R-:W-:-:S03]  /*4aa0*/  ISETP.GT.AND P0, PT, R0, 0x3fe, PT ;  /* 0x000003fe0000780c */ /* 0x000fc60003f04270 */
[----:B------:R-:W-:Y:S02]  /*4ab0*/  DFMA R10, R6, R28, R6 ;  /* 0x0000001c060a722b */ /* 0x000fe40000000006 */
[----:B------:R-:W-:Y:S01]  /*4ac0*/  DFMA R14, R12, R14, UR6 ;  /* 0x000000060c0e7e2b */ /* 0x000fe2000800000e */
[----:B------:R-:W-:Y:S01]  /*4ad0*/  UMOV UR6, 0xb ;  /* 0x0000000b00067882 */ /* 0x000fe20000000000 */
[----:B------:R-:W-:Y:S01]  /*4ae0*/  UMOV UR7, 0x3fe00000 ;  /* 0x3fe0000000077882 */ /* 0x000fe20000000000 */
[----:B------:R-:W-:-:S03]  /*4af0*/  IMAD.MOV.U32 R6, RZ, RZ, 0x1 ;  /* 0x00000001ff067424 */ /* 0x000fc600078e00ff */
        /* <DEDUP_REMOVED lines=36> */
[----:B------:R-:W-:-:S07]  /*4d40*/  IMAD.MOV.U32 R3, RZ, RZ, R29 ;  /* 0x000000ffff037224 */ /* 0x000fce00078e001d */
.L_x_314:
[----:B------:R-:W0:Y:S01]  /*4d50*/  LDC.64 R8, c[0x0][0x388] ;  /* 0x0000e200ff087b82 */ /* 0x000e220000000a00 */
[----:B------:R-:W-:Y:S07]  /*4d60*/  BSSY.RECONVERGENT B0, `(.L_x_315) ;  /* 0x000000b000007945 */ /* 0x000fee0003800200 */
[----:B------:R-:W1:Y:S01]  /*4d70*/  LDC R0, c[0x0][0x38c] ;  /* 0x0000e300ff007b82 */ /* 0x000e620000000800 */
[----:B0-----:R-:W-:Y:S01]  /*4d80*/  DADD R6, |R8|, -0.5 ;  /* 0xbfe0000008067429 */ /* 0x001fe20000000200 */
[----:B-1----:R-:W-:-:S09]  /*4d90*/  FSETP.GTU.AND P0, PT, R0, -3.529541015625, PT ;  /* 0xc061e4000000780b */ /* 0x002fd20003f0c000 */
[----:B------:R-:W-:Y:S01]  /*4da0*/  VIADD R11, R7, 0xfff00000 ;  /* 0xfff00000070b7836 */ /* 0x000fe20000000000 */
[----:B------:R-:W-:-:S04]  /*4db0*/  MOV R0, 0x4e10 ;  /* 0x00004e1000007802 */ /* 0x000fc80000000f00 */
[----:B------:R-:W-:Y:S01]  /*4dc0*/  FSEL R7, R7, R11, P0 ;  /* 0x0000000b07077208 */ /* 0x000fe20000000000 */
[----:B------:R-:W-:-:S05]  /*4dd0*/  DADD R10, -RZ, |R8| ;  /* 0x00000000ff0a7229 */ /* 0x000fca0000000508 */
[----:B------:R-:W-:-:S05]  /*4de0*/  DADD R8, -RZ, -R6 ;  /* 0x00000000ff087229 */ /* 0x000fca0000000906 */
[----:B------:R-:W-:-:S07]  /*4df0*/  IMAD.MOV.U32 R7, RZ, RZ, R11 ;  /* 0x000000ffff077224 */ /* 0x000fce00078e000b */
[----:B------:R-:W-:Y:S05]  /*4e00*/  CALL.REL.NOINC `($_Z3dchddddddPdS_S_S_S_$__internal_accurate_pow) ;  /* 0x0000012000f87944 */ /* 0x000fea0003c00000 */
[----:B------:R-:W-:Y:S05]  /*4e10*/  BSYNC.RECONVERGENT B0 ;  /* 0x0000000000007941 */ /* 0x000fea0003800200 */
.L_x_315:
        /* <DEDUP_REMOVED lines=8> */
.L_x_313:
        /* <DEDUP_REMOVED lines=9> */
.L_x_310:
[----:B------:R-:W-:-:S11]  /*4f30*/  DADD R6, R2, R2 ;  /* 0x0000000002067229 */ /* 0x000fd60000000002 */
.L_x_308:
[----:B------:R-:W0:Y:S01]  /*4f40*/  LDC.64 R2, c[0x0][0x390] ;  /* 0x0000e400ff027b82 */ /* 0x000e220000000a00 */
[----:B------:R-:W1:Y:S01]  /*4f50*/  LDCU UR6, c[0x0][0x394] ;  /* 0x00007280ff0677ac */ /* 0x000e620008000800 */
[----:B------:R-:W-:Y:S01]  /*4f60*/  DMUL R4, R6, R4 ;  /* 0x0000000406047228 */ /* 0x000fe20000000000 */
        /* <DEDUP_REMOVED lines=99> */
.L_x_318:
[----:B------:R-:W-:Y:S02]  /*55a0*/  IMAD.MOV.U32 R6, RZ, RZ, R2 ;  /* 0x000000ffff067224 */ /* 0x000fe400078e0002 */
[----:B------:R-:W-:Y:S01]  /*55b0*/  IMAD.MOV.U32 R7, RZ, RZ, R3 ;  /* 0x000000ffff077224 */ /* 0x000fe200078e0003 */
[----:B------:R-:W-:Y:S06]  /*55c0*/  BRA `(.L_x_319) ;  /* 0x0000002000487947 */ /* 0x000fec0003800000 */
.L_x_317:
        /* <DEDUP_REMOVED lines=212> */
.L_x_320:
        /* <DEDUP_REMOVED lines=18> */
.L_x_316:
        /* <DEDUP_REMOVED lines=98> */
.L_x_323:
[----:B------:R-:W-:Y:S02]  /*6a50*/  IMAD.MOV.U32 R6, RZ, RZ, R8 ;  /* 0x000000ffff067224 */ /* 0x000fe400078e0008 */
[----:B------:R-:W-:Y:S01]  /*6a60*/  IMAD.MOV.U32 R7, RZ, RZ, R9 ;  /* 0x000000ffff077224 */ /* 0x000fe200078e0009 */
[----:B------:R-:W-:Y:S06]  /*6a70*/  BRA `(.L_x_319) ;  /* 0x0000000c001c7947 */ /* 0x000fec0003800000 */
.L_x_322:
        /* <DEDUP_REMOVED lines=168> */
.L_x_325:
        /* <DEDUP_REMOVED lines=13> */
.L_x_326:
        /* <DEDUP_REMOVED lines=8> */
.L_x_324:
        /* <DEDUP_REMOVED lines=9> */
.L_x_321:
[----:B------:R-:W-:-:S11]  /*76e0*/  DADD R6, R2, R2 ;  /* 0x0000000002067229 */ /* 0x000fd60000000002 */
.L_x_319:
[----:B------:R-:W0:Y:S01]  /*76f0*/  LDC.64 R12, c[0x0][0x380] ;  /* 0x0000e000ff0c7b82 */ /* 0x000e220000000a00 */
[----:B------:R-:W1:Y:S01]  /*7700*/  LDCU.64 UR6, c[0x0][0x390] ;  /* 0x00007200ff0677ac */ /* 0x000e620008000a00 */
[----:B------:R-:W-:-:S06]  /*7710*/  DMUL R4, R4, R6 ;  /* 0x0000000604047228 */ /* 0x000fcc0000000000 */
[----:B------:R-:W0:Y:S02]  /*7720*/  LDC.64 R2, c[0x0][0x388] ;  /* 0x0000e200ff027b82 */ /* 0x000e240000000a00 */
[----:B0-----:R-:W-:-:S08]  /*7730*/  DADD R12, R12, R2 ;  /* 0x000000000c0c7229 */ /* 0x001fd00000000002 */
[----:B-1----:R-:W-:-:S08]  /*7740*/  DADD R12, R12, UR6 ;  /* 0x000000060c0c7e29 */ /* 0x002fd00008000000 */
[----:B------:R-:W-:Y:S02]  /*7750*/  DSETP.GE.AND P0, PT, R12, RZ, PT ;  /* 0x000000ff0c00722a */ /* 0x000fe40003f06000 */
[----:B------:R-:W-:-:S12]  /*7760*/  IMAD.MOV.U32 R6, RZ, RZ, R13 ;  /* 0x000000ffff067224 */ /* 0x000fd800078e000d */
[----:B------:R-:W-:Y:S05]  /*7770*/  @!P0 BRA `(.L_x_327) ;  /* 0x0000001400108947 */ /* 0x000fea0003800000 */
[----:B------:R-:W-:-:S13]  /*7780*/  FSETP.GEU.AND P0, PT, R13, 2.25, PT ;  /* 0x401000000d00780b */ /* 0x000fda0003f0e000 */
[----:B------:R-:W-:Y:S05]  /*7790*/  @P0 BRA `(.L_x_328) ;  /* 0x0000000400740947 */ /* 0x000fea0003800000 */
[----:B------:R-:W-:Y:S01]  /*77a0*/  DADD R6, R12, -1 ;  /* 0xbff000000c067429 */ /* 0x000fe20000000000 */
[C---:B------:R-:W-:Y:S01]  /*77b0*/  FSETP.GE.AND P0, PT, R13.reuse, 2.1875, PT ;  /* 0x400c00000d00780b */ /* 0x040fe20003f06000 */
[----:B------:R-:W-:Y:S01]  /*77c0*/  IMAD.MOV.U32 R16, RZ, RZ, -0x65175a6c ;  /* 0x9ae8a594ff107424 */ /* 0x000fe200078e00ff */
[C---:B------:R-:W-:Y:S01]  /*77d0*/  FSETP.GE.AND P1, PT, R13.reuse, 2.0625, PT ;  /* 0x400400000d00780b */ /* 0x040fe20003f26000 */
[----:B------:R-:W-:Y:S01]  /*77e0*/  IMAD.MOV.U32 R17, RZ, RZ, 0x3e8af704 ;  /* 0x3e8af704ff117424 */ /* 0x000fe200078e00ff */
[C---:B------:R-:W-:Y:S01]  /*77f0*/  FSETP.GE.AND P2, PT, R13.reuse, 1.9375, PT ;  /* 0x3ff800000d00780b */ /* 0x040fe20003f46000 */
[----:B------:R-:W-:Y:S01]  /*7800*/  UMOV UR6, 0x60fcf5c9 ;  /* 0x60fcf5c900067882 */ /* 0x000fe20000000000 */
[----:B------:R-:W-:Y:S01]  /*7810*/  FSETP.GE.AND P3, PT, R13, 1.75, PT ;  /* 0x3fe000000d00780b */ /* 0x000fe20003f66000 */
[----:B------:R-:W-:Y:S02]  /*7820*/  UMOV UR7, 0x3e381b49 ;  /* 0x3e381b4900077882 */ /* 0x000fe40000000000 */
[----:B------:R-:W-:-:S02]  /*7830*/  FSEL R2, R6, R12, P0 ;  /* 0x0000000c06027208 */ /* 0x000fc40000000000 */
[----:B------:R-:W-:-:S06]  /*7840*/  FSEL R3, R7, R13, P0 ;  /* 0x0000000d07037208 */ /* 0x000fcc0000000000 */
        /* <DEDUP_REMOVED lines=79> */
.L_x_329:
[----:B------:R-:W-:Y:S02]  /*7d40*/  IMAD.MOV.U32 R10, RZ, RZ, R2 ;  /* 0x000000ffff0a7224 */ /* 0x000fe400078e0002 */
[----:B------:R-:W-:Y:S01]  /*7d50*/  IMAD.MOV.U32 R11, RZ, RZ, R3 ;  /* 0x000000ffff0b7224 */ /* 0x000fe200078e0003 */
[----:B------:R-:W-:Y:S06]  /*7d60*/  BRA `(.L_x_330) ;  /* 0x00000020002c7947 */ /* 0x000fec0003800000 */
.L_x_328:
[----:B------:R-:W-:Y:S01]  /*7d70*/  ISETP.GT.U32.AND P0, PT, R6, 0xfffff, PT ;  /* 0x000fffff0600780c */ /* 0x000fe20003f04070 */
[----:B------:R-:W-:Y:S01]  /*7d80*/  IMAD.MOV.U32 R8, RZ, RZ, RZ ;  /* 0x000000ffff087224 */ /* 0x000fe200078e00ff */
[----:B------:R-:W-:Y:S01]  /*7d90*/  SHF.R.U32.HI R0, RZ, 0x14, R6 ;  /* 0x00000014ff007819 */ /* 0x000fe20000011606 */
[----:B------:R-:W-:Y:S01]  /*7da0*/  IMAD.MOV.U32 R16, RZ, RZ, 0x41ad3b5a ;  /* 0x41ad3b5aff107424 */ /* 0x000fe200078e00ff */
[----:B------:R-:W-:Y:S01]  /*7db0*/  UMOV UR6, 0x7d2cafe2 ;  /* 0x7d2cafe200067882 */ /* 0x000fe20000000000 */
[----:B------:R-:W-:Y:S01]  /*7dc0*/  IMAD.MOV.U32 R17, RZ, RZ, 0x3ed0f5d2 ;  /* 0x3ed0f5d2ff117424 */ /* 0x000fe200078e00ff */
[----:B------:R-:W-:Y:S01]  /*7dd0*/  UMOV UR7, 0x3eb0f5ff ;  /* 0x3eb0f5ff00077882 */ /* 0x000fe20000000000 */
[----:B------:R-:W-:Y:S01]  /*7de0*/  UMOV UR8, 0x3b39803f ;  /* 0x3b39803f00087882 */ /* 0x000fe20000000000 */
[----:B------:R-:W-:-:S05]  /*7df0*/  UMOV UR9, 0x3c7abc9e ;  /* 0x3c7abc9e00097882 */ /* 0x000fca0000000000 */
[----:B------:R-:W-:-:S10]  /*7e00*/  @!P0 DMUL R20, R12, 1.80143985094819840000e+16 ;  /* 0x435000000c148828 */ /* 0x000fd40000000000 */
[----:B------:R-:W-:Y:S01]  /*7e10*/  @!P0 IMAD.MOV.U32 R6, RZ, RZ, R21 ;  /* 0x000000ffff068224 */ /* 0x000fe200078e0015 */
[----:B------:R-:W-:Y:S02]  /*7e20*/  @!P0 LEA.HI R0, R21, 0xffffffca, RZ, 0xc ;  /* 0xffffffca15008811 */ /* 0x000fe400078f60ff */
[----:B------:R-:W-:Y:S02]  /*7e30*/  MUFU.RCP64H R21, R13 ;  /* 0x0000000d00157308 */ /* 0x000fe40000001800 */
[----:B------:R-:W-:Y:S01]  /*7e40*/  LOP3.LUT R2, R6, 0x800fffff, RZ, 0xc0, !PT ;  /* 0x800fffff06027812 */ /* 0x000fe200078ec0ff */
[----:B------:R-:W-:Y:S02]  /*7e50*/  IMAD.MOV.U32 R6, RZ, RZ, R12 ;  /* 0x000000ffff067224 */ /* 0x000fe400078e000c */
[----:B------:R-:W-:Y:S01]  /*7e60*/  @!P0 IMAD.MOV.U32 R6, RZ, RZ, R20 ;  /* 0x000000ffff068224 */ /* 0x000fe200078e0014 */
[----:B------:R-:W-:Y:S01]  /*7e70*/  LOP3.LUT R7, R2, 0x3ff00000, RZ, 0xfc, !PT ;  /* 0x3ff0000002077812 */ /* 0x000fe200078efcff */
[----:B------:R-:W-:-:S03]  /*7e80*/  IMAD.MOV.U32 R20, RZ, RZ, RZ ;  /* 0x000000ffff147224 */ /* 0x000fc600078e00ff */
        /* <DEDUP_REMOVED lines=56> */
[----:B------:R-:W-:-:S04]  /*8210*/  DFMA R18, -R12, R20, 1 ;  /* 0x3ff000000c12742b */ /* 0x000fc80000000114 */
[----:B------:R-:W-:-:S08]  /*8220*/  DFMA R22, R14, R22, R24 ;  /* 0x000000160e16722b */ /* 0x000fd00000000018 */
[----:B------:R-:W-:Y:S01]  /*8230*/  DFMA R10, R10, R6, R22 ;  /* 0x000000060a0a722b */ /* 0x000fe20000000016 */
[----:B------:R-:W-:Y:S02]  /*8240*/  IMAD.MOV.U32 R22, RZ, RZ, -0x35dec16 ;  /* 0xfca213eaff167424 */ /* 0x000fe400078e00ff */
[----:B------:R-:W-:-:S05]  /*8250*/  IMAD.MOV.U32 R23, RZ, RZ, 0x3e928af3 ;  /* 0x3e928af3ff177424 */ /* 0x000fca00078e00ff */
[----:B------:R-:W-:-:S08]  /*8260*/  DADD R14, R16, R10 ;  /* 0x00000000100e7229 */ /* 0x000fd0000000000a */
[--C-:B------:R-:W-:Y:S02]  /*8270*/  DADD R6, R2, R14.reuse ;  /* 0x0000000002067229 */ /* 0x100fe4000000000e */
[----:B------:R-:W-:-:S06]  /*8280*/  DADD R16, R16, -R14 ;  /* 0x0000000010107229 */ /* 0x000fcc000000080e */
[----:B------:R-:W-:Y:S02]  /*8290*/  DADD R2, R2, -R6 ;  /* 0x0000000002027229 */ /* 0x000fe40000000806 */
[----:B------:R-:W-:Y:S01]  /*82a0*/  DADD R16, R10, R16 ;  /* 0x000000000a107229 */ /* 0x000fe20000000010 */
[C---:B------:R-:W-:Y:S02]  /*82b0*/  VIADD R10, R0.reuse, 0xfffffc01 ;  /* 0xfffffc01000a7836 */ /* 0x040fe40000000000 */
[----:B------:R-:W-:-:S03]  /*82c0*/  @P1 VIADD R10, R0, 0xfffffc02 ;  /* 0xfffffc02000a1836 */ /* 0x000fc60000000000 */
[----:B------:R-:W-:-:S08]  /*82d0*/  DADD R2, R14, R2 ;  /* 0x000000000e027229 */ /* 0x000fd00000000002 */
        /* <DEDUP_REMOVED lines=25> */
[--C-:B------:R-:W-:Y:S02]  /*8470*/  DADD R2, -R12, R6.reuse ;  /* 0x000000000c027229 */ /* 0x100fe40000000106 */
[----:B------:R-:W-:-:S06]  /*8480*/  DADD R10, R10, -R6 ;  /* 0x000000000a0a7229 */ /* 0x000fcc0000000806 */
[----:B------:R-:W-:Y:S02]  /*8490*/  DADD R6, R6, -R2 ;  /* 0x0000000006067229 */ /* 0x000fe40000000802 */
[----:B------:R-:W-:-:S06]  /*84a0*/  DADD R10, R14, R10 ;  /* 0x000000000e0a7229 */ /* 0x000fcc000000000a */
[----:B------:R-:W-:-:S08]  /*84b0*/  DADD R6, -R12, R6 ;  /* 0x000000000c067229 */ /* 0x000fd00000000106 */
        /* <DEDUP_REMOVED lines=94> */
.L_x_331:
        /* <DEDUP_REMOVED lines=18> */
.L_x_327:
[----:B------:R-:W-:-:S14]  /*8bc0*/  DSETP.GEU.AND P0, PT, R12, RZ, PT ;  /* 0x000000ff0c00722a */ /* 0x000fdc0003f0e000 */
[----:B------:R-:W-:Y:S05]  /*8bd0*/  @P0 BRA `(.L_x_332) ;  /* 0x00000010008c0947 */ /* 0x000fea0003800000 */
[----:B------:R-:W0:Y:S01]  /*8be0*/  FRND.F64.TRUNC R2, R12 ;  /* 0x0000000c00027313 */ /* 0x000e22000030d800 */
[----:B------:R-:W-:Y:S02]  /*8bf0*/  IMAD.MOV.U32 R10, RZ, RZ, 0x0 ;  /* 0x00000000ff0a7424 */ /* 0x000fe400078e00ff */
[----:B------:R-:W-:Y:S01]  /*8c00*/  IMAD.MOV.U32 R11, RZ, RZ, -0x80000 ;  /* 0xfff80000ff0b7424 */ /* 0x000fe200078e00ff */
[----:B0-----:R-:W-:-:S14]  /*8c10*/  DSETP.NEU.AND P0, PT, R12, R2, PT ;  /* 0x000000020c00722a */ /* 0x001fdc0003f0d000 */
[----:B------:R-:W-:Y:S05]  /*8c20*/  @!P0 BRA `(.L_x_330) ;  /* 0x00000010007c8947 */ /* 0x000fea0003800000 */
[----:B------:R-:W-:-:S13]  /*8c30*/  FSETP.GT.AND P0, PT, R13, -2.25, PT ;  /* 0xc01000000d00780b */ /* 0x000fda0003f04000 */
[----:B------:R-:W-:Y:S05]  /*8c40*/  @!P0 BRA `(.L_x_333) ;  /* 0x0000000400688947 */ /* 0x000fea0003800000 */
[----:B------:R-:W-:Y:S01]  /*8c50*/  DADD R2, R12, 1 ;  /* 0x3ff000000c027429 */ /* 0x000fe20000000000 */
[C---:B------:R-:W-:Y:S01]  /*8c60*/  FSETP.GTU.AND P0, PT, R13.reuse, -2.1875, PT ;  /* 0xc00c00000d00780b */ /* 0x040fe20003f0c000 */
[----:B------:R-:W-:Y:S01]  /*8c70*/  IMAD.MOV.U32 R14, RZ, RZ, -0x65175a6c ;  /* 0x9ae8a594ff0e7424 */ /* 0x000fe200078e00ff */
[C---:B------:R-:W-:Y:S01]  /*8c80*/  FSETP.GTU.AND P1, PT, R13.reuse, -2.0625, PT ;  /* 0xc00400000d00780b */ /* 0x040fe20003f2c000 */
[----:B------:R-:W-:Y:S01]  /*8c90*/  IMAD.MOV.U32 R15, RZ, RZ, 0x3e8af704 ;  /* 0x3e8af704ff0f7424 */ /* 0x000fe200078e00ff */
[C---:B------:R-:W-:Y:S01]  /*8ca0*/  FSETP.GTU.AND P2, PT, R13.reuse, -1.9375, PT ;  /* 0xbff800000d00780b */ /* 0x040fe20003f4c000 */
[----:B------:R-:W-:Y:S01]  /*8cb0*/  UMOV UR6, 0x60fcf5c9 ;  /* 0x60fcf5c900067882 */ /* 0x000fe20000000000 */
[----:B------:R-:W-:Y:S01]  /*8cc0*/  FSETP.GTU.AND P3, PT, R13, -1.75, PT ;  /* 0xbfe000000d00780b */ /* 0x000fe20003f6c000 */
[----:B------:R-:W-:Y:S02]  /*8cd0*/  UMOV UR7, 0x3e381b49 ;  /* 0x3e381b4900077882 */ /* 0x000fe40000000000 */
[----:B------:R-:W-:-:S02]  /*8ce0*/  FSEL R10, R2, R12, !P0 ;  /* 0x0000000c020a7208 */ /* 0x000fc40004000000 */
[----:B------:R-:W-:-:S06]  /*8cf0*/  FSEL R11, R3, R13, !P0 ;  /* 0x0000000d030b7208 */ /* 0x000fcc0004000000 */
[----:B------:R-:W-:-:S10]  /*8d00*/  DADD R2, R10, 1 ;  /* 0x3ff000000a027429 */ /* 0x000fd40000000000 */
[----:B------:R-:W-:Y:S02]  /*8d10*/  FSEL R2, R2, R10, !P1 ;  /* 0x0000000a02027208 */ /* 0x000fe40004800000 */
[----:B------:R-:W-:-:S06]  /*8d20*/  FSEL R3, R3, R11, !P1 ;  /* 0x0000000b03037208 */ /* 0x000fcc0004800000 */
[----:B------:R-:W-:-:S10]  /*8d30*/  DADD R6, R2, 1 ;  /* 0x3ff0000002067429 */ /* 0x000fd40000000000 */
[----:B------:R-:W-:Y:S02]  /*8d40*/  FSEL R8, R6, R2, !P2 ;  /* 0x0000000206087208 */ /* 0x000fe40005000000 */
[----:B------:R-:W-:-:S06]  /*8d50*/  FSEL R9, R7, R3, !P2 ;  /* 0x0000000307097208 */ /* 0x000fcc0005000000 */
[----:B------:R-:W-:-:S10]  /*8d60*/  DADD R6, R8, 1 ;  /* 0x3ff0000008067429 */ /* 0x000fd40000000000 */
[----:B------:R-:W-:Y:S02]  /*8d70*/  FSEL R6, R6, R8, !P3 ;  /* 0x0000000806067208 */ /* 0x000fe40005800000 */
[----:B------:R-:W-:-:S06]  /*8d80*/  FSEL R7, R7, R9, !P3 ;  /* 0x0000000907077208 */ /* 0x000fcc0005800000 */
        /* <DEDUP_REMOVED lines=20> */
[----:B------:R-:W-:Y:S01]  /*8ed0*/  UMOV UR7, 0x3f7d919c ;  /* 0x3f7d919c00077882 */ /* 0x000fe20000000000 */
[----:B------:R-:W-:-:S05]  /*8ee0*/  DFMA R14, R12, R12, R12 ;  /* 0x0000000c0c0e722b */ /* 0x000fca000000000c */
[----:B------:R-:W-:Y:S01]  /*8ef0*/  DFMA R16, R6, R16, UR6 ;  /* 0x0000000606107e2b */ /* 0x000fe20008000010 */
[----:B------:R-:W-:Y:S01]  /*8f00*/  UMOV UR6, 0x28386f4d ;  /* 0x28386f4d00067882 */ /* 0x000fe20000000000 */
[----:B------:R-:W-:-:S03]  /*8f10*/  UMOV UR7, 0x3f83b4af ;  /* 0x3f83b4af00077882 */ /* 0x000fc60000000000 */
[----:B------:R-:W-:Y:S02]  /*8f20*/  FSEL R12, R14, R12, !P0 ;  /* 0x0000000c0e0c7208 */ /* 0x000fe40004000000 */
[----:B------:R-:W-:Y:S01]  /*8f30*/  FSEL R13, R15, R13, !P0 ;  /* 0x0000000d0f0d7208 */ /* 0x000fe20004000000 */
[----:B------:R-:W-:Y:S01]  /*8f40*/  DFMA R16, R6, R16, -UR6 ;  /* 0x8000000606107e2b */ /* 0x000fe20008000010 */
[----:B------:R-:W-:Y:S01]  /*8f50*/  UMOV UR6, 0x3c37b4d ;  /* 0x03c37b4d00067882 */ /* 0x000fe20000000000 */
[----:B------:R-:W-:-:S03]  /*8f60*/  UMOV UR7, 0x3fa59af1 ;  /* 0x3fa59af100077882 */ /* 0x000fc60000000000 */
[----:B------:R-:W-:-:S03]  /*8f70*/  DFMA R10, R10, R12, R12 ;  /* 0x0000000c0a0a722b */ /* 0x000fc6000000000c */
[----:B------:R-:W-:Y:S01]  /*8f80*/  DFMA R16, R6, R16, -UR6 ;  /* 0x8000000606107e2b */ /* 0x000fe20008000010 */
[----:B------:R-:W-:Y:S01]  /*8f90*/  UMOV UR6, 0x20b439ef ;  /* 0x20b439ef00067882 */ /* 0x000fe20000000000 */
[----:B------:R-:W-:-:S05]  /*8fa0*/  UMOV UR7, 0x3fc55123 ;  /* 0x3fc5512300077882 */ /* 0x000fca0000000000 */
[----:B------:R-:W-:Y:S01]  /*8fb0*/  FSEL R10, R10, R12, !P1 ;  /* 0x0000000c0a0a7208 */ /* 0x000fe20004800000 */
[----:B------:R-:W-:Y:S01]  /*8fc0*/  DFMA R16, R6, R16, UR6 ;  /* 0x0000000606107e2b */ /* 0x000fe20008000010 */
[----:B------:R-:W-:Y:S01]  /*8fd0*/  FSEL R11, R11, R13, !P1 ;  /* 0x0000000d0b0b7208 */ /* 0x000fe20004800000 */
[----:B------:R-:W-:Y:S01]  /*8fe0*/  UMOV UR6, 0x8fa26f4f ;  /* 0x8fa26f4f00067882 */ /* 0x000fe20000000000 */
[----:B------:R-:W-:-:S04]  /*8ff0*/  UMOV UR7, 0x3fa5815e ;  /* 0x3fa5815e00077882 */ /* 0x000fc80000000000 */
[----:B------:R-:W-:Y:S02]  /*9000*/  DFMA R2, R2, R10, R10 ;  /* 0x0000000a0202722b */ /* 0x000fe4000000000a */
[----:B------:R-:W-:Y:S01]  /*9010*/  DFMA R16, R6, R16, -UR6 ;  /* 0x8000000606107e2b */ /* 0x000fe20008000010 */
[----:B------:R-:W-:Y:S01]  /*9020*/  UMOV UR6, 0x26afa2b ;  /* 0x026afa2b00067882 */ /* 0x000fe20000000000 */
[----:B------:R-:W-:-:S06]  /*9030*/  UMOV UR7, 0x3fe4fcf4 ;  /* 0x3fe4fcf400077882 */ /* 0x000fcc0000000000 */
[----:B------:R-:W-:Y:S01]  /*9040*/  DFMA R16, R6, R16, -UR6 ;  /* 0x8000000606107e2b */ /* 0x000fe20008000010 */
[----:B------:R-:W-:Y:S01]  /*9050*/  FSEL R2, R2, R10, !P2 ;  /* 0x0000000a02027208 */ /* 0x000fe20005000000 */
[----:B------:R-:W-:Y:S01]  /*9060*/  UMOV UR6, 0xfc6fb619 ;  /* 0xfc6fb61900067882 */ /* 0x000fe20000000000 */
[----:B------:R-:W-:Y:S01]  /*9070*/  FSEL R3, R3, R11, !P2 ;  /* 0x0000000b03037208 */ /* 0x000fe20005000000 */
[----:B------:R-:W-:-:S04]  /*9080*/  UMOV UR7, 0x3fe2788c ;  /* 0x3fe2788c00077882 */ /* 0x000fc80000000000 */
[----:B------:R-:W-:Y:S02]  /*9090*/  DFMA R16, R6, R16, UR6 ;  /* 0x0000000606107e2b */ /* 0x000fe40008000010 */
[----:B------:R-:W-:-:S06]  /*90a0*/  DFMA R8, R8, R2, R2 ;  /* 0x000000020808722b */ /* 0x000fcc0000000002 */
[----:B------:R-:W-:-:S04]  /*90b0*/  DFMA R16, R6, R16, 1 ;  /* 0x3ff000000610742b */ /* 0x000fc80000000010 */
        /* <DEDUP_REMOVED lines=19> */
.L_x_333:
[----:B------:R-:W-:-:S13]  /*91f0*/  FSETP.GT.AND P0, PT, R13, -3.611328125, PT ;  /* 0xc06720000d00780b */ /* 0x000fda0003f04000 */
[----:B------:R-:W-:Y:S05]  /*9200*/  @!P0 BRA `(.L_x_334) ;  /* 0x0000000800dc8947 */ /* 0x000fea0003800000 */
[----:B------:R-:W-:Y:S01]  /*9210*/  VIADD R7, R6, 0x100000 ;  /* 0x0010000006077836 */ /* 0x000fe20000000000 */
[----:B------:R-:W0:Y:S01]  /*9220*/  LDCU.64 UR6, c[0x4][0x1a8] ;  /* 0x01003500ff0677ac */ /* 0x000e220008000a00 */
[----:B------:R-:W-:-:S04]  /*9230*/  IMAD.MOV.U32 R6, RZ, RZ, R12 ;  /* 0x000000ffff067224 */ /* 0x000fc800078e000c */
        /* <DEDUP_REMOVED lines=19> */
[----:B------:R-:W-:Y:S02]  /*9370*/  IMAD.MOV.U32 R0, RZ, RZ, 0x3da8ff83 ;  /* 0x3da8ff83ff007424 */ /* 0x000fe400078e00ff */
[----:B------:R-:W-:Y:S01]  /*9380*/  IMAD.MOV.U32 R32, RZ, RZ, 0x652b82fe ;  /* 0x652b82feff207424 */ /* 0x000fe200078e00ff */
[----:B------:R-:W-:Y:S01]  /*9390*/  ISETP.NE.U32.AND.EX P0, PT, RZ, RZ, PT, P0 ;  /* 0x000000ffff00720c */ /* 0x000fe20003f05100 */
[----:B------:R-:W-:-:S03]  /*93a0*/  IMAD.MOV.U32 R33, RZ, RZ, 0x3ff71547 ;  /* 0x3ff71547ff217424 */ /* 0x000fc600078e00ff */
[----:B------:R-:W-:Y:S02]  /*93b0*/  FSEL R30, R30, -8.06006814911005101289e+34, !P0 ;  /* 0xf9785eba1e1e7808 */ /* 0x000fe40004000000 */
[----:B-----5:R-:W-:Y:S01]  /*93c0*/  FSEL R31, -R0, 0.11223486810922622681, !P0 ;  /* 0x3de5db65001f7808 */ /* 0x020fe20004000100 */
[----:B0-----:R-:W-:-:S08]  /*93d0*/  DFMA R14, -|R12|, R2, 1 ;  /* 0x3ff000000c0e742b */ /* 0x001fd00000000302 */
        /* <DEDUP_REMOVED lines=13> */
[----:B------:R-:W-:-:S03]  /*94b0*/  UMOV UR9, 0x3e5ade15 ;  /* 0x3e5ade1500097882 */ /* 0x000fc60000000000 */
[----:B------:R-:W-:Y:S01]  /*94c0*/  DFMA R6, R2, R6, -UR6 ;  /* 0x8000000602067e2b */ /* 0x000fe20008000006 */
[----:B------:R-:W-:Y:S01]  /*94d0*/  UMOV UR6, 0xbde1e324 ;  /* 0xbde1e32400067882 */ /* 0x000fe20000000000 */
[----:B------:R-:W-:Y:S01]  /*94e0*/  DMUL R24, R14, R14 ;  /* 0x0000000e0e187228 */ /* 0x000fe20000000000 */
[----:B------:R-:W-:-:S05]  /*94f0*/  UMOV UR7, 0x3f35a85a ;  /* 0x3f35a85a00077882 */ /* 0x000fca0000000000 */
[----:B------:R-:W-:Y:S01]  /*9500*/  DFMA R28, R2, R6, UR6 ;  /* 0x00000006021c7e2b */ /* 0x000fe20008000006 */
[----:B------:R-:W-:Y:S01]  /*9510*/  UMOV UR6, 0xf07b3f05 ;  /* 0xf07b3f0500067882 */ /* 0x000fe20000000000 */
[----:B------:R-:W-:Y:S01]  /*9520*/  DFMA R6, |R12|, R32, 6.75539944105574400000e+15 ;  /* 0x433800000c06742b */ /* 0x000fe20000000220 */
[----:B------:R-:W-:-:S05]  /*9530*/  UMOV UR7, 0x3f4a8b28 ;  /* 0x3f4a8b2800077882 */ /* 0x000fca0000000000 */
[----:B------:R-:W-:Y:S01]  /*9540*/  DFMA R28, R2, R28, UR6 ;  /* 0x00000006021c7e2b */ /* 0x000fe2000800001c */
[----:B------:R-:W-:Y:S01]  /*9550*/  UMOV UR6, 0xd45a282f ;  /* 0xd45a282f00067882 */ /* 0x000fe20000000000 */
[----:B------:R-:W-:Y:S02]  /*9560*/  UMOV UR7, 0x3f0a15d1 ;  /* 0x3f0a15d100077882 */ /* 0x000fe40000000000 */
[----:B------:R-:W-:-:S04]  /*9570*/  IABS R0, R6 ;  /* 0x0000000600007213 */ /* 0x000fc80000000000 */
[----:B------:R-:W-:Y:S01]  /*9580*/  DFMA R28, R2, R28, -UR6 ;  /* 0x80000006021c7e2b */ /* 0x000fe2000800001c */
[----:B------:R-:W-:Y:S01]  /*9590*/  UMOV UR6, 0xfefa39ef ;  /* 0xfefa39ef00067882 */ /* 0x000fe20000000000 */
[----:B------:R-:W-:Y:S01]  /*95a0*/  UMOV UR7, 0x3fe62e42 ;  /* 0x3fe62e4200077882 */ /* 0x000fe20000000000 */
[----:B--2---:R-:W-:-:S08]  /*95b0*/  DFMA R20, R24, R30, R20 ;  /* 0x0000001e1814722b */ /* 0x004fd00000000014 */
[----:B------:R-:W-:Y:S02]  /*95c0*/  DFMA R22, R24, R20, R22 ;  /* 0x000000141816722b */ /* 0x000fe40000000016 */
[----:B------:R-:W-:-:S06]  /*95d0*/  DADD R20, R6, -6.75539944105574400000e+15 ;  /* 0xc338000006147429 */ /* 0x000fcc0000000000 */
        /* <DEDUP_REMOVED lines=67> */
[----:B------:R-:W-:Y:S02]  /*9a10*/  DMUL R10, |R12|, R10 ;  /* 0x0000000a0c0a7228 */ /* 0x000fe40000000200 */
        /* <DEDUP_REMOVED lines=36> */
.L_x_335:
[----:B------:R-:W-:Y:S01]  /*9c60*/  DADD R6, |R12|, -0.5 ;  /* 0xbfe000000c067429 */ /* 0x000fe20000000200 */
[----:B------:R-:W-:Y:S01]  /*9c70*/  FSETP.GTU.AND P0, PT, R13, -3.529541015625, PT ;  /* 0xc061e4000d00780b */ /* 0x000fe20003f0c000 */
[----:B------:R-:W-:Y:S01]  /*9c80*/  DADD R10, -RZ, |R12| ;  /* 0x00000000ff0a7229 */ /* 0x000fe2000000050c */
[----:B------:R-:W-:Y:S01]  /*9c90*/  BSSY.RECONVERGENT B0, `(.L_x_336) ;  /* 0x0000007000007945 */ /* 0x000fe20003800200 */
[----:B------:R-:W-:-:S06]  /*9ca0*/  MOV R0, 0x9d00 ;  /* 0x00009d0000007802 */ /* 0x000fcc0000000f00 */
[----:B------:R-:W-:-:S05]  /*9cb0*/  VIADD R9, R7, 0xfff00000 ;  /* 0xfff0000007097836 */ /* 0x000fca0000000000 */
[----:B------:R-:W-:-:S06]  /*9cc0*/  FSEL R7, R7, R9, P0 ;  /* 0x0000000907077208 */ /* 0x000fcc0000000000 */
[----:B------:R-:W-:Y:S01]  /*9cd0*/  DADD R8, -RZ, -R6 ;  /* 0x00000000ff087229 */ /* 0x000fe20000000906 */
[----:B------:R-:W-:-:S10]  /*9ce0*/  IMAD.MOV.U32 R7, RZ, RZ, R11 ;  /* 0x000000ffff077224 */ /* 0x000fd400078e000b */
[----:B------:R-:W-:Y:S05]  /*9cf0*/  CALL.REL.NOINC `($_Z3dchddddddPdS_S_S_S_$__internal_accurate_pow) ;  /* 0x000000d4003c7944 */ /* 0x000fea0003c00000 */
[----:B------:R-:W-:Y:S05]  /*9d00*/  BSYNC.RECONVERGENT B0 ;  /* 0x0000000000007941 */ /* 0x000fea0003800200 */
.L_x_336:
[----:B------:R-:W-:Y:S01]  /*9d10*/  IMAD.MOV.U32 R9, RZ, RZ, R7 ;  /* 0x000000ffff097224 */ /* 0x000fe200078e0007 */
[----:B------:R-:W-:-:S05]  /*9d20*/  FSETP.GTU.AND P0, PT, R13, -3.529541015625, PT ;  /* 0xc061e4000d00780b */ /* 0x000fca0003f0c000 */
[----:B------:R-:W-:-:S10]  /*9d30*/  DMUL R6, R8, R2 ;  /* 0x0000000208067228 */ /* 0x000fd40000000000 */
[----:B------:R-:W-:Y:S02]  /*9d40*/  FSEL R10, R6, R2, !P0 ;  /* 0x00000002060a7208 */ /* 0x000fe40004000000 */
[----:B------:R-:W-:-:S06]  /*9d50*/  FSEL R11, R7, R3, !P0 ;  /* 0x00000003070b7208 */ /* 0x000fcc0004000000 */
[----:B------:R-:W-:Y:S01]  /*9d60*/  DMUL R10, R8, R10 ;  /* 0x0000000a080a7228 */ /* 0x000fe20000000000 */
[----:B------:R-:W-:Y:S10]  /*9d70*/  BRA `(.L_x_330) ;  /* 0x0000000000287947 */ /* 0x000ff40003800000 */
.L_x_334:
[----:B------:R-:W0:Y:S01]  /*9d80*/  FRND.F64.FLOOR R12, R12 ;  /* 0x0000000c000c7313 */ /* 0x000e220000305800 */
[----:B------:R-:W-:Y:S01]  /*9d90*/  IMAD.MOV.U32 R10, RZ, RZ, RZ ;  /* 0x000000ffff0a7224 */ /* 0x000fe200078e00ff */
[----:B0-----:R-:W-:-:S10]  /*9da0*/  DMUL R2, R12, 0.5 ;  /* 0x3fe000000c027828 */ /* 0x001fd40000000000 */
[----:B------:R-:W0:Y:S02]  /*9db0*/  FRND.F64.FLOOR R2, R2 ;  /* 0x0000000200027313 */ /* 0x000e240000305800 */
[----:B0-----:R-:W-:-:S08]  /*9dc0*/  DADD R6, R2, R2 ;  /* 0x0000000002067229 */ /* 0x001fd00000000002 */
[----:B------:R-:W-:-:S08]  /*9dd0*/  DADD R6, R12, -R6 ;  /* 0x000000000c067229 */ /* 0x000fd00000000806 */
[----:B------:R-:W-:-:S06]  /*9de0*/  DSETP.NEU.AND P0, PT, R6, 1, PT ;  /* 0x3ff000000600742a */ /* 0x000fcc0003f0d000 */
[----:B------:R-:W-:Y:S01]  /*9df0*/  FSEL R11, -RZ, RZ, !P0 ;  /* 0x000000ffff0b7208 */ /* 0x000fe20004000100 */
[----:B------:R-:W-:Y:S07]  /*9e00*/  BRA `(.L_x_330) ;  /* 0x0000000000047947 */ /* 0x000fee0003800000 */
.L_x_332:
[----:B------:R-:W-:-:S11]  /*9e10*/  DADD R10, R12, R12 ;  /* 0x000000000c0a7229 */ /* 0x000fd6000000000c */
.L_x_330:
[----:B------:R-:W0:Y:S01]  /*9e20*/  MUFU.RCP64H R3, R11 ;  /* 0x0000000b00037308 */ /* 0x000e220000001800 */
[----:B------:R-:W-:Y:S01]  /*9e30*/  IMAD.MOV.U32 R2, RZ, RZ, 0x1 ;  /* 0x00000001ff027424 */ /* 0x000fe200078e00ff */
[----:B------:R-:W-:Y:S01]  /*9e40*/  FSETP.GEU.AND P1, PT, |R5|, 6.5827683646048100446e-37, PT ;  /* 0x036000000500780b */ /* 0x000fe20003f2e200 */
[----:B------:R-:W-:Y:S04]  /*9e50*/  BSSY.RECONVERGENT B0, `(.L_x_337) ;  /* 0x0000012000007945 */ /* 0x000fe80003800200 */
[----:B0-----:R-:W-:-:S08]  /*9e60*/  DFMA R6, R2, -R10, 1 ;  /* 0x3ff000000206742b */ /* 0x001fd0000000080a */
[----:B------:R-:W-:-:S08]  /*9e70*/  DFMA R6, R6, R6, R6 ;  /* 0x000000060606722b */ /* 0x000fd00000000006 */
[----:B------:R-:W-:-:S08]  /*9e80*/  DFMA R6, R2, R6, R2 ;  /* 0x000000060206722b */ /* 0x000fd00000000002 */
[----:B------:R-:W-:-:S08]  /*9e90*/  DFMA R2, R6, -R10, 1 ;  /* 0x3ff000000602742b */ /* 0x000fd0000000080a */
[----:B------:R-:W-:-:S08]  /*9ea0*/  DFMA R2, R6, R2, R6 ;  /* 0x000000020602722b */ /* 0x000fd00000000006 */
[----:B------:R-:W-:-:S08]  /*9eb0*/  DMUL R6, R4, R2 ;  /* 0x0000000204067228 */ /* 0x000fd00000000000 */
[----:B------:R-:W-:-:S08]  /*9ec0*/  DFMA R8, R6, -R10, R4 ;  /* 0x8000000a0608722b */ /* 0x000fd00000000004 */
        /* <DEDUP_REMOVED lines=10> */
.L_x_338:
[----:B------:R-:W-:Y:S05]  /*9f70*/  BSYNC.RECONVERGENT B0 ;  /* 0x0000000000007941 */ /* 0x000fea0003800200 */
.L_x_337:
        /* <DEDUP_REMOVED lines=70> */
[----:B------:R-:W-:-:S07]  /*a3e0*/  IMAD.MOV.U32 R12, RZ, RZ, 0x1 ;  /* 0x00000001ff0c7424 */ /* 0x000fce00078e00ff */
[----:B------:R-:W-:-:S10]  /*a3f0*/  DMUL R4, R14, R4 ;  /* 0x000000040e047228 */ /* 0x000fd40000000000 */
[----:B------:R-:W-:Y:S02]  /*a400*/  FSEL R5, R15, R5, P3 ;  /* 0x000000050f057208 */ /* 0x000fe40001800000 */
[----:B------:R-:W-:Y:S02]  /*a410*/  FSEL R4, R14, R4, P3 ;  /* 0x000000040e047208 */ /* 0x000fe40001800000 */
        /* <DEDUP_REMOVED lines=26> */
[----:B------:R-:W-:Y:S01]  /*a5c0*/  IMAD.MOV.U32 R13, RZ, RZ, R29 ;  /* 0x000000ffff0d7224 */ /* 0x000fe200078e001d */
[----:B------:R-:W-:Y:S06]  /*a5d0*/  BRA `(.L_x_341) ;  /* 0x0000002000487947 */ /* 0x000fec0003800000 */
.L_x_340:
        /* <DEDUP_REMOVED lines=212> */
.L_x_342:
        /* <DEDUP_REMOVED lines=18> */
.L_x_339:
[----:B------:R-:W-:-:S14]  /*b440*/  DSETP.GEU.AND P0, PT, R4, RZ, PT ;  /* 0x000000ff0400722a */ /* 0x000fdc0003f0e000 */
[----:B------:R-:W-:Y:S05]  /*b450*/  @P0 BRA `(.L_x_343) ;  /* 0x0000001000a40947 */ /* 0x000fea0003800000 */
[----:B------:R-:W0:Y:S01]  /*b460*/  FRND.F64.TRUNC R6, R4 ;  /* 0x0000000400067313 */ /* 0x000e22000030d800 */
[----:B------:R-:W-:Y:S02]  /*b470*/  IMAD.MOV.U32 R12, RZ, RZ, 0x0 ;  /* 0x00000000ff0c7424 */ /* 0x000fe400078e00ff */
[----:B------:R-:W-:Y:S01]  /*b480*/  IMAD.MOV.U32 R13, RZ, RZ, -0x80000 ;  /* 0xfff80000ff0d7424 */ /* 0x000fe200078e00ff */
[----:B0-----:R-:W-:-:S14]  /*b490*/  DSETP.NEU.AND P0, PT, R6, R4, PT ;  /* 0x000000040600722a */ /* 0x001fdc0003f0d000 */
        /* <DEDUP_REMOVED lines=95> */
.L_x_344:
        /* <DEDUP_REMOVED lines=168> */
.L_x_346:
        /* <DEDUP_REMOVED lines=13> */
.L_x_347:
        /* <DEDUP_REMOVED lines=8> */
.L_x_345:
        /* <DEDUP_REMOVED lines=9> */
.L_x_343:
[----:B------:R-:W-:-:S11]  /*c6f0*/  DADD R12, R4, R4 ;  /* 0x00000000040c7229 */ /* 0x000fd60000000004 */
.L_x_341:
        /* <DEDUP_REMOVED lines=101> */
.L_x_350:
[----:B------:R-:W-:Y:S02]  /*cd50*/  IMAD.MOV.U32 R6, RZ, RZ, R4 ;  /* 0x000000ffff067224 */ /* 0x000fe400078e0004 */
[----:B------:R-:W-:Y:S01]  /*cd60*/  IMAD.MOV.U32 R7, RZ, RZ, R5 ;  /* 0x000000ffff077224 */ /* 0x000fe200078e0005 */
[----:B------:R-:W-:Y:S06]  /*cd70*/  BRA `(.L_x_351) ;  /* 0x0000002000447947 */ /* 0x000fec0003800000 */
.L_x_349:
        /* <DEDUP_REMOVED lines=18> */
[----:B------:R-:W-:-:S04]  /*cea0*/  LOP3.LUT R9, R14, 0x3ff00000, RZ, 0xfc, !PT ;  /* 0x3ff000000e097812 */ /* 0x000fc800078efcff */
        /* <DEDUP_REMOVED lines=63> */
[----:B------:R-:W-:-:S06]  /*d2a0*/  DADD R18, R16, R18 ;  /* 0x0000000010127229 */ /* 0x000fcc0000000012 */
[----:B------:R-:W-:Y:S01]  /*d2b0*/  DADD R6, R14, R6 ;  /* 0x000000000e067229 */ /* 0x000fe20000000006 */
[C---:B------:R-:W-:Y:S02]  /*d2c0*/  VIADD R14, R24.reuse, 0xfffffc01 ;  /* 0xfffffc01180e7836 */ /* 0x040fe40000000000 */
[----:B------:R-:W-:Y:S02]  /*d2d0*/  @P1 VIADD R14, R24, 0xfffffc02 ;  /* 0xfffffc02180e1836 */ /* 0x000fe40000000000 */
[----:B------:R-:W-:-:S03]  /*d2e0*/  IMAD.MOV.U32 R24, RZ, RZ, -0x35dec16 ;  /* 0xfca213eaff187424 */ /* 0x000fc600078e00ff */
        /* <DEDUP_REMOVED lines=124> */
.L_x_352:
        /* <DEDUP_REMOVED lines=18> */
.L_x_348:
        /* <DEDUP_REMOVED lines=98> */
.L_x_355:
[----:B------:R-:W-:Y:S02]  /*e1f0*/  IMAD.MOV.U32 R6, RZ, RZ, R8 ;  /* 0x000000ffff067224 */ /* 0x000fe400078e0008 */
[----:B------:R-:W-:Y:S01]  /*e200*/  IMAD.MOV.U32 R7, RZ, RZ, R9 ;  /* 0x000000ffff077224 */ /* 0x000fe200078e0009 */
[----:B------:R-:W-:Y:S06]  /*e210*/  BRA `(.L_x_351) ;  /* 0x0000000c001c7947 */ /* 0x000fec0003800000 */
.L_x_354:
        /* <DEDUP_REMOVED lines=52> */
[----:B------:R-:W-:Y:S01]  /*e560*/  DFMA R14, R34, |R4|, 6.75539944105574400000e+15 ;  /* 0x43380000220e742b */ /* 0x000fe20000000404 */
        /* <DEDUP_REMOVED lines=115> */
.L_x_357:
        /* <DEDUP_REMOVED lines=13> */
.L_x_358:
        /* <DEDUP_REMOVED lines=8> */
.L_x_356:
        /* <DEDUP_REMOVED lines=9> */
.L_x_353:
[----:B------:R-:W-:-:S11]  /*ee80*/  DADD R6, R4, R4 ;  /* 0x0000000004067229 */ /* 0x000fd60000000004 */
.L_x_351:
        /* <DEDUP_REMOVED lines=102> */
.L_x_361:
[----:B------:R-:W-:Y:S02]  /*f4f0*/  IMAD.MOV.U32 R6, RZ, RZ, R4 ;  /* 0x000000ffff067224 */ /* 0x000fe400078e0004 */
[----:B------:R-:W-:Y:S01]  /*f500*/  IMAD.MOV.U32 R7, RZ, RZ, R5 ;  /* 0x000000ffff077224 */ /* 0x000fe200078e0005 */
[----:B------:R-:W-:Y:S06]  /*f510*/  BRA `(.L_x_362) ;  /* 0x0000002000447947 */ /* 0x000fec0003800000 */
.L_x_360:
        /* <DEDUP_REMOVED lines=211> */
.L_x_363:
        /* <DEDUP_REMOVED lines=18> */
.L_x_359:
        /* <DEDUP_REMOVED lines=98> */
.L_x_366:
[----:B------:R-:W-:Y:S02]  /*10990*/  IMAD.MOV.U32 R6, RZ, RZ, R8 ;  /* 0x000000ffff067224 */ /* 0x000fe400078e0008 */
[----:B------:R-:W-:Y:S01]  /*109a0*/  IMAD.MOV.U32 R7, RZ, RZ, R9 ;  /* 0x000000ffff077224 */ /* 0x000fe200078e0009 */
[----:B------:R-:W-:Y:S06]  /*109b0*/  BRA `(.L_x_362) ;  /* 0x0000000c001c7947 */ /* 0x000fec0003800000 */
.L_x_365:
        /* <DEDUP_REMOVED lines=168> */
.L_x_368:
        /* <DEDUP_REMOVED lines=13> */
.L_x_369:
        /* <DEDUP_REMOVED lines=8> */
.L_x_367:
        /* <DEDUP_REMOVED lines=9> */
.L_x_364:
[----:B------:R-:W-:-:S11]  /*11620*/  DADD R6, R4, R4 ;  /* 0x0000000004067229 */ /* 0x000fd60000000004 */
.L_x_362:
[----:B------:R-:W0:Y:S01]  /*11630*/  LDC.64 R14, c[0x0][0x3a0] ;  /* 0x0000e800ff0e7b82 */ /* 0x000e220000000a00 */
[----:B------:R-:W0:Y:S01]  /*11640*/  LDCU.64 UR6, c[0x0][0x398] ;  /* 0x00007300ff0677ac */ /* 0x000e220008000a00 */
[----:B------:R-:W-:-:S06]  /*11650*/  DMUL R12, R12, R6 ;  /* 0x000000060c0c7228 */ /* 0x000fcc0000000000 */
[----:B------:R-:W1:Y:S01]  /*11660*/  LDC.64 R4, c[0x0][0x3a8] ;  /* 0x0000ea00ff047b82 */ /* 0x000e620000000a00 */
[----:B0-----:R-:W-:-:S08]  /*11670*/  DADD R14, R14, UR6 ;  /* 0x000000060e0e7e29 */ /* 0x001fd00008000000 */
[----:B-1----:R-:W-:-:S08]  /*11680*/  DADD R14, R14, R4 ;  /* 0x000000000e0e7229 */ /* 0x002fd00000000004 */
        /* <DEDUP_REMOVED lines=95> */
.L_x_372:
[----:B------:R-:W-:Y:S02]  /*11c80*/  IMAD.MOV.U32 R10, RZ, RZ, R4 ;  /* 0x000000ffff0a7224 */ /* 0x000fe400078e0004 */
[----:B------:R-:W-:Y:S01]  /*11c90*/  IMAD.MOV.U32 R11, RZ, RZ, R5 ;  /* 0x000000ffff0b7224 */ /* 0x000fe200078e0005 */
[----:B------:R-:W-:Y:S06]  /*11ca0*/  BRA `(.L_x_373) ;  /* 0x00000020002c7947 */ /* 0x000fec0003800000 */
.L_x_371:
        /* <DEDUP_REMOVED lines=211> */
.L_x_374:
        /* <DEDUP_REMOVED lines=18> */
.L_x_370:
        /* <DEDUP_REMOVED lines=99> */
.L_x_376:
        /* <DEDUP_REMOVED lines=86> */
[----:B------:R-:W-:Y:S01]  /*13690*/  DFMA R4, R24, R4, R6 ;  /* 0x000000041804722b */ /* 0x000fe20000000006 */
[----:B------:R-:W-:Y:S01]  /*136a0*/  IMAD.MOV.U32 R18, RZ, RZ, 0x1 ;  /* 0x00000001ff127424 */ /* 0x000fe200078e00ff */
        /* <DEDUP_REMOVED lines=79> */
.L_x_378:
        /* <DEDUP_REMOVED lines=11> */
.L_x_379:
[----:B------:R-:W-:Y:S01]  /*13c50*/  IMAD.MOV.U32 R9, RZ, RZ, R7 ;  /* 0x000000ffff097224 */ /* 0x000fe200078e0007 */
[----:B------:R-:W-:-:S05]  /*13c60*/  FSETP.GTU.AND P0, PT, R15, -3.529541015625, PT ;  /* 0xc061e4000f00780b */ /* 0x000fca0003f0c000 */
[----:B------:R-:W-:-:S10]  /*13c70*/  DMUL R6, R8, R4 ;  /* 0x0000000408067228 */ /* 0x000fd40000000000 */
[----:B------:R-:W-:Y:S02]  /*13c80*/  FSEL R10, R6, R4, !P0 ;  /* 0x00000004060a7208 */ /* 0x000fe40004000000 */
[----:B------:R-:W-:-:S06]  /*13c90*/  FSEL R11, R7, R5, !P0 ;  /* 0x00000005070b7208 */ /* 0x000fcc0004000000 */
[----:B------:R-:W-:Y:S01]  /*13ca0*/  DMUL R10, R8, R10 ;  /* 0x0000000a080a7228 */ /* 0x000fe20000000000 */
[----:B------:R-:W-:Y:S10]  /*13cb0*/  BRA `(.L_x_373) ;  /* 0x0000000000287947 */ /* 0x000ff40003800000 */
.L_x_377:
        /* <DEDUP_REMOVED lines=9> */
.L_x_375:
[----:B------:R-:W-:-:S11]  /*13d50*/  DADD R10, R14, R14 ;  /* 0x000000000e0a7229 */ /* 0x000fd6000000000e */
.L_x_373:
        /* <DEDUP_REMOVED lines=21> */
.L_x_381:
[----:B------:R-:W-:Y:S05]  /*13eb0*/  BSYNC.RECONVERGENT B0 ;  /* 0x0000000000007941 */ /* 0x000fea0003800200 */
.L_x_380:
[----:B------:R-:W0:Y:S01]  /*13ec0*/  S2R R6, SR_TID.X ;  /* 0x0000000000067919 */ /* 0x000e220000002100 */
[----:B------:R-:W0:Y:S08]  /*13ed0*/  S2UR UR6, SR_CTAID.X ;  /* 0x00000000000679c3 */ /* 0x000e300000002500 */
[----:B------:R-:W0:Y:S02]  /*13ee0*/  LDC R7, c[0x0][0x360] ;  /* 0x0000d800ff077b82 */ /* 0x000e240000000800 */
[----:B0-----:R-:W-:-:S05]  /*13ef0*/  IMAD R6, R7, UR6, R6 ;  /* 0x0000000607067c24 */ /* 0x001fca000f8e0206 */
[----:B------:R-:W-:-:S13]  /*13f00*/  ISETP.GT.AND P0, PT, R6, 0x1f3, PT ;  /* 0x000001f30600780c */ /* 0x000fda0003f04270 */
[----:B------:R-:W-:Y:S05]  /*13f10*/  @P0 EXIT ;  /* 0x000000000000094d */ /* 0x000fea0003800000 */
[----:B------:R-:W0:Y:S08]  /*13f20*/  LDC.64 R12, c[0x0][0x3b0] ;  /* 0x0000ec00ff0c7b82 */ /* 0x000e300000000a00 */
[----:B------:R-:W1:Y:S01]  /*13f30*/  LDC.64 R22, c[0x0][0x380] ;  /* 0x0000e000ff167b82 */ /* 0x000e620000000a00 */
[----:B0-----:R-:W-:-:S05]  /*13f40*/  IMAD.WIDE R12, R6, 0x8, R12 ;  /* 0x00000008060c7825 */ /* 0x001fca00078e020c */
[----:B------:R-:W2:Y:S01]  /*13f50*/  LDG.E.64 R20, desc[UR4][R12.64] ;  /* 0x000000040c147981 */ /* 0x000ea2000c1e1b00 */
[----:B------:R-:W-:Y:S01]  /*13f60*/  BSSY.RECONVERGENT B0, `(.L_x_382) ;  /* 0x0000024000007945 */ /* 0x000fe20003800200 */
[----:B-1----:R-:W-:-:S10]  /*13f70*/  DADD R22, R22, -1 ;  /* 0xbff0000016167429 */ /* 0x002fd40000000000 */
[----:B------:R-:W-:-:S04]  /*13f80*/  SHF.R.U32.HI R0, RZ, 0x14, R23 ;  /* 0x00000014ff007819 */ /* 0x000fc80000011617 */
[----:B------:R-:W-:-:S05]  /*13f90*/  LOP3.LUT R0, R0, 0x7ff, RZ, 0xc0, !PT ;  /* 0x000007ff00007812 */ /* 0x000fca00078ec0ff */
[----:B------:R-:W-:-:S05]  /*13fa0*/  VIADD R7, R0, 0xfffffc0c ;  /* 0xfffffc0c00077836 */ /* 0x000fca0000000000 */
[CC--:B------:R-:W-:Y:S02]  /*13fb0*/  SHF.L.U32 R0, R22.reuse, R7.reuse, RZ ;  /* 0x0000000716007219 */ /* 0x0c0fe400000006ff */
[----:B------:R-:W-:Y:S02]  /*13fc0*/  SHF.L.U64.HI R7, R22, R7, R23 ;  /* 0x0000000716077219 */ /* 0x000fe40000010217 */
[----:B------:R-:W-:-:S04]  /*13fd0*/  ISETP.NE.U32.AND P0, PT, R0, RZ, PT ;  /* 0x000000ff0000720c */ /* 0x000fc80003f05070 */
[----:B------:R-:W-:-:S04]  /*13fe0*/  ISETP.NE.AND.EX P0, PT, R7, -0x80000000, PT, P0 ;  /* 0x800000000700780c */ /* 0x000fc80003f05300 */
[----:B------:R-:W-:Y:S01]  /*13ff0*/  PLOP3.LUT P2, PT, P0, PT, PT, 0x8, 0x80 ;  /* 0x000000000080781c */ /* 0x000fe2000074e170 */
[----:B--2---:R-:W-:-:S06]  /*14000*/  DSETP.NEU.AND P1, PT, R20, RZ, PT ;  /* 0x000000ff1400722a */ /* 0x004fcc0003f2d000 */
[----:B------:R-:W-:-:S08]  /*14010*/  ISETP.GE.OR P3, PT, R23, RZ, P1 ;  /* 0x000000ff1700720c */ /* 0x000fd00000f66670 */
[----:B------:R-:W-:Y:S01]  /*14020*/  @!P1 DSETP.NEU.AND P2, PT, |R22|, 0.5, !P0 ;  /* 0x3fe000001600942a */ /* 0x000fe2000474d200 */
[----:B------:R-:W-:-:S05]  /*14030*/  @!P1 IMAD.MOV.U32 R8, RZ, RZ, RZ ;  /* 0x000000ffff089224 */ /* 0x000fca00078e00ff */
[----:B------:R-:W-:-:S04]  /*14040*/  @!P1 SEL R9, R21, RZ, P2 ;  /* 0x000000ff15099207 */ /* 0x000fc80001000000 */
[----:B------:R-:W-:Y:S01]  /*14050*/  @!P3 LOP3.LUT R9, R9, 0x7ff00000, RZ, 0xfc, !PT ;  /* 0x7ff000000909b812 */ /* 0x000fe200078efcff */
[----:B------:R-:W-:Y:S06]  /*14060*/  @!P1 BRA `(.L_x_383) ;  /* 0x00000000004c9947 */ /* 0x000fec0003800000 */
[----:B------:R-:W-:Y:S01]  /*14070*/  DADD R10, -RZ, |R20| ;  /* 0x00000000ff0a7229 */ /* 0x000fe20000000514 */
[----:B------:R-:W-:Y:S01]  /*14080*/  BSSY.RECONVERGENT B1, `(.L_x_384) ;  /* 0x0000006000017945 */ /* 0x000fe20003800200 */
[----:B------:R-:W-:Y:S01]  /*14090*/  IMAD.MOV.U32 R8, RZ, RZ, R22 ;  /* 0x000000ffff087224 */ /* 0x000fe200078e0016 */
[----:B------:R-:W-:Y:S01]  /*140a0*/  MOV R0, 0x140e0 ;  /* 0x000140e000007802 */ /* 0x000fe20000000f00 */
[----:B------:R-:W-:-:S06]  /*140b0*/  IMAD.MOV.U32 R9, RZ, RZ, R23 ;  /* 0x000000ffff097224 */ /* 0x000fcc00078e0017 */
[----:B------:R-:W-:-:S07]  /*140c0*/  IMAD.MOV.U32 R7, RZ, RZ, R11 ;  /* 0x000000ffff077224 */ /* 0x000fce00078e000b */
[----:B------:R-:W-:Y:S05]  /*140d0*/  CALL.REL.NOINC `($_Z3dchddddddPdS_S_S_S_$__internal_accurate_pow) ;  /* 0x0000003000447944 */ /* 0x000fea0003c00000 */
[----:B------:R-:W-:Y:S05]  /*140e0*/  BSYNC.RECONVERGENT B1 ;  /* 0x0000000000017941 */ /* 0x000fea0003800200 */
.L_x_384:
[----:B------:R-:W0:Y:S01]  /*140f0*/  FRND.F64.TRUNC R10, R22 ;  /* 0x00000016000a7313 */ /* 0x000e22000030d800 */
[----:B------:R-:W-:Y:S01]  /*14100*/  IMAD.MOV.U32 R9, RZ, RZ, R7 ;  /* 0x000000ffff097224 */ /* 0x000fe200078e0007 */
[----:B------:R-:W-:-:S05]  /*14110*/  ISETP.GE.AND P1, PT, R21, RZ, PT ;  /* 0x000000ff1500720c */ /* 0x000fca0003f26270 */
[----:B------:R-:W-:Y:S02]  /*14120*/  DADD R14, -RZ, -R8 ;  /* 0x00000000ff0e7229 */ /* 0x000fe40000000908 */
[----:B0-----:R-:W-:-:S08]  /*14130*/  DSETP.NEU.AND P0, PT, R22, R10, PT ;  /* 0x0000000a1600722a */ /* 0x001fd00003f0d000 */
[-C--:B------:R-:W-:Y:S02]  /*14140*/  FSEL R9, R14, R8.reuse, P2 ;  /* 0x000000080e097208 */ /* 0x080fe40001000000 */
[-C--:B------:R-:W-:Y:S02]  /*14150*/  FSEL R14, R15, R7.reuse, P2 ;  /* 0x000000070f0e7208 */ /* 0x080fe40001000000 */
[----:B------:R-:W-:Y:S02]  /*14160*/  FSEL R8, R9, R8, !P1 ;  /* 0x0000000809087208 */ /* 0x000fe40004800000 */
[----:B------:R-:W-:Y:S02]  /*14170*/  FSEL R9, R14, R7, !P1 ;  /* 0x000000070e097208 */ /* 0x000fe40004800000 */
[----:B------:R-:W-:Y:S02]  /*14180*/  @P0 FSEL R8, R8, RZ, P1 ;  /* 0x000000ff08080208 */ /* 0x000fe40000800000 */
[----:B------:R-:W-:-:S07]  /*14190*/  @P0 FSEL R9, R9, -QNAN , P1 ;  /* 0xfff8000009090808 */ /* 0x000fce0000800000 */
.L_x_383:
[----:B------:R-:W-:Y:S05]  /*141a0*/  BSYNC.RECONVERGENT B0 ;  /* 0x0000000000007941 */ /* 0x000fea0003800200 */
.L_x_382:
[----:B------:R-:W-:Y:S01]  /*141b0*/  DADD R10, R22, R20 ;  /* 0x00000000160a7229 */ /* 0x000fe20000000014 */
[----:B------:R-:W-:Y:S09]  /*141c0*/  BSSY.RECONVERGENT B0, `(.L_x_385) ;  /* 0x000001c000007945 */ /* 0x000ff20003800200 */
[----:B------:R-:W-:-:S04]  /*141d0*/  LOP3.LUT R10, R11, 0x7ff00000, RZ, 0xc0, !PT ;  /* 0x7ff000000b0a7812 */ /* 0x000fc800078ec0ff */
[----:B------:R-:W-:-:S13]  /*141e0*/  ISETP.NE.AND P0, PT, R10, 0x7ff00000, PT ;  /* 0x7ff000000a00780c */ /* 0x000fda0003f05270 */
[----:B------:R-:W-:Y:S05]  /*141f0*/  @P0 BRA `(.L_x_386) ;  /* 0x0000000000600947 */ /* 0x000fea0003800000 */
[----:B------:R-:W-:-:S14]  /*14200*/  DSETP.NAN.AND P0, PT, R20, R22, PT ;  /* 0x000000161400722a */ /* 0x000fdc0003f08000 */
[----:B------:R-:W-:Y:S01]  /*14210*/  @P0 DADD R8, R22, R20 ;  /* 0x0000000016080229 */ /* 0x000fe20000000014 */
[----:B------:R-:W-:Y:S10]  /*14220*/  @P0 BRA `(.L_x_386) ;  /* 0x0000000000540947 */ /* 0x000ff40003800000 */
        /* <DEDUP_REMOVED lines=10> */
.L_x_387:
        /* <DEDUP_REMOVED lines=11> */
.L_x_386:
[----:B------:R-:W-:Y:S05]  /*14380*/  BSYNC.RECONVERGENT B0 ;  /* 0x0000000000007941 */ /* 0x000fea0003800200 */
.L_x_385:
[----:B------:R-:W0:Y:S08]  /*14390*/  LDC.64 R14, c[0x0][0x3b8] ;  /* 0x0000ee00ff0e7b82 */ /* 0x000e300000000a00 */
[----:B------:R-:W1:Y:S01]  /*143a0*/  LDC.64 R18, c[0x0][0x388] ;  /* 0x0000e200ff127b82 */ /* 0x000e620000000a00 */
[----:B0-----:R-:W-:-:S05]  /*143b0*/  IMAD.WIDE R14, R6, 0x8, R14 ;  /* 0x00000008060e7825 */ /* 0x001fca00078e020e */
[----:B------:R-:W2:Y:S01]  /*143c0*/  LDG.E.64 R16, desc[UR4][R14.64] ;  /* 0x000000040e107981 */ /* 0x000ea2000c1e1b00 */
[----:B------:R-:W-:Y:S01]  /*143d0*/  DSETP.NEU.AND P1, PT, R22, RZ, PT ;  /* 0x000000ff1600722a */ /* 0x000fe20003f2d000 */
        /* <DEDUP_REMOVED lines=12> */
[----:B------:R-:W-:Y:S02]  /*144a0*/  @!P3 DSETP.NEU.AND P2, PT, |R18|, 0.5, !P0 ;  /* 0x3fe000001200b42a */ /* 0x000fe4000474d200 */
[----:B------:R-:W-:-:S04]  /*144b0*/  DSETP.NEU.AND P0, PT, R20, 1, PT ;  /* 0x3ff000001400742a */ /* 0x000fc80003f0d000 */
[----:B------:R-:W-:Y:S02]  /*144c0*/  @!P3 SEL R0, R17, RZ, P2 ;  /* 0x000000ff1100b207 */ /* 0x000fe40001000000 */
[----:B------:R-:W-:Y:S02]  /*144d0*/  FSEL R20, R8, RZ, P0 ;  /* 0x000000ff08147208 */ /* 0x000fe40000000000 */
[----:B------:R-:W-:Y:S02]  /*144e0*/  FSEL R8, R9, 1.875, P0 ;  /* 0x3ff0000009087808 */ /* 0x000fe40000000000 */
[----:B------:R-:W-:Y:S02]  /*144f0*/  @!P4 LOP3.LUT R0, R0, 0x7ff00000, RZ, 0xfc, !PT ;  /* 0x7ff000000000c812 */ /* 0x000fe400078efcff */
[----:B------:R-:W-:Y:S01]  /*14500*/  FSEL R21, R8, 1.875, P1 ;  /* 0x3ff0000008157808 */ /* 0x000fe20000800000 */
[----:B------:R-:W-:Y:S01]  /*14510*/  @!P3 IMAD.MOV.U32 R8, RZ, RZ, RZ ;  /* 0x000000ffff08b224 */ /* 0x000fe200078e00ff */
[----:B------:R-:W-:Y:S01]  /*14520*/  FSEL R20, R20, RZ, P1 ;  /* 0x000000ff14147208 */ /* 0x000fe20000800000 */
[----:B------:R-:W-:Y:S01]  /*14530*/  @!P3 IMAD.MOV.U32 R9, RZ, RZ, R0 ;  /* 0x000000ffff09b224 */ /* 0x000fe200078e0000 */
        /* <DEDUP_REMOVED lines=9> */
.L_x_390:
        /* <DEDUP_REMOVED lines=11> */
.L_x_389:
[----:B------:R-:W-:Y:S05]  /*14680*/  BSYNC.RECONVERGENT B0 ;  /* 0x0000000000007941 */ /* 0x000fea0003800200 */
.L_x_388:
        /* <DEDUP_REMOVED lines=18> */
.L_x_393:
        /* <DEDUP_REMOVED lines=11> */
.L_x_392:
[----:B------:R-:W-:Y:S05]  /*14860*/  BSYNC.RECONVERGENT B0 ;  /* 0x0000000000007941 */ /* 0x000fea0003800200 */
.L_x_391:
[----:B------:R-:W0:Y:S08]  /*14870*/  LDC.64 R22, c[0x0][0x3c0] ;  /* 0x0000f000ff167b82 */ /* 0x000e300000000a00 */
[----:B------:R-:W1:Y:S01]  /*14880*/  LDC.64 R26, c[0x0][0x390] ;  /* 0x0000e400ff1a7b82 */ /* 0x000e620000000a00 */
[----:B0-----:R-:W-:-:S05]  /*14890*/  IMAD.WIDE R22, R6, 0x8, R22 ;  /* 0x0000000806167825 */ /* 0x001fca00078e0216 */
[----:B------:R-:W2:Y:S01]  /*148a0*/  LDG.E.64 R24, desc[UR4][R22.64] ;  /* 0x0000000416187981 */ /* 0x000ea2000c1e1b00 */
[----:B------:R-:W-:Y:S01]  /*148b0*/  DSETP.NEU.AND P1, PT, R16, 1, PT ;  /* 0x3ff000001000742a */ /* 0x000fe20003f2d000 */
[----:B------:R-:W-:Y:S01]  /*148c0*/  BSSY.RECONVERGENT B0, `(.L_x_394) ;  /* 0x000002b000007945 */ /* 0x000fe20003800200 */
[----:B-1----:R-:W-:Y:S02]  /*148d0*/  DADD R26, R26, -1 ;  /* 0xbff000001a1a7429 */ /* 0x002fe40000000000 */
[----:B------:R-:W-:Y:S02]  /*148e0*/  DSETP.NEU.AND P3, PT, R18, RZ, PT ;  /* 0x000000ff1200722a */ /* 0x000fe40003f6d000 */
[----:B------:R-:W-:Y:S02]  /*148f0*/  FSEL R8, R8, RZ, P1 ;  /* 0x000000ff08087208 */ /* 0x000fe40000800000 */
[----:B------:R-:W-:Y:S02]  /*14900*/  FSEL R9, R9, 1.875, P1 ;  /* 0x3ff0000009097808 */ /* 0x000fe40000800000 */
[----:B------:R-:W-:-:S02]  /*14910*/  FSEL R8, R8, RZ, P3 ;  /* 0x000000ff08087208 */ /* 0x000fc40001800000 */
[----:B------:R-:W-:Y:S02]  /*14920*/  SHF.R.U32.HI R0, RZ, 0x14, R27 ;  /* 0x00000014ff007819 */ /* 0x000fe4000001161b */
[----:B------:R-:W-:Y:S02]  /*14930*/  FSEL R9, R9, 1.875, P3 ;  /* 0x3ff0000009097808 */ /* 0x000fe40001800000 */
[----:B------:R-:W-:-:S04]  /*14940*/  LOP3.LUT R0, R0, 0x7ff, RZ, 0xc0, !PT ;  /* 0x000007ff00007812 */ /* 0x000fc800078ec0ff */
[----:B------:R-:W-:Y:S01]  /*14950*/  DMUL R20, R20, R8 ;  /* 0x0000000814147228 */ /* 0x000fe20000000000 */
        /* <DEDUP_REMOVED lines=22> */
.L_x_396:
        /* <DEDUP_REMOVED lines=11> */
.L_x_395:
[----:B------:R-:W-:Y:S05]  /*14b70*/  BSYNC.RECONVERGENT B0 ;  /* 0x0000000000007941 */ /* 0x000fea0003800200 */
.L_x_394:
        /* <DEDUP_REMOVED lines=18> */
.L_x_399:
        /* <DEDUP_REMOVED lines=11> */
.L_x_398:
[----:B------:R-:W-:Y:S05]  /*14d50*/  BSYNC.RECONVERGENT B0 ;  /* 0x0000000000007941 */ /* 0x000fea0003800200 */
.L_x_397:
[----:B------:R-:W0:Y:S01]  /*14d60*/  MUFU.RCP64H R11, R3 ;  /* 0x00000003000b7308 */ /* 0x000e220000001800 */
[----:B------:R-:W-:Y:S01]  /*14d70*/  IMAD.MOV.U32 R10, RZ, RZ, 0x1 ;  /* 0x00000001ff0a7424 */ /* 0x000fe200078e00ff */
[----:B------:R-:W-:Y:S01]  /*14d80*/  DSETP.NEU.AND P0, PT, R24, 1, PT ;  /* 0x3ff000001800742a */ /* 0x000fe20003f0d000 */
[----:B------:R-:W-:Y:S01]  /*14d90*/  BSSY.RECONVERGENT B0, `(.L_x_400) ;  /* 0x0000019000007945 */ /* 0x000fe20003800200 */
[----:B------:R-:W-:-:S04]  /*14da0*/  DSETP.NEU.AND P1, PT, R26, RZ, PT ;  /* 0x000000ff1a00722a */ /* 0x000fc80003f2d000 */
[----:B------:R-:W-:Y:S01]  /*14db0*/  FSEL R0, R9, 1.875, P0 ;  /* 0x3ff0000009007808 */ /* 0x000fe20000000000 */
[----:B0-----:R-:W-:-:S08]  /*14dc0*/  DFMA R16, R10, -R2, 1 ;  /* 0x3ff000000a10742b */ /* 0x001fd00000000802 */
[----:B------:R-:W-:-:S08]  /*14dd0*/  DFMA R16, R16, R16, R16 ;  /* 0x000000101010722b */ /* 0x000fd00000000010 */
[----:B------:R-:W-:Y:S01]  /*14de0*/  DFMA R16, R10, R16, R10 ;  /* 0x000000100a10722b */ /* 0x000fe2000000000a */
[----:B------:R-:W-:Y:S02]  /*14df0*/  FSEL R10, R8, RZ, P0 ;  /* 0x000000ff080a7208 */ /* 0x000fe40000000000 */
[----:B------:R-:W-:Y:S02]  /*14e00*/  FSEL R11, R0, 1.875, P1 ;  /* 0x3ff00000000b7808 */ /* 0x000fe40000800000 */
[----:B------:R-:W-:-:S03]  /*14e10*/  FSEL R10, R10, RZ, P1 ;  /* 0x000000ff0a0a7208 */ /* 0x000fc60000800000 */
[----:B------:R-:W-:-:S03]  /*14e20*/  DFMA R8, R16, -R2, 1 ;  /* 0x3ff000001008742b */ /* 0x000fc60000000802 */
[----:B------:R-:W-:-:S05]  /*14e30*/  DMUL R20, R20, R10 ;  /* 0x0000000a14147228 */ /* 0x000fca0000000000 */
[----:B------:R-:W-:-:S05]  /*14e40*/  DFMA R8, R16, R8, R16 ;  /* 0x000000081008722b */ /* 0x000fca0000000010 */
[----:B------:R-:W-:-:S03]  /*14e50*/  FSETP.GEU.AND P1, PT, |R21|, 6.5827683646048100446e-37, PT ;  /* 0x036000001500780b */ /* 0x000fc60003f2e200 */
        /* <DEDUP_REMOVED lines=12> */
.L_x_401:
[----:B------:R-:W-:Y:S05]  /*14f20*/  BSYNC.RECONVERGENT B0 ;  /* 0x0000000000007941 */ /* 0x000fea0003800200 */
.L_x_400:
        /* <DEDUP_REMOVED lines=77> */
.L_x_403:
[----:B------:R-:W-:Y:S01]  /*15400*/  IMAD.MOV.U32 R8, RZ, RZ, 0x0 ;  /* 0x00000000ff087424 */ /* 0x000fe200078e00ff */
[----:B------:R-:W-:Y:S01]  /*15410*/  LOP3.LUT P0, RZ, R3, 0x7fffffff, RZ, 0xc0, !PT ;  /* 0x7fffffff03ff7812 */ /* 0x000fe2000780c0ff */
[----:B------:R-:W-:-:S06]  /*15420*/  IMAD.MOV.U32 R9, RZ, RZ, 0x7ff00000 ;  /* 0x7ff00000ff097424 */ /* 0x000fcc00078e00ff */
[----:B------:R-:W-:-:S10]  /*15430*/  DFMA R8, R2, R8, +INF ;  /* 0x7ff000000208742b */ /* 0x000fd40000000008 */
[----:B------:R-:W-:Y:S02]  /*15440*/  FSEL R20, R8, RZ, P0 ;  /* 0x000000ff08147208 */ /* 0x000fe40000000000 */
[----:B------:R-:W-:-:S07]  /*15450*/  FSEL R21, R9, -QNAN , P0 ;  /* 0xfff0000009157808 */ /* 0x000fce0000000000 */
.L_x_404:
[----:B------:R-:W-:Y:S05]  /*15460*/  BSYNC.RECONVERGENT B0 ;  /* 0x0000000000007941 */ /* 0x000fea0003800200 */
.L_x_402:
[----:B------:R-:W0:Y:S08]  /*15470*/  LDC.64 R8, c[0x0][0x3c8] ;  /* 0x0000f200ff087b82 */ /* 0x000e300000000a00 */
[----:B------:R-:W1:Y:S01]  /*15480*/  LDC.64 R2, c[0x0][0x398] ;  /* 0x0000e600ff027b82 */ /* 0x000e620000000a00 */
[----:B0-----:R-:W-:-:S05]  /*15490*/  IMAD.WIDE R8, R6, 0x8, R8 ;  /* 0x0000000806087825 */ /* 0x001fca00078e0208 */
[----:B------:R0:W-:Y:S04]  /*154a0*/  STG.E.64 desc[UR4][R8.64], R20 ;  /* 0x0000001408007986 */ /* 0x0001e8000c101b04 */
[----:B------:R-:W2:Y:S01]  /*154b0*/  LDG.E.64 R12, desc[UR4][R12.64] ;  /* 0x000000040c0c7981 */ /* 0x000ea2000c1e1b00 */
[----:B-1----:R-:W-:Y:S01]  /*154c0*/  DADD R2, R2, -1 ;  /* 0xbff0000002027429 */ /* 0x002fe20000000000 */
[----:B------:R-:W-:Y:S09]  /*154d0*/  BSSY.RECONVERGENT B0, `(.L_x_405) ;  /* 0x0000023000007945 */ /* 0x000ff20003800200 */
        /* <DEDUP_REMOVED lines=11> */
[----:B0-----:R-:W-:-:S05]  /*15590*/  @!P1 IMAD.MOV.U32 R8, RZ, RZ, RZ ;  /* 0x000000ffff089224 */ /* 0x001fca00078e00ff */
        /* <DEDUP_REMOVED lines=11> */
.L_x_407:
        /* <DEDUP_REMOVED lines=11> */
.L_x_406:
[----:B------:R-:W-:Y:S05]  /*15700*/  BSYNC.RECONVERGENT B0 ;  /* 0x0000000000007941 */ /* 0x000fea0003800200 */
.L_x_405:
        /* <DEDUP_REMOVED lines=18> */
.L_x_410:
        /* <DEDUP_REMOVED lines=11> */
.L_x_409:
[----:B------:R-:W-:Y:S05]  /*158e0*/  BSYNC.RECONVERGENT B0 ;  /* 0x0000000000007941 */ /* 0x000fea0003800200 */
.L_x_408:
[----:B------:R-:W2:Y:S01]  /*158f0*/  LDG.E.64 R14, desc[UR4][R14.64] ;  /* 0x000000040e0e7981 */ /* 0x000ea2000c1e1b00 */
[----:B------:R-:W0:Y:S01]  /*15900*/  LDC.64 R16, c[0x0][0x3a0] ;  /* 0x0000e800ff107b82 */ /* 0x000e220000000a00 */
[----:B------:R-:W-:Y:S01]  /*15910*/  DSETP.NEU.AND P1, PT, R2, RZ, PT ;  /* 0x000000ff0200722a */ /* 0x000fe20003f2d000 */
[----:B------:R-:W-:Y:S01]  /*15920*/  BSSY.RECONVERGENT B0, `(.L_x_411) ;  /* 0x000002a000007945 */ /* 0x000fe20003800200 */
[----:B0-----:R-:W-:-:S10]  /*15930*/  DADD R16, R16, -1 ;  /* 0xbff0000010107429 */ /* 0x001fd40000000000 */
        /* <DEDUP_REMOVED lines=29> */
.L_x_413:
        /* <DEDUP_REMOVED lines=11> */
.L_x_412:
[----:B------:R-:W-:Y:S05]  /*15bc0*/  BSYNC.RECONVERGENT B0 ;  /* 0x0000000000007941 */ /* 0x000fea0003800200 */
.L_x_411:
        /* <DEDUP_REMOVED lines=18> */
.L_x_416:
        /* <DEDUP_REMOVED lines=11> */
.L_x_415:
[----:B------:R-:W-:Y:S05]  /*15da0*/  BSYNC.RECONVERGENT B0 ;  /* 0x0000000000007941 */ /* 0x000fea0003800200 */
.L_x_414:
[----:B------:R-:W2:Y:S01]  /*15db0*/  LDG.E.64 R22, desc[UR4][R22.64] ;  /* 0x0000000416167981 */ /* 0x000ea2000c1e1b00 */
[----:B------:R-:W0:Y:S01]  /*15dc0*/  LDC.64 R12, c[0x0][0x3a8] ;  /* 0x0000ea00ff0c7b82 */ /* 0x000e220000000a00 */
[----:B------:R-:W-:Y:S01]  /*15dd0*/  DSETP.NEU.AND P1, PT, R14, 1, PT ;  /* 0x3ff000000e00742a */ /* 0x000fe20003f2d000 */
[----:B------:R-:W-:Y:S01]  /*15de0*/  BSSY.RECONVERGENT B0, `(.L_x_417) ;  /* 0x000002b000007945 */ /* 0x000fe20003800200 */
[----:B------:R-:W-:-:S04]  /*15df0*/  DSETP.NEU.AND P3, PT, R16, RZ, PT ;  /* 0x000000ff1000722a */ /* 0x000fc80003f6d000 */
[----:B------:R-:W-:Y:S02]  /*15e00*/  FSEL R8, R8, RZ, P1 ;  /* 0x000000ff08087208 */ /* 0x000fe40000800000 */
[----:B------:R-:W-:Y:S02]  /*15e10*/  FSEL R9, R9, 1.875, P1 ;  /* 0x3ff0000009097808 */ /* 0x000fe40000800000 */
[----:B------:R-:W-:Y:S02]  /*15e20*/  FSEL R8, R8, RZ, P3 ;  /* 0x000000ff08087208 */ /* 0x000fe40001800000 */
[----:B------:R-:W-:-:S06]  /*15e30*/  FSEL R9, R9, 1.875, P3 ;  /* 0x3ff0000009097808 */ /* 0x000fcc0001800000 */
[----:B------:R-:W-:Y:S02]  /*15e40*/  DMUL R2, R2, R8 ;  /* 0x0000000802027228 */ /* 0x000fe40000000000 */
        /* <DEDUP_REMOVED lines=25> */
.L_x_419:
        /* <DEDUP_REMOVED lines=11> */
.L_x_418:
[----:B------:R-:W-:Y:S05]  /*16090*/  BSYNC.RECONVERGENT B0 ;  /* 0x0000000000007941 */ /* 0x000fea0003800200 */
.L_x_417:
        /* <DEDUP_REMOVED lines=18> */
.L_x_422:
        /* <DEDUP_REMOVED lines=11> */
.L_x_421:
[----:B------:R-:W-:Y:S05]  /*16270*/  BSYNC.RECONVERGENT B0 ;  /* 0x0000000000007941 */ /* 0x000fea0003800200 */
.L_x_420:
        /* <DEDUP_REMOVED lines=28> */
.L_x_424:
[----:B------:R-:W-:Y:S05]  /*16440*/  BSYNC.RECONVERGENT B0 ;  /* 0x0000000000007941 */ /* 0x000fea0003800200 */
.L_x_423:
        /* <DEDUP_REMOVED lines=78> */
.L_x_426:
[----:B------:R-:W-:Y:S01]  /*16930*/  IMAD.MOV.U32 R2, RZ, RZ, 0x0 ;  /* 0x00000000ff027424 */ /* 0x000fe200078e00ff */
[----:B------:R-:W-:Y:S01]  /*16940*/  LOP3.LUT P0, RZ, R5, 0x7fffffff, RZ, 0xc0, !PT ;  /* 0x7fffffff05ff7812 */ /* 0x000fe2000780c0ff */
[----:B------:R-:W-:-:S06]  /*16950*/  IMAD.MOV.U32 R3, RZ, RZ, 0x7ff00000 ;  /* 0x7ff00000ff037424 */ /* 0x000fcc00078e00ff */
[----:B------:R-:W-:-:S10]  /*16960*/  DFMA R2, R4, R2, +INF ;  /* 0x7ff000000402742b */ /* 0x000fd40000000002 */
[----:B------:R-:W-:Y:S02]  /*16970*/  FSEL R10, R2, RZ, P0 ;  /* 0x000000ff020a7208 */ /* 0x000fe40000000000 */
[----:B------:R-:W-:-:S07]  /*16980*/  FSEL R11, R3, -QNAN , P0 ;  /* 0xfff00000030b7808 */ /* 0x000fce0000000000 */
.L_x_427:
[----:B------:R-:W-:Y:S05]  /*16990*/  BSYNC.RECONVERGENT B0 ;  /* 0x0000000000007941 */ /* 0x000fea0003800200 */
.L_x_425:
[----:B------:R-:W0:Y:S02]  /*169a0*/  LDC.64 R2, c[0x0][0x3d0] ;  /* 0x0000f400ff027b82 */ /* 0x000e240000000a00 */
[----:B0-----:R-:W-:-:S05]  /*169b0*/  IMAD.WIDE R6, R6, 0x8, R2 ;  /* 0x0000000806067825 */ /* 0x001fca00078e0202 */
[----:B------:R-:W-:Y:S01]  /*169c0*/  STG.E.64 desc[UR4][R6.64], R10 ;  /* 0x0000000a06007986 */ /* 0x000fe2000c101b04 */
[----:B------:R-:W-:Y:S05]  /*169d0*/  EXIT ;  /* 0x000000000000794d */ /* 0x000fea0003800000 */
        .weak           $__internal_1_$__cuda_sm20_dblrcp_rn_slowpath_v3
        .type           $__internal_1_$__cuda_sm20_dblrcp_rn_slowpath_v3,@function
        .size           $__internal_1_$__cuda_sm20_dblrcp_rn_slowpath_v3,($__internal_2_$__cuda_sm20_div_rn_f64_full - $__internal_1_$__cuda_sm20_dblrcp_rn_slowpath_v3)
$__internal_1_$__cuda_sm20_dblrcp_rn_slowpath_v3:
[----:B------:R-:W-:-:S14]  /*169e0*/  DSETP.GTU.AND P0, PT, |R6|, +INF , PT ;  /* 0x7ff000000600742a */ /* 0x000fdc0003f0c200 */
[----:B------:R-:W-:Y:S05]  /*169f0*/  @P0 BRA `(.L_x_428) ;  /* 0x00000000007c0947 */ /* 0x000fea0003800000 */
[----:B------:R-:W-:-:S05]  /*16a00*/  LOP3.LUT R11, R7, 0x7fffffff, RZ, 0xc0, !PT ;  /* 0x7fffffff070b7812 */ /* 0x000fca00078ec0ff */
[----:B------:R-:W-:-:S05]  /*16a10*/  VIADD R8, R11, 0xffffffff ;  /* 0xffffffff0b087836 */ /* 0x000fca0000000000 */
[----:B------:R-:W-:-:S13]  /*16a20*/  ISETP.GE.U32.AND P0, PT, R8, 0x7fefffff, PT ;  /* 0x7fefffff0800780c */ /* 0x000fda0003f06070 */
[----:B------:R-:W-:Y:S01]  /*16a30*/  @P0 LOP3.LUT R9, R7, 0x7ff00000, RZ, 0x3c, !PT ;  /* 0x7ff0000007090812 */ /* 0x000fe200078e3cff */
[----:B------:R-:W-:Y:S01]  /*16a40*/  @P0 IMAD.MOV.U32 R8, RZ, RZ, RZ ;  /* 0x000000ffff080224 */ /* 0x000fe200078e00ff */
[----:B------:R-:W-:Y:S06]  /*16a50*/  @P0 BRA `(.L_x_429) ;  /* 0x00000000006c0947 */ /* 0x000fec0003800000 */
[----:B------:R-:W-:-:S13]  /*16a60*/  ISETP.GE.U32.AND P0, PT, R11, 0x1000001, PT ;  /* 0x010000010b00780c */ /* 0x000fda0003f06070 */
[----:B------:R-:W-:Y:S05]  /*16a70*/  @!P0 BRA `(.L_x_430) ;  /* 0x0000000000348947 */ /* 0x000fea0003800000 */
[----:B------:R-:W-:Y:S02]  /*16a80*/  VIADD R9, R7, 0xc0200000 ;  /* 0xc020000007097836 */ /* 0x000fe40000000000 */
[----:B------:R-:W-:Y:S02]  /*16a90*/  IMAD.MOV.U32 R8, RZ, RZ, R6 ;  /* 0x000000ffff087224 */ /* 0x000fe400078e0006 */
[----:B------:R-:W0:Y:S04]  /*16aa0*/  MUFU.RCP64H R11, R9 ;  /* 0x00000009000b7308 */ /* 0x000e280000001800 */
[----:B0-----:R-:W-:-:S08]  /*16ab0*/  DFMA R14, -R8, R10, 1 ;  /* 0x3ff00000080e742b */ /* 0x001fd0000000010a */
[----:B------:R-:W-:-:S08]  /*16ac0*/  DFMA R14, R14, R14, R14 ;  /* 0x0000000e0e0e722b */ /* 0x000fd0000000000e */
[----:B------:R-:W-:-:S08]  /*16ad0*/  DFMA R14, R10, R14, R10 ;  /* 0x0000000e0a0e722b */ /* 0x000fd0000000000a */
[----:B------:R-:W-:-:S08]  /*16ae0*/  DFMA R10, -R8, R14, 1 ;  /* 0x3ff00000080a742b */ /* 0x000fd0000000010e */
[----:B------:R-:W-:-:S08]  /*16af0*/  DFMA R10, R14, R10, R14 ;  /* 0x0000000a0e0a722b */ /* 0x000fd0000000000e */
[----:B------:R-:W-:-:S08]  /*16b00*/  DMUL R10, R10, 2.2250738585072013831e-308 ;  /* 0x001000000a0a7828 */ /* 0x000fd00000000000 */
[----:B------:R-:W-:-:S08]  /*16b10*/  DFMA R6, -R6, R10, 1 ;  /* 0x3ff000000606742b */ /* 0x000fd0000000010a */
[----:B------:R-:W-:-:S08]  /*16b20*/  DFMA R6, R6, R6, R6 ;  /* 0x000000060606722b */ /* 0x000fd00000000006 */
[----:B------:R-:W-:Y:S01]  /*16b30*/  DFMA R8, R10, R6, R10 ;  /* 0x000000060a08722b */ /* 0x000fe2000000000a */
[----:B------:R-:W-:Y:S10]  /*16b40*/  BRA `(.L_x_429) ;  /* 0x0000000000307947 */ /* 0x000ff40003800000 */
.L_x_430:
[----:B------:R-:W-:Y:S01]  /*16b50*/  DMUL R6, R6, 8.11296384146066816958e+31 ;  /* 0x4690000006067828 */ /* 0x000fe20000000000 */
[----:B------:R-:W-:-:S05]  /*16b60*/  IMAD.MOV.U32 R8, RZ, RZ, R10 ;  /* 0x000000ffff087224 */ /* 0x000fca00078e000a */
[----:B------:R-:W0:Y:S02]  /*16b70*/  MUFU.RCP64H R9, R7 ;  /* 0x0000000700097308 */ /* 0x000e240000001800 */
[----:B0-----:R-:W-:-:S08]  /*16b80*/  DFMA R10, -R6, R8, 1 ;  /* 0x3ff00000060a742b */ /* 0x001fd00000000108 */
[----:B------:R-:W-:-:S08]  /*16b90*/  DFMA R10, R10, R10, R10 ;  /* 0x0000000a0a0a722b */ /* 0x000fd0000000000a */
[----:B------:R-:W-:-:S08]  /*16ba0*/  DFMA R10, R8, R10, R8 ;  /* 0x0000000a080a722b */ /* 0x000fd00000000008 */
[----:B------:R-:W-:-:S08]  /*16bb0*/  DFMA R8, -R6, R10, 1 ;  /* 0x3ff000000608742b */ /* 0x000fd0000000010a */
[----:B------:R-:W-:-:S08]  /*16bc0*/  DFMA R8, R10, R8, R10 ;  /* 0x000000080a08722b */ /* 0x000fd0000000000a */
[----:B------:R-:W-:Y:S01]  /*16bd0*/  DMUL R8, R8, 8.11296384146066816958e+31 ;  /* 0x4690000008087828 */ /* 0x000fe20000000000 */
[----:B------:R-:W-:Y:S10]  /*16be0*/  BRA `(.L_x_429) ;  /* 0x0000000000087947 */ /* 0x000ff40003800000 */
.L_x_428:
[----:B------:R-:W-:Y:S01]  /*16bf0*/  LOP3.LUT R9, R7, 0x80000, RZ, 0xfc, !PT ;  /* 0x0008000007097812 */ /* 0x000fe200078efcff */
[----:B------:R-:W-:-:S07]  /*16c00*/  IMAD.MOV.U32 R8, RZ, RZ, R6 ;  /* 0x000000ffff087224 */ /* 0x000fce00078e0006 */
.L_x_429:
[----:B------:R-:W-:Y:S02]  /*16c10*/  IMAD.MOV.U32 R6, RZ, RZ, R0 ;  /* 0x000000ffff067224 */ /* 0x000fe400078e0000 */
[----:B------:R-:W-:-:S04]  /*16c20*/  IMAD.MOV.U32 R7, RZ, RZ, 0x0 ;  /* 0x00000000ff077424 */ /* 0x000fc800078e00ff */
[----:B------:R-:W-:Y:S05]  /*16c30*/  RET.REL.NODEC R6 `(_Z3dchddddddPdS_S_S_S_) ;  /* 0xfffffe9006f07950 */ /* 0x000fea0003c3ffff */
        .weak           $__internal_2_$__cuda_sm20_div_rn_f64_full
        .type           $__internal_2_$__cuda_sm20_div_rn_f64_full,@function
        .size           $__internal_2_$__cuda_sm20_div_rn_f64_full,($_Z3dchddddddPdS_S_S_S_$__internal_accurate_pow - $__internal_2_$__cuda_sm20_div_rn_f64_full)
$__internal_2_$__cuda_sm20_div_rn_f64_full:
[C---:B------:R-:W-:Y:S01]  /*16c40*/  FSETP.GEU.AND P0, PT, |R11|.reuse, 1.469367938527859385e-39, PT ;  /* 0x001000000b00780b */ /* 0x040fe20003f0e200 */
[----:B------:R-:W-:Y:S01]  /*16c50*/  IMAD.MOV.U32 R18, RZ, RZ, 0x1 ;  /* 0x00000001ff127424 */ /* 0x000fe200078e00ff */
[----:B------:R-:W-:Y:S01]  /*16c60*/  LOP3.LUT R24, R11, 0x800fffff, RZ, 0xc0, !PT ;  /* 0x800fffff0b187812 */ /* 0x000fe200078ec0ff */
[----:B------:R-:W-:Y:S01]  /*16c70*/  IMAD.MOV.U32 R26, RZ, RZ, R20 ;  /* 0x000000ffff1a7224 */ /* 0x000fe200078e0014 */
[C---:B------:R-:W-:Y:S01]  /*16c80*/  FSETP.GEU.AND P2, PT, |R21|.reuse, 1.469367938527859385e-39, PT ;  /* 0x001000001500780b */ /* 0x040fe20003f4e200 */
[----:B------:R-:W-:Y:S01]  /*16c90*/  BSSY.RECONVERGENT B1, `(.L_x_431) ;  /* 0x0000052000017945 */ /* 0x000fe20003800200 */
[----:B------:R-:W-:Y:S01]  /*16ca0*/  LOP3.LUT R25, R24, 0x3ff00000, RZ, 0xfc, !PT ;  /* 0x3ff0000018197812 */ /* 0x000fe200078efcff */
[----:B------:R-:W-:Y:S01]  /*16cb0*/  IMAD.MOV.U32 R24, RZ, RZ, R10 ;  /* 0x000000ffff187224 */ /* 0x000fe200078e000a */
[----:B------:R-:W-:Y:S02]  /*16cc0*/  LOP3.LUT R7, R21, 0x7ff00000, RZ, 0xc0, !PT ;  /* 0x7ff0000015077812 */ /* 0x000fe400078ec0ff */
[----:B------:R-:W-:-:S03]  /*16cd0*/  LOP3.LUT R16, R11, 0x7ff00000, RZ, 0xc0, !PT ;  /* 0x7ff000000b107812 */ /* 0x000fc600078ec0ff */
[----:B------:R-:W-:Y:S01]  /*16ce0*/  @!P0 DMUL R24, R10, 8.98846567431157953865e+307 ;  /* 0x7fe000000a188828 */ /* 0x000fe20000000000 */
[----:B------:R-:W-:-:S03]  /*16cf0*/  ISETP.GE.U32.AND P1, PT, R7, R16, PT ;  /* 0x000000100700720c */ /* 0x000fc60003f26070 */
[----:B------:R-:W-:Y:S01]  /*16d00*/  @!P2 LOP3.LUT R8, R11, 0x7ff00000, RZ, 0xc0, !PT ;  /* 0x7ff000000b08a812 */ /* 0x000fe200078ec0ff */
[----:B------:R-:W-:Y:S01]  /*16d10*/  @!P2 IMAD.MOV.U32 R28, RZ, RZ, RZ ;  /* 0x000000ffff1ca224 */ /* 0x000fe200078e00ff */
[----:B------:R-:W0:Y:S02]  /*16d20*/  MUFU.RCP64H R19, R25 ;  /* 0x0000001900137308 */ /* 0x000e240000001800 */
[----:B------:R-:W-:Y:S01]  /*16d30*/  @!P2 ISETP.GE.U32.AND P3, PT, R7, R8, PT ;  /* 0x000000080700a20c */ /* 0x000fe20003f66070 */
[----:B------:R-:W-:Y:S01]  /*16d40*/  IMAD.MOV.U32 R8, RZ, RZ, 0x1ca00000 ;  /* 0x1ca00000ff087424 */ /* 0x000fe200078e00ff */
[----:B------:R-:W-:-:S04]  /*16d50*/  @!P0 LOP3.LUT R16, R25, 0x7ff00000, RZ, 0xc0, !PT ;  /* 0x7ff0000019108812 */ /* 0x000fc800078ec0ff */
[C---:B------:R-:W-:Y:S02]  /*16d60*/  @!P2 SEL R17, R8.reuse, 0x63400000, !P3 ;  /* 0x634000000811a807 */ /* 0x040fe40005800000 */
[----:B------:R-:W-:Y:S02]  /*16d70*/  SEL R9, R8, 0x63400000, !P1 ;  /* 0x6340000008097807 */ /* 0x000fe40004800000 */
[--C-:B------:R-:W-:Y:S02]  /*16d80*/  @!P2 LOP3.LUT R17, R17, 0x80000000, R21.reuse, 0xf8, !PT ;  /* 0x800000001111a812 */ /* 0x100fe400078ef815 */
[----:B------:R-:W-:Y:S01]  /*16d90*/  LOP3.LUT R27, R9, 0x800fffff, R21, 0xf8, !PT ;  /* 0x800fffff091b7812 */ /* 0x000fe200078ef815 */
[----:B------:R-:W-:Y:S01]  /*16da0*/  IMAD.MOV.U32 R9, RZ, RZ, R7 ;  /* 0x000000ffff097224 */ /* 0x000fe200078e0007 */
[----:B------:R-:W-:Y:S01]  /*16db0*/  @!P2 LOP3.LUT R29, R17, 0x100000, RZ, 0xfc, !PT ;  /* 0x00100000111da812 */ /* 0x000fe200078efcff */
[----:B0-----:R-:W-:-:S05]  /*16dc0*/  DFMA R30, R18, -R24, 1 ;  /* 0x3ff00000121e742b */ /* 0x001fca0000000818 */
[----:B------:R-:W-:-:S03]  /*16dd0*/  @!P2 DFMA R26, R26, 2, -R28 ;  /* 0x400000001a1aa82b */ /* 0x000fc6000000081c */
[----:B------:R-:W-:-:S07]  /*16de0*/  DFMA R30, R30, R30, R30 ;  /* 0x0000001e1e1e722b */ /* 0x000fce000000001e */
[----:B------:R-:W-:Y:S01]  /*16df0*/  @!P2 LOP3.LUT R9, R27, 0x7ff00000, RZ, 0xc0, !PT ;  /* 0x7ff000001b09a812 */ /* 0x000fe200078ec0ff */
[----:B------:R-:W-:-:S04]  /*16e00*/  DFMA R30, R18, R30, R18 ;  /* 0x0000001e121e722b */ /* 0x000fc80000000012 */
[----:B------:R-:W-:-:S04]  /*16e10*/  VIADD R17, R9, 0xffffffff ;  /* 0xffffffff09117836 */ /* 0x000fc80000000000 */
[----:B------:R-:W-:Y:S01]  /*16e20*/  DFMA R18, R30, -R24, 1 ;  /* 0x3ff000001e12742b */ /* 0x000fe20000000818 */
[----:B------:R-:W-:-:S07]  /*16e30*/  ISETP.GT.U32.AND P0, PT, R17, 0x7feffffe, PT ;  /* 0x7feffffe1100780c */ /* 0x000fce0003f04070 */
[----:B------:R-:W-:Y:S01]  /*16e40*/  DFMA R30, R30, R18, R30 ;  /* 0x000000121e1e722b */ /* 0x000fe2000000001e */
[----:B------:R-:W-:-:S05]  /*16e50*/  VIADD R18, R16, 0xffffffff ;  /* 0xffffffff10127836 */ /* 0x000fca0000000000 */
[----:B------:R-:W-:Y:S02]  /*16e60*/  ISETP.GT.U32.OR P0, PT, R18, 0x7feffffe, P0 ;  /* 0x7feffffe1200780c */ /* 0x000fe40000704470 */
[----:B------:R-:W-:-:S08]  /*16e70*/  DMUL R28, R30, R26 ;  /* 0x0000001a1e1c7228 */ /* 0x000fd00000000000 */
[----:B------:R-:W-:-:S08]  /*16e80*/  DFMA R32, R28, -R24, R26 ;  /* 0x800000181c20722b */ /* 0x000fd0000000001a */
[----:B------:R-:W-:Y:S01]  /*16e90*/  DFMA R18, R30, R32, R28 ;  /* 0x000000201e12722b */ /* 0x000fe2000000001c */
[----:B------:R-:W-:Y:S10]  /*16ea0*/  @P0 BRA `(.L_x_432) ;  /* 0x00000000006c0947 */ /* 0x000ff40003800000 */
[----:B------:R-:W-:-:S04]  /*16eb0*/  LOP3.LUT R16, R11, 0x7ff00000, RZ, 0xc0, !PT ;  /* 0x7ff000000b107812 */ /* 0x000fc800078ec0ff */
[CC--:B------:R-:W-:Y:S02]  /*16ec0*/  VIADDMNMX R9, R7.reuse, -R16.reuse, 0xb9600000, !PT ;  /* 0xb960000007097446 */ /* 0x0c0fe40007800910 */
[----:B------:R-:W-:Y:S01]  /*16ed0*/  ISETP.GE.U32.AND P0, PT, R7, R16, PT ;  /* 0x000000100700720c */ /* 0x000fe20003f06070 */
[----:B------:R-:W-:Y:S01]  /*16ee0*/  IMAD.MOV.U32 R16, RZ, RZ, RZ ;  /* 0x000000ffff107224 */ /* 0x000fe200078e00ff */
        /* <DEDUP_REMOVED lines=13> */
[----:B------:R-:W-:Y:S01]  /*16fc0*/  IMAD.MOV R17, RZ, RZ, -R8 ;  /* 0x000000ffff117224 */ /* 0x000fe200078e0a08 */
[----:B------:R-:W-:Y:S01]  /*16fd0*/  IADD3 R7, PT, PT, -R8, -0x43300000, RZ ;  /* 0xbcd0000008077810 */ /* 0x000fe20007ffe1ff */
[----:B------:R-:W-:-:S06]  /*16fe0*/  IMAD.MOV.U32 R16, RZ, RZ, RZ ;  /* 0x000000ffff107224 */ /* 0x000fcc00078e00ff */
[----:B------:R-:W-:Y:S02]  /*16ff0*/  DFMA R16, R28, -R16, R18 ;  /* 0x800000101c10722b */ /* 0x000fe40000000012 */
[----:B------:R-:W-:-:S08]  /*17000*/  DMUL.RP R18, R18, R20 ;  /* 0x0000001412127228 */ /* 0x000fd00000008000 */
[----:B------:R-:W-:Y:S02]  /*17010*/  FSETP.NEU.AND P0, PT, |R17|, R7, PT ;  /* 0x000000071100720b */ /* 0x000fe40003f0d200 */
[----:B------:R-:W-:Y:S02]  /*17020*/  LOP3.LUT R11, R19, R11, RZ, 0x3c, !PT ;  /* 0x0000000b130b7212 */ /* 0x000fe400078e3cff */
[----:B------:R-:W-:Y:S02]  /*17030*/  FSEL R28, R18, R28, !P0 ;  /* 0x0000001c121c7208 */ /* 0x000fe40004000000 */
[----:B------:R-:W-:Y:S01]  /*17040*/  FSEL R29, R11, R29, !P0 ;  /* 0x0000001d0b1d7208 */ /* 0x000fe20004000000 */
[----:B------:R-:W-:Y:S06]  /*17050*/  BRA `(.L_x_433) ;  /* 0x0000000000547947 */ /* 0x000fec0003800000 */
.L_x_432:
        /* <DEDUP_REMOVED lines=16> */
.L_x_435:
[----:B------:R-:W-:Y:S01]  /*17160*/  LOP3.LUT R29, R11, 0x80000, RZ, 0xfc, !PT ;  /* 0x000800000b1d7812 */ /* 0x000fe200078efcff */
[----:B------:R-:W-:Y:S01]  /*17170*/  IMAD.MOV.U32 R28, RZ, RZ, R10 ;  /* 0x000000ffff1c7224 */ /* 0x000fe200078e000a */
[----:B------:R-:W-:Y:S06]  /*17180*/  BRA `(.L_x_433) ;  /* 0x0000000000087947 */ /* 0x000fec0003800000 */
.L_x_434:
[----:B------:R-:W-:Y:S01]  /*17190*/  LOP3.LUT R29, R21, 0x80000, RZ, 0xfc, !PT ;  /* 0x00080000151d7812 */ /* 0x000fe200078efcff */
[----:B------:R-:W-:-:S07]  /*171a0*/  IMAD.MOV.U32 R28, RZ, RZ, R20 ;  /* 0x000000ffff1c7224 */ /* 0x000fce00078e0014 */
.L_x_433:
[----:B------:R-:W-:Y:S05]  /*171b0*/  BSYNC.RECONVERGENT B1 ;  /* 0x0000000000017941 */ /* 0x000fea0003800200 */
.L_x_431:
[----:B------:R-:W-:Y:S02]  /*171c0*/  IMAD.MOV.U32 R8, RZ, RZ, R0 ;  /* 0x000000ffff087224 */ /* 0x000fe400078e0000 */
[----:B------:R-:W-:-:S04]  /*171d0*/  IMAD.MOV.U32 R9, RZ, RZ, 0x0 ;  /* 0x00000000ff097424 */ /* 0x000fc800078e00ff */
[----:B------:R-:W-:Y:S05]  /*171e0*/  RET.REL.NODEC R8 `(_Z3dchddddddPdS_S_S_S_) ;  /* 0xfffffe8c08847950 */ /* 0x000fea0003c3ffff */
        .type           $_Z3dchddddddPdS_S_S_S_$__internal_accurate_pow,@function
        .size           $_Z3dchddddddPdS_S_S_S_$__internal_accurate_pow,(.L_x_452 - $_Z3dchddddddPdS_S_S_S_$__internal_accurate_pow)
$_Z3dchddddddPdS_S_S_S_$__internal_accurate_pow:
[----:B------:R-:W-:Y:S01]  /*171f0*/  ISETP.GT.U32.AND P0, PT, R7, 0xfffff, PT ;  /* 0x000fffff0700780c */ /* 0x000fe20003f04070 */
[--C-:B------:R-:W-:Y:S01]  /*17200*/  IMAD.MOV.U32 R11, RZ, RZ, R7.reuse ;  /* 0x000000ffff0b7224 */ /* 0x100fe200078e0007 */
[----:B------:R-:W-:Y:S01]  /*17210*/  UMOV UR6, 0x7d2cafe2 ;  /* 0x7d2cafe200067882 */ /* 0x000fe20000000000 */
[----:B------:R-:W-:Y:S01]  /*17220*/  UMOV UR7, 0x3eb0f5ff ;  /* 0x3eb0f5ff00077882 */ /* 0x000fe20000000000 */
[----:B------:R-:W-:Y:S01]  /*17230*/  SHF.R.U32.HI R7, RZ, 0x14, R7 ;  /* 0x00000014ff077819 */ /* 0x000fe20000011607 */
[----:B------:R-:W-:Y:S01]  /*17240*/  UMOV UR8, 0x3b39803f ;  /* 0x3b39803f00087882 */ /* 0x000fe20000000000 */
[----:B------:R-:W-:-:S07]  /*17250*/  UMOV UR9, 0x3c7abc9e ;  /* 0x3c7abc9e00097882 */ /* 0x000fce0000000000 */
[----:B------:R-:W-:-:S10]  /*17260*/  @!P0 DMUL R28, R10, 1.80143985094819840000e+16 ;  /* 0x435000000a1c8828 */ /* 0x000fd40000000000 */
[----:B------:R-:W-:Y:S01]  /*17270*/  @!P0 IMAD.MOV.U32 R11, RZ, RZ, R29 ;  /* 0x000000ffff0b8224 */ /* 0x000fe200078e001d */
[----:B------:R-:W-:Y:S01]  /*17280*/  @!P0 LEA.HI R7, R29, 0xffffffca, RZ, 0xc ;  /* 0xffffffca1d078811 */ /* 0x000fe200078f60ff */
        /* <DEDUP_REMOVED lines=14> */
[----:B------:R-:W-:Y:S01]  /*17370*/  DFMA R32, R10, R32, R10 ;  /* 0x000000200a20722b */ /* 0x000fe2000000000a */
[----:B------:R-:W-:Y:S02]  /*17380*/  IMAD.MOV.U32 R10, RZ, RZ, 0x41ad3b5a ;  /* 0x41ad3b5aff0a7424 */ /* 0x000fe400078e00ff */
[----:B------:R-:W-:-:S05]  /*17390*/  IMAD.MOV.U32 R11, RZ, RZ, 0x3ed0f5d2 ;  /* 0x3ed0f5d2ff0b7424 */ /* 0x000fca00078e00ff */
[----:B------:R-:W-:-:S08]  /*173a0*/  DMUL R36, R34, R32 ;  /* 0x0000002022247228 */ /* 0x000fd00000000000 */
[----:B------:R-:W-:-:S08]  /*173b0*/  DFMA R36, R34, R32, R36 ;  /* 0x000000202224722b */ /* 0x000fd00000000024 */
[----:B------:R-:W-:Y:S02]  /*173c0*/  DMUL R38, R36, R36 ;  /* 0x0000002424267228 */ /* 0x000fe40000000000 */
[----:B------:R-:W-:-:S06]  /*173d0*/  DADD R30, R34, -R36 ;  /* 0x00000000221e7229 */ /* 0x000fcc0000000824 */
[----:B------:R-:W-:Y:S01]  /*173e0*/  DFMA R10, R38, UR6, R10 ;  /* 0x00000006260a7c2b */ /* 0x000fe2000800000a */
        /* <DEDUP_REMOVED lines=10> */
[----:B------:R-:W-:-:S05]  /*17490*/  DMUL R30, R32, R30 ;  /* 0x0000001e201e7228 */ /* 0x000fca0000000000 */
[----:B------:R-:W-:Y:S01]  /*174a0*/  DFMA R10, R38, R10, UR6 ;  /* 0x00000006260a7e2b */ /* 0x000fe2000800000a */
[----:B------:R-:W-:Y:S01]  /*174b0*/  UMOV UR6, 0x9242b910 ;  /* 0x9242b91000067882 */ /* 0x000fe20000000000 */
[----:B------:R-:W-:-:S03]  /*174c0*/  UMOV UR7, 0x3f624924 ;  /* 0x3f62492400077882 */ /* 0x000fc60000000000 */
[----:B------:R-:W-:Y:S02]  /*174d0*/  VIADD R41, R31, 0x100000 ;  /* 0x001000001f297836 */ /* 0x000fe40000000000 */
[----:B------:R-:W-:Y:S01]  /*174e0*/  IMAD.MOV.U32 R40, RZ, RZ, R30 ;  /* 0x000000ffff287224 */ /* 0x000fe200078e001e */
[----:B------:R-:W-:Y:S01]  /*174f0*/  DFMA R10, R38, R10, UR6 ;  /* 0x00000006260a7e2b */ /* 0x000fe2000800000a */
[----:B------:R-:W-:Y:S01]  /*17500*/  UMOV UR6, 0x99999dfb ;  /* 0x99999dfb00067882 */ /* 0x000fe20000000000 */
[----:B------:R-:W-:-:S06]  /*17510*/  UMOV UR7, 0x3f899999 ;  /* 0x3f89999900077882 */ /* 0x000fcc0000000000 */
[----:B------:R-:W-:Y:S01]  /*17520*/  DFMA R10, R38, R10, UR6 ;  /* 0x00000006260a7e2b */ /* 0x000fe2000800000a */
[----:B------:R-:W-:Y:S01]  /*17530*/  UMOV UR6, 0x55555555 ;  /* 0x5555555500067882 */ /* 0x000fe20000000000 */
[----:B------:R-:W-:-:S06]  /*17540*/  UMOV UR7, 0x3fb55555 ;  /* 0x3fb5555500077882 */ /* 0x000fcc0000000000 */
[----:B------:R-:W-:-:S08]  /*17550*/  DFMA R34, R38, R10, UR6 ;  /* 0x0000000626227e2b */ /* 0x000fd0000800000a */
[----:B------:R-:W-:Y:S01]  /*17560*/  DADD R32, -R34, UR6 ;  /* 0x0000000622207e29 */ /* 0x000fe20008000100 */
[----:B------:R-:W-:Y:S01]  /*17570*/  UMOV UR6, 0xb9e7b0 ;  /* 0x00b9e7b000067882 */ /* 0x000fe20000000000 */
[----:B------:R-:W-:-:S06]  /*17580*/  UMOV UR7, 0x3c46a4cb ;  /* 0x3c46a4cb00077882 */ /* 0x000fcc0000000000 */
[----:B------:R-:W-:Y:S02]  /*17590*/  DFMA R32, R38, R10, R32 ;  /* 0x0000000a2620722b */ /* 0x000fe40000000020 */
[----:B------:R-:W-:-:S06]  /*175a0*/  DMUL R10, R36, R36 ;  /* 0x00000024240a7228 */ /* 0x000fcc0000000000 */
[----:B------:R-:W-:Y:S01]  /*175b0*/  DADD R32, R32, -UR6 ;  /* 0x8000000620207e29 */ /* 0x000fe20008000000 */
[----:B------:R-:W-:Y:S01]  /*175c0*/  UMOV UR6, 0x80000000 ;  /* 0x8000000000067882 */ /* 0x000fe20000000000 */
[C---:B------:R-:W-:Y:S01]  /*175d0*/  DFMA R28, R36.reuse, R36, -R10 ;  /* 0x00000024241c722b */ /* 0x040fe2000000080a */
[----:B------:R-:W-:Y:S01]  /*175e0*/  UMOV UR7, 0x43300000 ;  /* 0x4330000000077882 */ /* 0x000fe20000000000 */
[----:B------:R-:W-:-:S06]  /*175f0*/  DMUL R38, R36, R10 ;  /* 0x0000000a24267228 */ /* 0x000fcc0000000000 */
[C---:B------:R-:W-:Y:S02]  /*17600*/  DFMA R40, R36.reuse, R40, R28 ;  /* 0x000000282428722b */ /* 0x040fe4000000001c */
[----:B------:R-:W-:-:S08]  /*17610*/  DFMA R28, R36, R10, -R38 ;  /* 0x0000000a241c722b */ /* 0x000fd00000000826 */
        /* <DEDUP_REMOVED lines=24> */
[----:B------:R-:W-:-:S08]  /*177a0*/  DADD R34, R28, R30 ;  /* 0x000000001c227229 */ /* 0x000fd0000000001e */
[--C-:B------:R-:W-:Y:S02]  /*177b0*/  DFMA R10, R32, UR6, R34.reuse ;  /* 0x00000006200a7c2b */ /* 0x100fe40008000022 */
[----:B------:R-:W-:-:S06]  /*177c0*/  DADD R36, R28, -R34 ;  /* 0x000000001c247229 */ /* 0x000fcc0000000822 */
[----:B------:R-:W-:Y:S02]  /*177d0*/  DFMA R28, R32, -UR6, R10 ;  /* 0x80000006201c7c2b */ /* 0x000fe4000800000a */
[----:B------:R-:W-:-:S06]  /*177e0*/  DADD R36, R30, R36 ;  /* 0x000000001e247229 */ /* 0x000fcc0000000024 */
[----:B------:R-:W-:-:S08]  /*177f0*/  DADD R28, -R34, R28 ;  /* 0x00000000221c7229 */ /* 0x000fd0000000011c */
[----:B------:R-:W-:-:S08]  /*17800*/  DADD R28, R36, -R28 ;  /* 0x00000000241c7229 */ /* 0x000fd0000000081c */
[----:B------:R-:W-:Y:S01]  /*17810*/  DFMA R32, R32, UR8, R28 ;  /* 0x0000000820207c2b */ /* 0x000fe2000800001c */
[----:B------:R-:W-:Y:S02]  /*17820*/  IMAD.MOV.U32 R29, RZ, RZ, R9 ;  /* 0x000000ffff1d7224 */ /* 0x000fe400078e0009 */
[----:B------:R-:W-:Y:S02]  /*17830*/  IMAD.MOV.U32 R28, RZ, RZ, R8 ;  /* 0x000000ffff1c7224 */ /* 0x000fe400078e0008 */
[C---:B------:R-:W-:Y:S01]  /*17840*/  IMAD.SHL.U32 R7, R29.reuse, 0x2, RZ ;  /* 0x000000021d077824 */ /* 0x040fe200078e00ff */
[----:B------:R-:W-:Y:S02]  /*17850*/  LOP3.LUT R8, R29, 0xff0fffff, RZ, 0xc0, !PT ;  /* 0xff0fffff1d087812 */ /* 0x000fe400078ec0ff */
[----:B------:R-:W-:Y:S02]  /*17860*/  DADD R30, R10, R32 ;  /* 0x000000000a1e7229 */ /* 0x000fe40000000020 */
[----:B------:R-:W-:-:S04]  /*17870*/  ISETP.GT.U32.AND P0, PT, R7, -0x2000001, PT ;  /* 0xfdffffff0700780c */ /* 0x000fc80003f04070 */
[----:B------:R-:W-:Y:S01]  /*17880*/  SEL R9, R8, R29, P0 ;  /* 0x0000001d08097207 */ /* 0x000fe20000000000 */
[----:B------:R-:W-:Y:S01]  /*17890*/  IMAD.MOV.U32 R8, RZ, RZ, R28 ;  /* 0x000000ffff087224 */ /* 0x000fe200078e001c */
[----:B------:R-:W-:-:S05]  /*178a0*/  DADD R10, R10, -R30 ;  /* 0x000000000a0a7229 */ /* 0x000fca000000081e */
[----:B------:R-:W-:-:S03]  /*178b0*/  DMUL R28, R30, R8 ;  /* 0x000000081e1c7228 */ /* 0x000fc60000000000 */
[----:B------:R-:W-:-:S05]  /*178c0*/  DADD R10, R32, R10 ;  /* 0x00000000200a7229 */ /* 0x000fca000000000a */
        /* <DEDUP_REMOVED lines=56> */
[----:B------:R-:W-:-:S03]  /*17c50*/  @!P0 IMAD R11, R7, 0x100000, R11 ;  /* 0x00100000070b8824 */ /* 0x000fc600078e020b */
[----:B------:R-:W-:Y:S01]  /*17c60*/  @!P0 LEA R9, R8, 0x3ff00000, 0x14 ;  /* 0x3ff0000008098811 */ /* 0x000fe200078ea0ff */
[----:B------:R-:W-:-:S06]  /*17c70*/  @!P0 IMAD.MOV.U32 R8, RZ, RZ, RZ ;  /* 0x000000ffff088224 */ /* 0x000fcc00078e00ff */
[----:B------:R-:W-:-:S11]  /*17c80*/  @!P0 DMUL R30, R10, R8 ;  /* 0x000000080a1e8228 */ /* 0x000fd60000000000 */
.L_x_436:
[----:B------:R-:W-:Y:S01]  /*17c90*/  DFMA R28, R28, R30, R30 ;  /* 0x0000001e1c1c722b */ /* 0x000fe2000000001e */
[----:B------:R-:W-:Y:S01]  /*17ca0*/  IMAD.MOV.U32 R10, RZ, RZ, R0 ;  /* 0x000000ffff0a7224 */ /* 0x000fe200078e0000 */
[----:B------:R-:W-:Y:S01]  /*17cb0*/  DSETP.NEU.AND P0, PT, |R30|, +INF , PT ;  /* 0x7ff000001e00742a */ /* 0x000fe20003f0d200 */
[----:B------:R-:W-:-:S07]  /*17cc0*/  IMAD.MOV.U32 R11, RZ, RZ, 0x0 ;  /* 0x00000000ff0b7424 */ /* 0x000fce00078e00ff */
[----:B------:R-:W-:Y:S02]  /*17cd0*/  FSEL R8, R30, R28, !P0 ;  /* 0x0000001c1e087208 */ /* 0x000fe40004000000 */
[----:B------:R-:W-:Y:S01]  /*17ce0*/  FSEL R7, R31, R29, !P0 ;  /* 0x0000001d1f077208 */ /* 0x000fe20004000000 */
[----:B------:R-:W-:Y:S06]  /*17cf0*/  RET.REL.NODEC R10 `(_Z3dchddddddPdS_S_S_S_) ;  /* 0xfffffe800ac07950 */ /* 0x000fec0003c3ffff */
.L_x_437:
        /* <DEDUP_REMOVED lines=16> */
.L_x_452:


//--------------------- .text._Z3uniPdiP17curandStateXORWOW --------------------------
	.section	.text._Z3uniPdiP17curandStateXORWOW,"ax",@progbits
	.align	128
        .global         _Z3uniPdiP17curandStateXORWOW
        .type           _Z3uniPdiP17curandStateXORWOW,@function
        .size           _Z3uniPdiP17curandStateXORWOW,(.L_x_464 - _Z3uniPdiP17curandStateXORWOW)
        .other          _Z3uniPdiP17curandStateXORWOW,@"STO_CUDA_ENTRY STV_DEFAULT"
_Z3uniPdiP17curandStateXORWOW:
.text._Z3uniPdiP17curandStateXORWOW:
[----:B------:R-:W-:Y:S01]  /*0000*/  LDC R1, c[0x0][0x37c] ;  /* 0x0000df00ff017b82 */ /* 0x000fe20000000800 */
[----:B------:R-:W0:Y:S01]  /*0010*/  S2R R7, SR_TID.X ;  /* 0x0000000000077919 */ /* 0x000e220000002100 */
[----:B------:R-:W1:Y:S01]  /*0020*/  LDCU UR4, c[0x0][0x388] ;  /* 0x00007100ff0477ac */ /* 0x000e620008000800 */
[----:B------:R-:W0:Y:S02]  /*0030*/  S2R R0, SR_CTAID.X ;  /* 0x0000000000007919 */ /* 0x000e240000002500 */
[----:B0-----:R-:W-:-:S05]  /*0040*/  IMAD R7, R0, 0x3, R7 ;  /* 0x0000000300077824 */ /* 0x001fca00078e0207 */
[----:B-1----:R-:W-:-:S13]  /*0050*/  ISETP.GE.AND P0, PT, R7, UR4, PT ;  /* 0x0000000407007c0c */ /* 0x002fda000bf06270 */
[----:B------:R-:W-:Y:S05]  /*0060*/  @P0 EXIT ;  /* 0x000000000000094d */ /* 0x000fea0003800000 */
[----:B------:R-:W0:Y:S01]  /*0070*/  LDC.64 R2, c[0x0][0x390] ;  /* 0x0000e400ff027b82 */ /* 0x000e220000000a00 */
[----:B------:R-:W1:Y:S01]  /*0080*/  LDCU.64 UR4, c[0x0][0x358] ;  /* 0x00006b00ff0477ac */ /* 0x000e620008000a00 */
[----:B0-----:R-:W-:-:S05]  /*0090*/  IMAD.WIDE R2, R7, 0x30, R2 ;  /* 0x0000003007027825 */ /* 0x001fca00078e0202 */
[----:B-1----:R-:W2:Y:S04]  /*00a0*/  LDG.E.64 R8, desc[UR4][R2.64] ;  /* 0x0000000402087981 */ /* 0x002ea8000c1e1b00 */
[----:B------:R-:W3:Y:S01]  /*00b0*/  LDG.E R0, desc[UR4][R2.64+0x14] ;  /* 0x0000140402007981 */ /* 0x000ee2000c1e1900 */
[----:B--2---:R-:W-:-:S04]  /*00c0*/  SHF.R.U32.HI R4, RZ, 0x2, R9 ;  /* 0x00000002ff047819 */ /* 0x004fc80000011609 */
[----:B------:R-:W-:Y:S01]  /*00d0*/  LOP3.LUT R4, R4, R9, RZ, 0x3c, !PT ;  /* 0x0000000904047212 */ /* 0x000fe200078e3cff */
[----:B---3--:R-:W-:-:S04]  /*00e0*/  IMAD.SHL.U32 R5, R0, 0x10, RZ ;  /* 0x0000001000057824 */ /* 0x008fc800078e00ff */
[----:B------:R-:W-:-:S05]  /*00f0*/  IMAD.SHL.U32 R6, R4, 0x2, RZ ;  /* 0x0000000204067824 */ /* 0x000fca00078e00ff */
[----:B------:R-:W-:-:S04]  /*0100*/  LOP3.LUT R5, R0, R5, R6, 0x96, !PT ;  /* 0x0000000500057212 */ /* 0x000fc800078e9606 */
[----:B------:R-:W-:Y:S02]  /*0110*/  LOP3.LUT R9, R5, R4, RZ, 0x3c, !PT ;  /* 0x0000000405097212 */ /* 0x000fe400078e3cff */
[----:B------:R-:W0:Y:S02]  /*0120*/  LDC.64 R4, c[0x0][0x380] ;  /* 0x0000e000ff047b82 */ /* 0x000e240000000a00 */
[----:B------:R-:W-:Y:S01]  /*0130*/  IADD3 R8, PT, PT, R8, 0x587c5, R9 ;  /* 0x000587c508087810 */ /* 0x000fe20007ffe009 */
[----:B------:R-:W-:-:S03]  /*0140*/  IMAD.MOV.U32 R9, RZ, RZ, 0x2f800000 ;  /* 0x2f800000ff097424 */ /* 0x000fc600078e00ff */
[----:B------:R-:W-:-:S05]  /*0150*/  I2FP.F32.U32 R8, R8 ;  /* 0x0000000800087245 */ /* 0x000fca0000201000 */
[----:B------:R-:W-:-:S06]  /*0160*/  FFMA R2, R8, R9, 1.1641532182693481445e-10 ;  /* 0x2f00000008027423 */ /* 0x000fcc0000000009 */
[----:B------:R-:W1:Y:S01]  /*0170*/  F2F.F64.F32 R2, R2 ;  /* 0x0000000200027310 */ /* 0x000e620000201800 */
[----:B0-----:R-:W-:-:S05]  /*0180*/  IMAD.WIDE R4, R7, 0x8, R4 ;  /* 0x0000000807047825 */ /* 0x001fca00078e0204 */
[----:B-1----:R-:W-:Y:S01]  /*0190*/  STG.E.64 desc[UR4][R4.64], R2 ;  /* 0x0000000204007986 */ /* 0x002fe2000c101b04 */
[----:B------:R-:W-:Y:S05]  /*01a0*/  EXIT ;  /* 0x000000000000794d */ /* 0x000fea0003800000 */
.L_x_438:
        /* <DEDUP_REMOVED lines=13> */
.L_x_464:


//--------------------- .text._Z5setupP17curandStateXORWOWi --------------------------
	.section	.text._Z5setupP17curandStateXORWOWi,"ax",@progbits
	.align	128
        .global         _Z5setupP17curandStateXORWOWi
        .type           _Z5setupP17curandStateXORWOWi,@function
        .size           _Z5setupP17curandStateXORWOWi,(.L_x_465 - _Z5setupP17curandStateXORWOWi)
        .other          _Z5setupP17curandStateXORWOWi,@"STO_CUDA_ENTRY STV_DEFAULT"
_Z5setupP17curandStateXORWOWi:
.text._Z5setupP17curandStateXORWOWi:
[----:B------:R-:W-:Y:S08]  /*0000*/  LDC R1, c[0x0][0x37c] ;  /* 0x0000df00ff017b82 */ /* 0x000ff00000000800 */
[----:B------:R-:W0:Y:S01]  /*0010*/  LDC R4, c[0x0][0x388] ;  /* 0x0000e200ff047b82 */ /* 0x000e220000000800 */
[----:B------:R-:W1:Y:S01]  /*0020*/  S2R R13, SR_TID.X ;  /* 0x00000000000d7919 */ /* 0x000e620000002100 */
[----:B------:R-:W2:Y:S01]  /*0030*/  LDCU.64 UR4, c[0x0][0x358] ;  /* 0x00006b00ff0477ac */ /* 0x000ea20008000a00 */
[----:B------:R-:W-:Y:S01]  /*0040*/  IMAD.MOV.U32 R5, RZ, RZ, -0x266e14b1 ;  /* 0xd991eb4fff057424 */ /* 0x000fe200078e00ff */
[----:B------:R-:W-:Y:S04]  /*0050*/  BSSY.RECONVERGENT B0, `(.L_x_439) ;  /* 0x00000e7000007945 */ /* 0x000fe80003800200 */
[----:B------:R-:W1:Y:S01]  /*0060*/  LDC.64 R2, c[0x0][0x380] ;  /* 0x0000e000ff027b82 */ /* 0x000e620000000a00 */
[----:B0-----:R-:W-:-:S02]  /*0070*/  LOP3.LUT R0, R4, 0xaad26b49, RZ, 0x3c, !PT ;  /* 0xaad26b4904007812 */ /* 0x001fc400078e3cff */
[----:B------:R-:W-:-:S03]  /*0080*/  ISETP.GT.AND P0, PT, R4, -0x1, PT ;  /* 0xffffffff0400780c */ /* 0x000fc60003f04270 */
[----:B------:R-:W-:Y:S01]  /*0090*/  IMAD R0, R0, 0x4182bed5, RZ ;  /* 0x4182bed500007824 */ /* 0x000fe200078e02ff */
[----:B------:R-:W-:Y:S01]  /*00a0*/  SEL R5, R5, 0x8bf16996, P0 ;  /* 0x8bf1699605057807 */ /* 0x000fe20000000000 */
[----:B-1----:R-:W-:-:S03]  /*00b0*/  IMAD.WIDE.U32 R2, R13, 0x30, R2 ;  /* 0x000000300d027825 */ /* 0x002fc600078e0002 */
[C---:B------:R-:W-:Y:S02]  /*00c0*/  IADD3 R6, PT, PT, R5.reuse, 0x64f0c9, R0 ;  /* 0x0064f0c905067810 */ /* 0x040fe40007ffe000 */
[C---:B------:R-:W-:Y:S01]  /*00d0*/  LOP3.LUT R8, R0.reuse, 0x159a55e5, RZ, 0x3c, !PT ;  /* 0x159a55e500087812 */ /* 0x040fe200078e3cff */
[C---:B------:R-:W-:Y:S01]  /*00e0*/  VIADD R7, R0.reuse, 0x75bcd15 ;  /* 0x075bcd1500077836 */ /* 0x040fe20000000000 */
[----:B------:R-:W-:Y:S01]  /*00f0*/  LOP3.LUT R10, R5, 0x5491333, RZ, 0x3c, !PT ;  /* 0x05491333050a7812 */ /* 0x000fe200078e3cff */
[----:B------:R-:W-:Y:S01]  /*0100*/  VIADD R11, R0, 0x583f19 ;  /* 0x00583f19000b7836 */ /* 0x000fe20000000000 */
[----:B------:R-:W-:Y:S01]  /*0110*/  ISETP.NE.AND P0, PT, R13, RZ, PT ;  /* 0x000000ff0d00720c */ /* 0x000fe20003f05270 */
[----:B------:R-:W-:Y:S01]  /*0120*/  VIADD R9, R5, 0x1f123bb5 ;  /* 0x1f123bb505097836 */ /* 0x000fe20000000000 */
[----:B--2---:R0:W-:Y:S04]  /*0130*/  STG.E.64 desc[UR4][R2.64], R6 ;  /* 0x0000000602007986 */ /* 0x0041e8000c101b04 */
[----:B------:R0:W-:Y:S04]  /*0140*/  STG.E.64 desc[UR4][R2.64+0x8], R8 ;  /* 0x0000080802007986 */ /* 0x0001e8000c101b04 */
[----:B------:R0:W-:Y:S03]  /*0150*/  STG.E.64 desc[UR4][R2.64+0x10], R10 ;  /* 0x0000100a02007986 */ /* 0x0001e6000c101b04 */
[----:B------:R-:W-:Y:S05]  /*0160*/  @!P0 BRA `(.L_x_440) ;  /* 0x0000000c00548947 */ /* 0x000fea0003800000 */
[----:B------:R-:W-:Y:S01]  /*0170*/  IMAD.MOV.U32 R0, RZ, RZ, R13 ;  /* 0x000000ffff007224 */ /* 0x000fe200078e000d */
[----:B0-----:R-:W-:-:S07]  /*0180*/  CS2R R10, SRZ ;  /* 0x00000000000a7805 */ /* 0x001fce000001ff00 */
.L_x_446:
[----:B0-----:R-:W-:Y:S01]  /*0190*/  LOP3.LUT R2, R0, 0x3, RZ, 0xc0, !PT ;  /* 0x0000000300027812 */ /* 0x001fe200078ec0ff */
[----:B------:R-:W-:Y:S03]  /*01a0*/  BSSY.RECONVERGENT B1, `(.L_x_441) ;  /* 0x00000cb000017945 */ /* 0x000fe60003800200 */
[----:B------:R-:W-:-:S04]  /*01b0*/  ISETP.NE.U32.AND P0, PT, R2, RZ, PT ;  /* 0x000000ff0200720c */ /* 0x000fc80003f05070 */
[----:B------:R-:W-:-:S13]  /*01c0*/  ISETP.NE.AND.EX P0, PT, RZ, RZ, PT, P0 ;  /* 0x000000ffff00720c */ /* 0x000fda0003f05300 */
[----:B------:R-:W-:Y:S05]  /*01d0*/  @!P0 BRA `(.L_x_442) ;  /* 0x0000000c001c8947 */ /* 0x000fea0003800000 */
[----:B------:R-:W0:Y:S01]  /*01e0*/  LDC.64 R6, c[0x4][RZ] ;  /* 0x01000000ff067b82 */ /* 0x000e220000000a00 */
[----:B------:R-:W-:Y:S02]  /*01f0*/  IMAD.MOV.U32 R12, RZ, RZ, RZ ;  /* 0x000000ffff0c7224 */ /* 0x000fe400078e00ff */
[----:B0-----:R-:W-:-:S07]  /*0200*/  IMAD.WIDE.U32 R6, R10, 0xc80, R6 ;  /* 0x00000c800a067825 */ /* 0x001fce00078e0006 */
.L_x_445:
[----:B0-----:R-:W-:Y:S01]  /*0210*/  IMAD.MOV.U32 R13, RZ, RZ, RZ ;  /* 0x000000ffff0d7224 */ /* 0x001fe200078e00ff */
[----:B------:R-:W-:Y:S01]  /*0220*/  CS2R R2, SRZ ;  /* 0x0000000000027805 */ /* 0x000fe2000001ff00 */
[----:B------:R-:W-:Y:S01]  /*0230*/  IMAD.MOV.U32 R15, RZ, RZ, RZ ;  /* 0x000000ffff0f7224 */ /* 0x000fe200078e00ff */
[----:B------:R-:W-:-:S07]  /*0240*/  CS2R R4, SRZ ;  /* 0x0000000000047805 */ /* 0x000fce000001ff00 */
.L_x_444:
[----:B------:R-:W0:Y:S01]  /*0250*/  S2R R14, SR_TID.X ;  /* 0x00000000000e7919 */ /* 0x000e220000002100 */
[----:B------:R-:W0:Y:S02]  /*0260*/  LDC.64 R8, c[0x0][0x380] ;  /* 0x0000e000ff087b82 */ /* 0x000e240000000a00 */
[----:B0-----:R-:W-:-:S04]  /*0270*/  IMAD.WIDE.U32 R8, R14, 0x30, R8 ;  /* 0x000000300e087825 */ /* 0x001fc800078e0008 */
[----:B------:R-:W-:-:S05]  /*0280*/  IMAD.WIDE.U32 R8, R15, 0x4, R8 ;  /* 0x000000040f087825 */ /* 0x000fca00078e0008 */
[----:B------:R0:W5:Y:S01]  /*0290*/  LDG.E R16, desc[UR4][R8.64+0x4] ;  /* 0x0000040408107981 */ /* 0x000162000c1e1900 */
[----:B------:R-:W-:-:S07]  /*02a0*/  IMAD.MOV.U32 R17, RZ, RZ, RZ ;  /* 0x000000ffff117224 */ /* 0x000fce00078e00ff */
.L_x_443:
[----:B-----5:R-:W-:Y:S01]  /*02b0*/  SHF.R.U32.HI R24, RZ, R17, R16 ;  /* 0x00000011ff187219 */ /* 0x020fe20000011610 */
[----:B0-----:R-:W-:-:S03]  /*02c0*/  IMAD.SHL.U32 R8, R15, 0x20, RZ ;  /* 0x000000200f087824 */ /* 0x001fc600078e00ff */
[----:B------:R-:W-:Y:S01]  /*02d0*/  LOP3.LUT R9, R24, 0x1, RZ, 0xc0, !PT ;  /* 0x0000000118097812 */ /* 0x000fe200078ec0ff */
[----:B------:R-:W-:-:S03]  /*02e0*/  IMAD.IADD R8, R8, 0x1, R17 ;  /* 0x0000000108087824 */ /* 0x000fc600078e0211 */
[----:B------:R-:W-:Y:S01]  /*02f0*/  ISETP.NE.U32.AND P0, PT, R9, 0x1, PT ;  /* 0x000000010900780c */ /* 0x000fe20003f05070 */
[----:B------:R-:W-:-:S03]  /*0300*/  IMAD R9, R8, 0x5, RZ ;  /* 0x0000000508097824 */ /* 0x000fc600078e02ff */
[----:B------:R-:W-:Y:S01]  /*0310*/  R2P PR, R24, 0x7e ;  /* 0x0000007e18007804 */ /* 0x000fe20000000000 */
[----:B------:R-:W-:-:S08]  /*0320*/  IMAD.WIDE.U32 R8, R9, 0x4, R6 ;  /* 0x0000000409087825 */ /* 0x000fd000078e0006 */
[----:B------:R-:W2:Y:S04]  /*0330*/  @!P0 LDG.E R18, desc[UR4][R8.64] ;  /* 0x0000000408128981 */ /* 0x000ea8000c1e1900 */
[----:B------:R-:W3:Y:S04]  /*0340*/  @P1 LDG.E R22, desc[UR4][R8.64+0x14] ;  /* 0x0000140408161981 */ /* 0x000ee8000c1e1900 */
[----:B------:R-:W4:Y:S04]  /*0350*/  @!P0 LDG.E R20, desc[UR4][R8.64+0x10] ;  /* 0x0000100408148981 */ /* 0x000f28000c1e1900 */
[----:B------:R-:W4:Y:S04]  /*0360*/  @P2 LDG.E R28, desc[UR4][R8.64+0x28] ;  /* 0x00002804081c2981 */ /* 0x000f28000c1e1900 */
[----:B------:R-:W4:Y:S04]  /*0370*/  @P1 LDG.E R26, desc[UR4][R8.64+0x24] ;  /* 0x00002404081a1981 */ /* 0x000f28000c1e1900 */
[----:B------:R-:W4:Y:S04]  /*0380*/  @P3 LDG.E R21, desc[UR4][R8.64+0x3c] ;  /* 0x00003c0408153981 */ /* 0x000f28000c1e1900 */
[----:B------:R-:W4:Y:S04]  /*0390*/  @P2 LDG.E R19, desc[UR4][R8.64+0x38] ;  /* 0x0000380408132981 */ /* 0x000f28000c1e1900 */
[----:B------:R-:W4:Y:S04]  /*03a0*/  @P4 LDG.E R23, desc[UR4][R8.64+0x50] ;  /* 0x0000500408174981 */ /* 0x000f28000c1e1900 */
[----:B------:R-:W4:Y:S01]  /*03b0*/  @P1 LDG.E R25, desc[UR4][R8.64+0x20] ;  /* 0x0000200408191981 */ /* 0x000f22000c1e1900 */
[----:B--2---:R-:W-:-:S03]  /*03c0*/  @!P0 LOP3.LUT R13, R13, R18, RZ, 0x3c, !PT ;  /* 0x000000120d0d8212 */ /* 0x004fc600078e3cff */
[----:B------:R-:W2:Y:S01]  /*03d0*/  @!P0 LDG.E R18, desc[UR4][R8.64+0x8] ;  /* 0x0000080408128981 */ /* 0x000ea2000c1e1900 */
[----:B---3--:R-:W-:-:S03]  /*03e0*/  @P1 LOP3.LUT R13, R13, R22, RZ, 0x3c, !PT ;  /* 0x000000160d0d1212 */ /* 0x008fc600078e3cff */
[----:B------:R-:W3:Y:S01]  /*03f0*/  @P3 LDG.E R22, desc[UR4][R8.64+0x4c] ;  /* 0x00004c0408163981 */ /* 0x000ee2000c1e1900 */
[----:B----4-:R-:W-:-:S03]  /*0400*/  @!P0 LOP3.LUT R3, R3, R20, RZ, 0x3c, !PT ;  /* 0x0000001403038212 */ /* 0x010fc600078e3cff */
[----:B------:R-:W4:Y:S01]  /*0410*/  @P1 LDG.E R20, desc[UR4][R8.64+0x1c] ;  /* 0x00001c0408141981 */ /* 0x000f22000c1e1900 */
[----:B------:R-:W-:Y:S02]  /*0420*/  @P2 LOP3.LUT R13, R13, R28, RZ, 0x3c, !PT ;  /* 0x0000001c0d0d2212 */ /* 0x000fe400078e3cff */
[----:B------:R-:W-:Y:S02]  /*0430*/  @P1 LOP3.LUT R3, R3, R26, RZ, 0x3c, !PT ;  /* 0x0000001a03031212 */ /* 0x000fe400078e3cff */
[----:B------:R-:W4:Y:S01]  /*0440*/  @P5 LDG.E R26, desc[UR4][R8.64+0x64] ;  /* 0x00006404081a5981 */ /* 0x000f22000c1e1900 */
[----:B------:R-:W-:-:S03]  /*0450*/  @P3 LOP3.LUT R13, R13, R21, RZ, 0x3c, !PT ;  /* 0x000000150d0d3212 */ /* 0x000fc600078e3cff */
[----:B------:R-:W4:Y:S01]  /*0460*/  @!P0 LDG.E R21, desc[UR4][R8.64+0xc] ;  /* 0x00000c0408158981 */ /* 0x000f22000c1e1900 */
[----:B------:R-:W-:-:S03]  /*0470*/  @P2 LOP3.LUT R3, R3, R19, RZ, 0x3c, !PT ;  /* 0x0000001303032212 */ /* 0x000fc600078e3cff */
[----:B------:R-:W4:Y:S01]  /*0480*/  @!P0 LDG.E R19, desc[UR4][R8.64+0x4] ;  /* 0x0000040408138981 */ /* 0x000f22000c1e1900 */
[----:B------:R-:W-:-:S03]  /*0490*/  @P4 LOP3.LUT R13, R13, R23, RZ, 0x3c, !PT ;  /* 0x000000170d0d4212 */ /* 0x000fc600078e3cff */
[----:B------:R-:W4:Y:S01]  /*04a0*/  @P1 LDG.E R23, desc[UR4][R8.64+0x18] ;  /* 0x0000180408171981 */ /* 0x000f22000c1e1900 */
[----:B--2---:R-:W-:-:S03]  /*04b0*/  @!P0 LOP3.LUT R5, R5, R18, RZ, 0x3c, !PT ;  /* 0x0000001205058212 */ /* 0x004fc600078e3cff */
[----:B------:R-:W2:Y:S01]  /*04c0*/  @P2 LDG.E R18, desc[UR4][R8.64+0x30] ;  /* 0x0000300408122981 */ /* 0x000ea2000c1e1900 */
[----:B---3--:R-:W-:-:S03]  /*04d0*/  @P3 LOP3.LUT R3, R3, R22, RZ, 0x3c, !PT ;  /* 0x0000001603033212 */ /* 0x008fc600078e3cff */
[----:B------:R-:W3:Y:S01]  /*04e0*/  @P4 LDG.E R22, desc[UR4][R8.64+0x60] ;  /* 0x0000600408164981 */ /* 0x000ee2000c1e1900 */
[----:B----4-:R-:W-:-:S03]  /*04f0*/  @P1 LOP3.LUT R5, R5, R20, RZ, 0x3c, !PT ;  /* 0x0000001405051212 */ /* 0x010fc600078e3cff */
[----:B------:R-:W4:Y:S01]  /*0500*/  @P3 LDG.E R20, desc[UR4][R8.64+0x44] ;  /* 0x0000440408143981 */ /* 0x000f22000c1e1900 */
[----:B------:R-:W-:-:S03]  /*0510*/  @P5 LOP3.LUT R13, R13, R26, RZ, 0x3c, !PT ;  /* 0x0000001a0d0d5212 */ /* 0x000fc600078e3cff */
[----:B------:R-:W4:Y:S01]  /*0520*/  @P6 LDG.E R26, desc[UR4][R8.64+0x78] ;  /* 0x00007804081a6981 */ /* 0x000f22000c1e1900 */
[----:B------:R-:W-:-:S03]  /*0530*/  @!P0 LOP3.LUT R2, R2, R21, RZ, 0x3c, !PT ;  /* 0x0000001502028212 */ /* 0x000fc600078e3cff */
[----:B------:R-:W4:Y:S01]  /*0540*/  @P2 LDG.E R21, desc[UR4][R8.64+0x34] ;  /* 0x0000340408152981 */ /* 0x000f22000c1e1900 */
[----:B------:R-:W-:-:S03]  /*0550*/  @!P0 LOP3.LUT R4, R4, R19, RZ, 0x3c, !PT ;  /* 0x0000001304048212 */ /* 0x000fc600078e3cff */
[----:B------:R-:W4:Y:S01]  /*0560*/  @P2 LDG.E R19, desc[UR4][R8.64+0x2c] ;  /* 0x00002c0408132981 */ /* 0x000f22000c1e1900 */
[----:B------:R-:W-:Y:S02]  /*0570*/  @P1 LOP3.LUT R2, R2, R25, RZ, 0x3c, !PT ;  /* 0x0000001902021212 */ /* 0x000fe400078e3cff */
[----:B------:R-:W-:Y:S01]  /*0580*/  @P1 LOP3.LUT R4, R4, R23, RZ, 0x3c, !PT ;  /* 0x0000001704041212 */ /* 0x000fe200078e3cff */
[----:B------:R-:W4:Y:S04]  /*0590*/  @P3 LDG.E R25, desc[UR4][R8.64+0x48] ;  /* 0x0000480408193981 */ /* 0x000f28000c1e1900 */
[----:B------:R-:W4:Y:S01]  /*05a0*/  @P3 LDG.E R23, desc[UR4][R8.64+0x40] ;  /* 0x0000400408173981 */ /* 0x000f22000c1e1900 */
[----:B------:R-:W-:Y:S02]  /*05b0*/  LOP3.LUT P0, RZ, R24, 0x80, RZ, 0xc0, !PT ;  /* 0x0000008018ff7812 */ /* 0x000fe4000780c0ff */
[----:B--2---:R-:W-:-:S02]  /*05c0*/  @P2 LOP3.LUT R5, R5, R18, RZ, 0x3c, !PT ;  /* 0x0000001205052212 */ /* 0x004fc400078e3cff */
[----:B------:R-:W2:Y:S01]  /*05d0*/  @P4 LDG.E R18, desc[UR4][R8.64+0x58] ;  /* 0x0000580408124981 */ /* 0x000ea2000c1e1900 */
[----:B---3--:R-:W-:-:S03]  /*05e0*/  @P4 LOP3.LUT R3, R3, R22, RZ, 0x3c, !PT ;  /* 0x0000001603034212 */ /* 0x008fc600078e3cff */
[----:B------:R-:W3:Y:S01]  /*05f0*/  @P5 LDG.E R22, desc[UR4][R8.64+0x74] ;  /* 0x0000740408165981 */ /* 0x000ee2000c1e1900 */
[----:B----4-:R-:W-:-:S03]  /*0600*/  @P3 LOP3.LUT R5, R5, R20, RZ, 0x3c, !PT ;  /* 0x0000001405053212 */ /* 0x010fc600078e3cff */
[----:B------:R-:W4:Y:S01]  /*0610*/  @P5 LDG.E R20, desc[UR4][R8.64+0x6c] ;  /* 0x00006c0408145981 */ /* 0x000f22000c1e1900 */
[----:B------:R-:W-:-:S03]  /*0620*/  @P6 LOP3.LUT R13, R13, R26, RZ, 0x3c, !PT ;  /* 0x0000001a0d0d6212 */ /* 0x000fc600078e3cff */
        /* <DEDUP_REMOVED lines=9> */
[----:B--2---:R-:W-:-:S03]  /*06c0*/  @P4 LOP3.LUT R5, R5, R18, RZ, 0x3c, !PT ;  /* 0x0000001205054212 */ /* 0x004fc600078e3cff */
        /* <DEDUP_REMOVED lines=15> */
[----:B--2---:R-:W-:-:S04]  /*07c0*/  @P6 LOP3.LUT R5, R5, R18, RZ, 0x3c, !PT ;  /* 0x0000001205056212 */ /* 0x004fc800078e3cff */
[----:B---3--:R-:W-:Y:S02]  /*07d0*/  @P0 LOP3.LUT R5, R5, R22, RZ, 0x3c, !PT ;  /* 0x0000001605050212 */ /* 0x008fe400078e3cff */
[----:B----4-:R-:W-:-:S04]  /*07e0*/  @P6 LOP3.LUT R3, R3, R20, RZ, 0x3c, !PT ;  /* 0x0000001403036212 */ /* 0x010fc800078e3cff */
[----:B------:R-:W-:Y:S02]  /*07f0*/  @P0 LOP3.LUT R3, R3, R26, RZ, 0x3c, !PT ;  /* 0x0000001a03030212 */ /* 0x000fe400078e3cff */
[----:B------:R-:W-:Y:S02]  /*0800*/  @P6 LOP3.LUT R2, R2, R21, RZ, 0x3c, !PT ;  /* 0x0000001502026212 */ /* 0x000fe400078e3cff */
[----:B------:R-:W-:Y:S02]  /*0810*/  @P6 LOP3.LUT R4, R4, R19, RZ, 0x3c, !PT ;  /* 0x0000001304046212 */ /* 0x000fe400078e3cff */
[----:B------:R-:W-:Y:S02]  /*0820*/  @P0 LOP3.LUT R2, R2, R25, RZ, 0x3c, !PT ;  /* 0x0000001902020212 */ /* 0x000fe400078e3cff */
[----:B------:R-:W-:Y:S02]  /*0830*/  @P0 LOP3.LUT R4, R4, R23, RZ, 0x3c, !PT ;  /* 0x0000001704040212 */ /* 0x000fe400078e3cff */
[----:B------:R-:W-:-:S13]  /*0840*/  R2P PR, R24.B1, 0x7f ;  /* 0x0000007f18007804 */ /* 0x000fda0000001000 */
[----:B------:R-:W2:Y:S04]  /*0850*/  @P0 LDG.E R18, desc[UR4][R8.64+0xa0] ;  /* 0x0000a00408120981 */ /* 0x000ea8000c1e1900 */
[----:B------:R-:W3:Y:S04]  /*0860*/  @P1 LDG.E R20, desc[UR4][R8.64+0xb4] ;  /* 0x0000b40408141981 */ /* 0x000ee8000c1e1900 */
[----:B------:R-:W4:Y:S04]  /*0870*/  @P2 LDG.E R26, desc[UR4][R8.64+0xc8] ;  /* 0x0000c804081a2981 */ /* 0x000f28000c1e1900 */
[----:B------:R-:W4:Y:S04]  /*0880*/  @P3 LDG.E R28, desc[UR4][R8.64+0xdc] ;  /* 0x0000dc04081c3981 */ /* 0x000f28000c1e1900 */
[----:B------:R-:W4:Y:S04]  /*0890*/  @P0 LDG.E R19, desc[UR4][R8.64+0xa4] ;  /* 0x0000a40408130981 */ /* 0x000f28000c1e1900 */
[----:B------:R-:W4:Y:S04]  /*08a0*/  @P0 LDG.E R22, desc[UR4][R8.64+0xb0] ;  /* 0x0000b00408160981 */ /* 0x000f28000c1e1900 */
[----:B------:R-:W4:Y:S04]  /*08b0*/  @P4 LDG.E R25, desc[UR4][R8.64+0xf0] ;  /* 0x0000f00408194981 */ /* 0x000f28000c1e1900 */
[----:B------:R-:W4:Y:S04]  /*08c0*/  @P0 LDG.E R21, desc[UR4][R8.64+0xac] ;  /* 0x0000ac0408150981 */ /* 0x000f28000c1e1900 */
[----:B------:R-:W4:Y:S01]  /*08d0*/  @P1 LDG.E R23, desc[UR4][R8.64+0xb8] ;  /* 0x0000b80408171981 */ /* 0x000f22000c1e1900 */
[----:B--2---:R-:W-:-:S03]  /*08e0*/  @P0 LOP3.LUT R13, R13, R18, RZ, 0x3c, !PT ;  /* 0x000000120d0d0212 */ /* 0x004fc600078e3cff */
[----:B------:R-:W2:Y:S01]  /*08f0*/  @P1 LDG.E R18, desc[UR4][R8.64+0xbc] ;  /* 0x0000bc0408121981 */ /* 0x000ea2000c1e1900 */
[----:B---3--:R-:W-:-:S03]  /*0900*/  @P1 LOP3.LUT R13, R13, R20, RZ, 0x3c, !PT ;  /* 0x000000140d0d1212 */ /* 0x008fc600078e3cff */
[----:B------:R-:W3:Y:S01]  /*0910*/  @P0 LDG.E R20, desc[UR4][R8.64+0xa8] ;  /* 0x0000a80408140981 */ /* 0x000ee2000c1e1900 */
[----:B----4-:R-:W-:-:S03]  /*0920*/  @P2 LOP3.LUT R13, R13, R26, RZ, 0x3c, !PT ;  /* 0x0000001a0d0d2212 */ /* 0x010fc600078e3cff */
[----:B------:R-:W4:Y:S01]  /*0930*/  @P5 LDG.E R26, desc[UR4][R8.64+0x104] ;  /* 0x00010404081a5981 */ /* 0x000f22000c1e1900 */
[----:B------:R-:W-:Y:S02]  /*0940*/  @P3 LOP3.LUT R13, R13, R28, RZ, 0x3c, !PT ;  /* 0x0000001c0d0d3212 */ /* 0x000fe400078e3cff */
[----:B------:R-:W-:Y:S02]  /*0950*/  @P0 LOP3.LUT R4, R4, R19, RZ, 0x3c, !PT ;  /* 0x0000001304040212 */ /* 0x000fe400078e3cff */
        /* <DEDUP_REMOVED lines=9> */
[----:B---3--:R-:W-:-:S03]  /*09f0*/  @P0 LOP3.LUT R5, R5, R20, RZ, 0x3c, !PT ;  /* 0x0000001405050212 */ /* 0x008fc600078e3cff */
[----:B------:R-:W3:Y:S01]  /*0a00*/  @P1 LDG.E R20, desc[UR4][R8.64+0xc4] ;  /* 0x0000c40408141981 */ /* 0x000ee2000c1e1900 */
[----:B--2---:R-:W-:-:S03]  /*0a10*/  @P1 LOP3.LUT R5, R5, R18, RZ, 0x3c, !PT ;  /* 0x0000001205051212 */ /* 0x004fc600078e3cff */
[----:B------:R-:W2:Y:S01]  /*0a20*/  @P3 LDG.E R18, desc[UR4][R8.64+0xe4] ;  /* 0x0000e40408123981 */ /* 0x000ea2000c1e1900 */
[----:B------:R-:W-:Y:S02]  /*0a30*/  LOP3.LUT P0, RZ, R24, 0x8000, RZ, 0xc0, !PT ;  /* 0x0000800018ff7812 */ /* 0x000fe4000780c0ff */
[----:B----4-:R-:W-:Y:S01]  /*0a40*/  @P5 LOP3.LUT R13, R13, R26, RZ, 0x3c, !PT ;  /* 0x0000001a0d0d5212 */ /* 0x010fe200078e3cff */
[----:B------:R-:W4:Y:S04]  /*0a50*/  @P2 LDG.E R24, desc[UR4][R8.64+0xd8] ;  /* 0x0000d80408182981 */ /* 0x000f28000c1e1900 */
[----:B------:R-:W4:Y:S01]  /*0a60*/  @P6 LDG.E R26, desc[UR4][R8.64+0x118] ;  /* 0x00011804081a6981 */ /* 0x000f22000c1e1900 */
[----:B------:R-:W-:Y:S02]  /*0a70*/  @P1 LOP3.LUT R2, R2, R19, RZ, 0x3c, !PT ;  /* 0x0000001302021212 */ /* 0x000fe400078e3cff */
[----:B------:R-:W-:Y:S01]  /*0a80*/  @P2 LOP3.LUT R5, R5, R22, RZ, 0x3c, !PT ;  /* 0x0000001605052212 */ /* 0x000fe200078e3cff */
[----:B------:R-:W4:Y:S04]  /*0a90*/  @P3 LDG.E R19, desc[UR4][R8.64+0xe8] ;  /* 0x0000e80408133981 */ /* 0x000f28000c1e1900 */
[----:B------:R-:W4:Y:S01]  /*0aa0*/  @P4 LDG.E R22, desc[UR4][R8.64+0xf8] ;  /* 0x0000f80408164981 */ /* 0x000f22000c1e1900 */
[----:B------:R-:W-:-:S03]  /*0ab0*/  @P2 LOP3.LUT R4, R4, R21, RZ, 0x3c, !PT ;  /* 0x0000001504042212 */ /* 0x000fc600078e3cff */
[----:B------:R-:W4:Y:S01]  /*0ac0*/  @P4 LDG.E R21, desc[UR4][R8.64+0xf4] ;  /* 0x0000f40408154981 */ /* 0x000f22000c1e1900 */
[----:B------:R-:W-:-:S03]  /*0ad0*/  @P2 LOP3.LUT R2, R2, R23, RZ, 0x3c, !PT ;  /* 0x0000001702022212 */ /* 0x000fc600078e3cff */
[----:B------:R-:W4:Y:S01]  /*0ae0*/  @P4 LDG.E R23, desc[UR4][R8.64+0xfc] ;  /* 0x0000fc0408174981 */ /* 0x000f22000c1e1900 */
[----:B------:R-:W-:-:S03]  /*0af0*/  @P3 LOP3.LUT R4, R4, R25, RZ, 0x3c, !PT ;  /* 0x0000001904043212 */ /* 0x000fc600078e3cff */
[----:B------:R-:W4:Y:S04]  /*0b00*/  @P5 LDG.E R25, desc[UR4][R8.64+0x108] ;  /* 0x0001080408195981 */ /* 0x000f28000c1e1900 */
[----:B------:R-:W4:Y:S01]  /*0b10*/  @P0 LDG.E R27, desc[UR4][R8.64+0x138] ;  /* 0x00013804081b0981 */ /* 0x000f22000c1e1900 */
[----:B---3--:R-:W-:-:S03]  /*0b20*/  @P1 LOP3.LUT R3, R3, R20, RZ, 0x3c, !PT ;  /* 0x0000001403031212 */ /* 0x008fc600078e3cff */
[----:B------:R-:W3:Y:S01]  /*0b30*/  @P3 LDG.E R20, desc[UR4][R8.64+0xec] ;  /* 0x0000ec0408143981 */ /* 0x000ee2000c1e1900 */
[----:B--2---:R-:W-:-:S03]  /*0b40*/  @P3 LOP3.LUT R5, R5, R18, RZ, 0x3c, !PT ;  /* 0x0000001205053212 */ /* 0x004fc600078e3cff */
[----:B------:R-:W2:Y:S01]  /*0b50*/  @P5 LDG.E R18, desc[UR4][R8.64+0x10c] ;  /* 0x00010c0408125981 */ /* 0x000ea2000c1e1900 */
        /* <DEDUP_REMOVED lines=22> */
[----:B------:R-:W-:-:S05]  /*0cc0*/  VIADD R17, R17, 0x10 ;  /* 0x0000001011117836 */ /* 0x000fca0000000000 */
[----:B------:R-:W-:Y:S02]  /*0cd0*/  ISETP.NE.AND P1, PT, R17, 0x20, PT ;  /* 0x000000201100780c */ /* 0x000fe40003f25270 */
[----:B------:R-:W-:Y:S02]  /*0ce0*/  @P5 LOP3.LUT R2, R2, R19, RZ, 0x3c, !PT ;  /* 0x0000001302025212 */ /* 0x000fe400078e3cff */
[----:B------:R-:W-:Y:S02]  /*0cf0*/  @P6 LOP3.LUT R4, R4, R21, RZ, 0x3c, !PT ;  /* 0x0000001504046212 */ /* 0x000fe400078e3cff */
[----:B------:R-:W-:Y:S02]  /*0d00*/  @P6 LOP3.LUT R5, R5, R22, RZ, 0x3c, !PT ;  /* 0x0000001605056212 */ /* 0x000fe400078e3cff */
[----:B------:R-:W-:Y:S02]  /*0d10*/  @P6 LOP3.LUT R2, R2, R23, RZ, 0x3c, !PT ;  /* 0x0000001702026212 */ /* 0x000fe400078e3cff */
[----:B------:R-:W-:-:S02]  /*0d20*/  @P0 LOP3.LUT R4, R4, R25, RZ, 0x3c, !PT ;  /* 0x0000001904040212 */ /* 0x000fc400078e3cff */
[----:B------:R-:W-:Y:S02]  /*0d30*/  @P0 LOP3.LUT R2, R2, R27, RZ, 0x3c, !PT ;  /* 0x0000001b02020212 */ /* 0x000fe400078e3cff */
[----:B---3--:R-:W-:-:S04]  /*0d40*/  @P5 LOP3.LUT R3, R3, R20, RZ, 0x3c, !PT ;  /* 0x0000001403035212 */ /* 0x008fc800078e3cff */
[----:B--2---:R-:W-:Y:S02]  /*0d50*/  @P6 LOP3.LUT R3, R3, R18, RZ, 0x3c, !PT ;  /* 0x0000001203036212 */ /* 0x004fe400078e3cff */
[----:B----4-:R-:W-:Y:S02]  /*0d60*/  @P0 LOP3.LUT R5, R5, R24, RZ, 0x3c, !PT ;  /* 0x0000001805050212 */ /* 0x010fe400078e3cff */
[----:B------:R-:W-:Y:S01]  /*0d70*/  @P0 LOP3.LUT R3, R3, R26, RZ, 0x3c, !PT ;  /* 0x0000001a03030212 */ /* 0x000fe200078e3cff */
[----:B------:R-:W-:Y:S06]  /*0d80*/  @P1 BRA `(.L_x_443) ;  /* 0xfffffff400481947 */ /* 0x000fec000383ffff */
[----:B------:R-:W-:-:S05]  /*0d90*/  VIADD R15, R15, 0x1 ;  /* 0x000000010f0f7836 */ /* 0x000fca0000000000 */
[----:B------:R-:W-:-:S13]  /*0da0*/  ISETP.NE.AND P0, PT, R15, 0x5, PT ;  /* 0x000000050f00780c */ /* 0x000fda0003f05270 */
[----:B------:R-:W-:Y:S05]  /*0db0*/  @P0 BRA `(.L_x_444) ;  /* 0xfffffff400240947 */ /* 0x000fea000383ffff */
[----:B------:R-:W0:Y:S01]  /*0dc0*/  LDC.64 R8, c[0x0][0x380] ;  /* 0x0000e000ff087b82 */ /* 0x000e220000000a00 */
[----:B------:R-:W-:Y:S01]  /*0dd0*/  VIADD R12, R12, 0x1 ;  /* 0x000000010c0c7836 */ /* 0x000fe20000000000 */
[----:B------:R-:W-:-:S04]  /*0de0*/  LOP3.LUT R15, R0, 0x3, RZ, 0xc0, !PT ;  /* 0x00000003000f7812 */ /* 0x000fc800078ec0ff */
[----:B------:R-:W-:Y:S01]  /*0df0*/  ISETP.GE.U32.AND P0, PT, R12, R15, PT ;  /* 0x0000000f0c00720c */ /* 0x000fe20003f06070 */
[----:B0-----:R-:W-:-:S05]  /*0e00*/  IMAD.WIDE.U32 R8, R14, 0x30, R8 ;  /* 0x000000300e087825 */ /* 0x001fca00078e0008 */
[----:B------:R0:W-:Y:S04]  /*0e10*/  STG.E.64 desc[UR4][R8.64+0x8], R4 ;  /* 0x0000080408007986 */ /* 0x0001e8000c101b04 */
[----:B------:R0:W-:Y:S04]  /*0e20*/  STG.E.64 desc[UR4][R8.64+0x10], R2 ;  /* 0x0000100208007986 */ /* 0x0001e8000c101b04 */
[----:B------:R0:W-:Y:S01]  /*0e30*/  STG.E desc[UR4][R8.64+0x4], R13 ;  /* 0x0000040d08007986 */ /* 0x0001e2000c101904 */
[----:B------:R-:W-:Y:S05]  /*0e40*/  @!P0 BRA `(.L_x_445) ;  /* 0xfffffff000f08947 */ /* 0x000fea000383ffff */
.L_x_442:
[----:B------:R-:W-:Y:S05]  /*0e50*/  BSYNC.RECONVERGENT B1 ;  /* 0x0000000000017941 */ /* 0x000fea0003800200 */
.L_x_441:
[----:B------:R-:W-:Y:S01]  /*0e60*/  ISETP.GT.U32.AND P0, PT, R0, 0x3, PT ;  /* 0x000000030000780c */ /* 0x000fe20003f04070 */
[----:B------:R-:W-:Y:S01]  /*0e70*/  VIADD R10, R10, 0x1 ;  /* 0x000000010a0a7836 */ /* 0x000fe20000000000 */
[--C-:B------:R-:W-:Y:S02]  /*0e80*/  SHF.R.U64 R0, R0, 0x2, R11.reuse ;  /* 0x0000000200007819 */ /* 0x100fe4000000120b */
[----:B------:R-:W-:Y:S02]  /*0e90*/  ISETP.GT.U32.AND.EX P0, PT, R11, RZ, PT, P0 ;  /* 0x000000ff0b00720c */ /* 0x000fe40003f04100 */
[----:B------:R-:W-:-:S11]  /*0ea0*/  SHF.R.U32.HI R11, RZ, 0x2, R11 ;  /* 0x00000002ff0b7819 */ /* 0x000fd6000001160b */
[----:B------:R-:W-:Y:S05]  /*0eb0*/  @P0 BRA `(.L_x_446) ;  /* 0xfffffff000b40947 */ /* 0x000fea000383ffff */
.L_x_440:
[----:B------:R-:W-:Y:S05]  /*0ec0*/  BSYNC.RECONVERGENT B0 ;  /* 0x0000000000007941 */ /* 0x000fea0003800200 */
.L_x_439:
[----:B0-----:R-:W0:Y:S01]  /*0ed0*/  S2R R5, SR_TID.X ;  /* 0x0000000000057919 */ /* 0x001e220000002100 */
[----:B------:R-:W0:Y:S02]  /*0ee0*/  LDC.64 R2, c[0x0][0x380] ;  /* 0x0000e000ff027b82 */ /* 0x000e240000000a00 */
[----:B0-----:R-:W-:-:S05]  /*0ef0*/  IMAD.WIDE.U32 R2, R5, 0x30, R2 ;  /* 0x0000003005027825 */ /* 0x001fca00078e0002 */
[----:B------:R-:W-:Y:S04]  /*0f00*/  STG.E.64 desc[UR4][R2.64+0x18], RZ ;  /* 0x000018ff02007986 */ /* 0x000fe8000c101b04 */
[----:B------:R-:W-:Y:S04]  /*0f10*/  STG.E desc[UR4][R2.64+0x20], RZ ;  /* 0x000020ff02007986 */ /* 0x000fe8000c101904 */
[----:B------:R-:W-:Y:S01]  /*0f20*/  STG.E.64 desc[UR4][R2.64+0x28], RZ ;  /* 0x000028ff02007986 */ /* 0x000fe2000c101b04 */
[----:B------:R-:W-:Y:S05]  /*0f30*/  EXIT ;  /* 0x000000000000794d */ /* 0x000fea0003800000 */
.L_x_447:
        /* <DEDUP_REMOVED lines=12> */
.L_x_465:


//--------------------- .nv.global.init           --------------------------
	.section	.nv.global.init,"aw",@progbits
	.align	16
.nv.global.init:
	.type		__cudart_sin_cos_coeffs,@object
	.size		__cudart_sin_cos_coeffs,(mrg32k3aM1SubSeq - __cudart_sin_cos_coeffs)
__cudart_sin_cos_coeffs:
        /*0000*/ 	.byte	0x46, 0xd2, 0xb0, 0x2c, 0xf1, 0xe5, 0x5a, 0xbe, 0x92, 0xe3, 0xac, 0x69, 0xe3, 0x1d, 0xc7, 0x3e
        /*0010*/ 	.byte	0xa1, 0x62, 0xdb, 0x19, 0xa0, 0x01, 0x2a, 0xbf, 0x18, 0x08, 0x11, 0x11, 0x11, 0x11, 0x81, 0x3f
        /*0020*/ 	.byte	0x54, 0x55, 0x55, 0x55, 0x55, 0x55, 0xc5, 0xbf, 0x00, 0x00, 0x00, 0x00, 0x00, 0x00, 0x00, 0x00
        /*0030*/ 	.byte	0x00, 0x00, 0x00, 0x00, 0x00, 0x00, 0x00, 0x00, 0x64, 0x81, 0xfd, 0x20, 0x83, 0xff, 0xa8, 0xbd
        /*0040*/ 	.byte	0x28, 0x85, 0xef, 0xc1, 0xa7, 0xee, 0x21, 0x3e, 0xd9, 0xe6, 0x06, 0x8e, 0x4f, 0x7e, 0x92, 0xbe
        /*0050*/ 	.byte	0xe9, 0xbc, 0xdd, 0x19, 0xa0, 0x01, 0xfa, 0x3e, 0x47, 0x5d, 0xc1, 0x16, 0x6c, 0xc1, 0x56, 0xbf
        /*0060*/ 	.byte	0x51, 0x55, 0x55, 0x55, 0x55, 0x55, 0xa5, 0x3f, 0x00, 0x00, 0x00, 0x00, 0x00, 0x00, 0xe0, 0xbf
        /*0070*/ 	.byte	0x00, 0x00, 0x00, 0x00, 0x00, 0x00, 0xf0, 0x3f, 0x00, 0x00, 0x00, 0x00, 0x00, 0x00, 0x00, 0x00
	.type		mrg32k3aM1SubSeq,@object
	.size		mrg32k3aM1SubSeq,(mrg32k3aM2SubSeq - mrg32k3aM1SubSeq)
mrg32k3aM1SubSeq:
        /* <DEDUP_REMOVED lines=126> */
	.type		mrg32k3aM2SubSeq,@object
	.size		mrg32k3aM2SubSeq,(mrg32k3aM1 - mrg32k3aM2SubSeq)
mrg32k3aM2SubSeq:
        /* <DEDUP_REMOVED lines=126> */
	.type		mrg32k3aM1,@object
	.size		mrg32k3aM1,(mrg32k3aM1Seq - mrg32k3aM1)
mrg32k3aM1:
        /* <DEDUP_REMOVED lines=144> */
	.type		mrg32k3aM1Seq,@object
	.size		mrg32k3aM1Seq,(mrg32k3aM2 - mrg32k3aM1Seq)
mrg32k3aM1Seq:
        /* <DEDUP_REMOVED lines=144> */
	.type		mrg32k3aM2,@object
	.size		mrg32k3aM2,(mrg32k3aM2Seq - mrg32k3aM2)
mrg32k3aM2:
        /* <DEDUP_REMOVED lines=144> */
	.type		mrg32k3aM2Seq,@object
	.size		mrg32k3aM2Seq,(precalc_xorwow_matrix - mrg32k3aM2Seq)
mrg32k3aM2Seq:
        /* <DEDUP_REMOVED lines=144> */
	.type		precalc_xorwow_matrix,@object
	.size		precalc_xorwow_matrix,(precalc_xorwow_offset_matrix - precalc_xorwow_matrix)
precalc_xorwow_matrix:
        /* <DEDUP_REMOVED lines=6400> */
	.type		precalc_xorwow_offset_matrix,@object
	.size		precalc_xorwow_offset_matrix,(.L_1 - precalc_xorwow_offset_matrix)
precalc_xorwow_offset_matrix:
        /* <DEDUP_REMOVED lines=6400> */
.L_1:


//--------------------- .nv.shared._ZN3cub18CUB_300001_SM_10006detail6reduce28DeviceReduceSingleTileKernelINS2_10policy_hubIdyN4cuda3std3__44plusIdEEE10Policy1000EPdSC_iS9_ddNS7_10__identityEEEvT0_T1_T2_T3_T4_T6_ --------------------------
	.section	.nv.shared._ZN3cub18CUB_300001_SM_10006detail6reduce28DeviceReduceSingleTileKernelINS2_10policy_hubIdyN4cuda3std3__44plusIdEEE10Policy1000EPdSC_iS9_ddNS7_10__identityEEEvT0_T1_T2_T3_T4_T6_,"aw",@nobits
	.sectionflags	@""
	.align	8
.nv.shared._ZN3cub18CUB_300001_SM_10006detail6reduce28DeviceReduceSingleTileKernelINS2_10policy_hubIdyN4cuda3std3__44plusIdEEE10Policy1000EPdSC_iS9_ddNS7_10__identityEEEvT0_T1_T2_T3_T4_T6_:
	.zero		1176


//--------------------- .nv.shared.reserved.0     --------------------------
	.section	.nv.shared.reserved.0,"aw",@nobits
	.weak		__nv_reservedSMEM_offset_0_alias
	.size		__nv_reservedSMEM_offset_0_alias, 0, 64
	.other		__nv_reservedSMEM_offset_0_alias,@"STO_CUDA_RESERVED_SHARED STV_DEFAULT"
__nv_reservedSMEM_offset_0_alias:
	.zero		0
	.zero		64


//--------------------- .nv.global                --------------------------
	.section	.nv.global,"aw",@nobits
.nv.global:
	.type		_ZN34_INTERNAL_bd28909d_4_k_cu_8ebf169d6thrust24THRUST_300001_SM_1000_NS12placeholders2_8E,@object
	.size		_ZN34_INTERNAL_bd28909d_4_k_cu_8ebf169d6thrust24THRUST_300001_SM_1000_NS12placeholders2_8E,(_ZN34_INTERNAL_bd28909d_4_k_cu_8ebf169d4cuda3std3__436_GLOBAL__N__bd28909d_4_k_cu_8ebf169d6ignoreE - _ZN34_INTERNAL_bd28909d_4_k_cu_8ebf169d6thrust24THRUST_300001_SM_1000_NS12placeholders2_8E)
_ZN34_INTERNAL_bd28909d_4_k_cu_8ebf169d6thrust24THRUST_300001_SM_1000_NS12placeholders2_8E:
	.zero		1
	.type		_ZN34_INTERNAL_bd28909d_4_k_cu_8ebf169d4cuda3std3__436_GLOBAL__N__bd28909d_4_k_cu_8ebf169d6ignoreE,@object
	.size		_ZN34_INTERNAL_bd28909d_4_k_cu_8ebf169d4cuda3std3__436_GLOBAL__N__bd28909d_4_k_cu_8ebf169d6ignoreE,(_ZN34_INTERNAL_bd28909d_4_k_cu_8ebf169d4cuda3std6ranges3__45__cpo4dataE - _ZN34_INTERNAL_bd28909d_4_k_cu_8ebf169d4cuda3std3__436_GLOBAL__N__bd28909d_4_k_cu_8ebf169d6ignoreE)
_ZN34_INTERNAL_bd28909d_4_k_cu_8ebf169d4cuda3std3__436_GLOBAL__N__bd28909d_4_k_cu_8ebf169d6ignoreE:
	.zero		1
	.type		_ZN34_INTERNAL_bd28909d_4_k_cu_8ebf169d4cuda3std6ranges3__45__cpo4dataE,@object
	.size		_ZN34_INTERNAL_bd28909d_4_k_cu_8ebf169d4cuda3std6ranges3__45__cpo4dataE,(_ZN34_INTERNAL_bd28909d_4_k_cu_8ebf169d6thrust24THRUST_300001_SM_1000_NS6system3cpp3parE - _ZN34_INTERNAL_bd28909d_4_k_cu_8ebf169d4cuda3std6ranges3__45__cpo4dataE)
_ZN34_INTERNAL_bd28909d_4_k_cu_8ebf169d4cuda3std6ranges3__45__cpo4dataE:
	.zero		1
	.type		_ZN34_INTERNAL_bd28909d_4_k_cu_8ebf169d6thrust24THRUST_300001_SM_1000_NS6system3cpp3parE,@object
	.size		_ZN34_INTERNAL_bd28909d_4_k_cu_8ebf169d6thrust24THRUST_300001_SM_1000_NS6system3cpp3parE,(_ZN34_INTERNAL_bd28909d_4_k_cu_8ebf169d4cuda3std3__45__cpo5beginE - _ZN34_INTERNAL_bd28909d_4_k_cu_8ebf169d6thrust24THRUST_300001_SM_1000_NS6system3cpp3parE)
_ZN34_INTERNAL_bd28909d_4_k_cu_8ebf169d6thrust24THRUST_300001_SM_1000_NS6system3cpp3parE:
	.zero		1
	.type		_ZN34_INTERNAL_bd28909d_4_k_cu_8ebf169d4cuda3std3__45__cpo5beginE,@object
	.size		_ZN34_INTERNAL_bd28909d_4_k_cu_8ebf169d4cuda3std3__45__cpo5beginE,(_ZN34_INTERNAL_bd28909d_4_k_cu_8ebf169d4cuda3std6ranges3__45__cpo5beginE - _ZN34_INTERNAL_bd28909d_4_k_cu_8ebf169d4cuda3std3__45__cpo5beginE)
_ZN34_INTERNAL_bd28909d_4_k_cu_8ebf169d4cuda3std3__45__cpo5beginE:
	.zero		1
	.type		_ZN34_INTERNAL_bd28909d_4_k_cu_8ebf169d4cuda3std6ranges3__45__cpo5beginE,@object
	.size		_ZN34_INTERNAL_bd28909d_4_k_cu_8ebf169d4cuda3std6ranges3__45__cpo5beginE,(_ZN34_INTERNAL_bd28909d_4_k_cu_8ebf169d6thrust24THRUST_300001_SM_1000_NS6deviceE - _ZN34_INTERNAL_bd28909d_4_k_cu_8ebf169d4cuda3std6ranges3__45__cpo5beginE)
_ZN34_INTERNAL_bd28909d_4_k_cu_8ebf169d4cuda3std6ranges3__45__cpo5beginE:
	.zero		1
	.type		_ZN34_INTERNAL_bd28909d_4_k_cu_8ebf169d6thrust24THRUST_300001_SM_1000_NS6deviceE,@object
	.size		_ZN34_INTERNAL_bd28909d_4_k_cu_8ebf169d6thrust24THRUST_300001_SM_1000_NS6deviceE,(_ZN34_INTERNAL_bd28909d_4_k_cu_8ebf169d4cuda3std3__47nulloptE - _ZN34_INTERNAL_bd28909d_4_k_cu_8ebf169d6thrust24THRUST_300001_SM_1000_NS6deviceE)
_ZN34_INTERNAL_bd28909d_4_k_cu_8ebf169d6thrust24THRUST_300001_SM_1000_NS6deviceE:
	.zero		1
	.type		_ZN34_INTERNAL_bd28909d_4_k_cu_8ebf169d4cuda3std3__47nulloptE,@object
	.size		_ZN34_INTERNAL_bd28909d_4_k_cu_8ebf169d4cuda3std3__47nulloptE,(_ZN34_INTERNAL_bd28909d_4_k_cu_8ebf169d4cuda3std6ranges3__45__cpo8distanceE - _ZN34_INTERNAL_bd28909d_4_k_cu_8ebf169d4cuda3std3__47nulloptE)
_ZN34_INTERNAL_bd28909d_4_k_cu_8ebf169d4cuda3std3__47nulloptE:
	.zero		1
	.type		_ZN34_INTERNAL_bd28909d_4_k_cu_8ebf169d4cuda3std6ranges3__45__cpo8distanceE,@object
	.size		_ZN34_INTERNAL_bd28909d_4_k_cu_8ebf169d4cuda3std6ranges3__45__cpo8distanceE,(_ZN34_INTERNAL_bd28909d_4_k_cu_8ebf169d6thrust24THRUST_300001_SM_1000_NS12placeholders2_4E - _ZN34_INTERNAL_bd28909d_4_k_cu_8ebf169d4cuda3std6ranges3__45__cpo8distanceE)
_ZN34_INTERNAL_bd28909d_4_k_cu_8ebf169d4cuda3std6ranges3__45__cpo8distanceE:
	.zero		1
	.type		_ZN34_INTERNAL_bd28909d_4_k_cu_8ebf169d6thrust24THRUST_300001_SM_1000_NS12placeholders2_4E,@object
	.size		_ZN34_INTERNAL_bd28909d_4_k_cu_8ebf169d6thrust24THRUST_300001_SM_1000_NS12placeholders2_4E,(_ZN34_INTERNAL_bd28909d_4_k_cu_8ebf169d4cuda3std3__45__cpo6rbeginE - _ZN34_INTERNAL_bd28909d_4_k_cu_8ebf169d6thrust24THRUST_300001_SM_1000_NS12placeholders2_4E)
_ZN34_INTERNAL_bd28909d_4_k_cu_8ebf169d6thrust24THRUST_300001_SM_1000_NS12placeholders2_4E:
	.zero		1
	.type		_ZN34_INTERNAL_bd28909d_4_k_cu_8ebf169d4cuda3std3__45__cpo6rbeginE,@object
	.size		_ZN34_INTERNAL_bd28909d_4_k_cu_8ebf169d4cuda3std3__45__cpo6rbeginE,(_ZN34_INTERNAL_bd28909d_4_k_cu_8ebf169d4cuda3std6ranges3__45__cpo7advanceE - _ZN34_INTERNAL_bd28909d_4_k_cu_8ebf169d4cuda3std3__45__cpo6rbeginE)
_ZN34_INTERNAL_bd28909d_4_k_cu_8ebf169d4cuda3std3__45__cpo6rbeginE:
	.zero		1
	.type		_ZN34_INTERNAL_bd28909d_4_k_cu_8ebf169d4cuda3std6ranges3__45__cpo7advanceE,@object
	.size		_ZN34_INTERNAL_bd28909d_4_k_cu_8ebf169d4cuda3std6ranges3__45__cpo7advanceE,(_ZN34_INTERNAL_bd28909d_4_k_cu_8ebf169d6thrust24THRUST_300001_SM_1000_NS12placeholders3_10E - _ZN34_INTERNAL_bd28909d_4_k_cu_8ebf169d4cuda3std6ranges3__45__cpo7advanceE)
_ZN34_INTERNAL_bd28909d_4_k_cu_8ebf169d4cuda3std6ranges3__45__cpo7advanceE:
	.zero		1
	.type		_ZN34_INTERNAL_bd28909d_4_k_cu_8ebf169d6thrust24THRUST_300001_SM_1000_NS12placeholders3_10E,@object
	.size		_ZN34_INTERNAL_bd28909d_4_k_cu_8ebf169d6thrust24THRUST_300001_SM_1000_NS12placeholders3_10E,(_ZN34_INTERNAL_bd28909d_4_k_cu_8ebf169d4cuda3std3__48in_placeE - _ZN34_INTERNAL_bd28909d_4_k_cu_8ebf169d6thrust24THRUST_300001_SM_1000_NS12placeholders3_10E)
_ZN34_INTERNAL_bd28909d_4_k_cu_8ebf169d6thrust24THRUST_300001_SM_1000_NS12placeholders3_10E:
	.zero		1
	.type		_ZN34_INTERNAL_bd28909d_4_k_cu_8ebf169d4cuda3std3__48in_placeE,@object
	.size		_ZN34_INTERNAL_bd28909d_4_k_cu_8ebf169d4cuda3std3__48in_placeE,(_ZN34_INTERNAL_bd28909d_4_k_cu_8ebf169d4cuda3std6ranges3__45__cpo4sizeE - _ZN34_INTERNAL_bd28909d_4_k_cu_8ebf169d4cuda3std3__48in_placeE)
_ZN34_INTERNAL_bd28909d_4_k_cu_8ebf169d4cuda3std3__48in_placeE:
	.zero		1
	.type		_ZN34_INTERNAL_bd28909d_4_k_cu_8ebf169d4cuda3std6ranges3__45__cpo4sizeE,@object
	.size		_ZN34_INTERNAL_bd28909d_4_k_cu_8ebf169d4cuda3std6ranges3__45__cpo4sizeE,(_ZN34_INTERNAL_bd28909d_4_k_cu_8ebf169d6thrust24THRUST_300001_SM_1000_NS12placeholders2_2E - _ZN34_INTERNAL_bd28909d_4_k_cu_8ebf169d4cuda3std6ranges3__45__cpo4sizeE)
_ZN34_INTERNAL_bd28909d_4_k_cu_8ebf169d4cuda3std6ranges3__45__cpo4sizeE:
	.zero		1
	.type		_ZN34_INTERNAL_bd28909d_4_k_cu_8ebf169d6thrust24THRUST_300001_SM_1000_NS12placeholders2_2E,@object
	.size		_ZN34_INTERNAL_bd28909d_4_k_cu_8ebf169d6thrust24THRUST_300001_SM_1000_NS12placeholders2_2E,(_ZN34_INTERNAL_bd28909d_4_k_cu_8ebf169d4cuda3std3__45__cpo6cbeginE - _ZN34_INTERNAL_bd28909d_4_k_cu_8ebf169d6thrust24THRUST_300001_SM_1000_NS12placeholders2_2E)
_ZN34_INTERNAL_bd28909d_4_k_cu_8ebf169d6thrust24THRUST_300001_SM_1000_NS12placeholders2_2E:
	.zero		1
	.type		_ZN34_INTERNAL_bd28909d_4_k_cu_8ebf169d4cuda3std3__45__cpo6cbeginE,@object
	.size		_ZN34_INTERNAL_bd28909d_4_k_cu_8ebf169d4cuda3std3__45__cpo6cbeginE,(_ZN34_INTERNAL_bd28909d_4_k_cu_8ebf169d4cuda3std6ranges3__45__cpo6cbeginE - _ZN34_INTERNAL_bd28909d_4_k_cu_8ebf169d4cuda3std3__45__cpo6cbeginE)
_ZN34_INTERNAL_bd28909d_4_k_cu_8ebf169d4cuda3std3__45__cpo6cbeginE:
	.zero		1
	.type		_ZN34_INTERNAL_bd28909d_4_k_cu_8ebf169d4cuda3std6ranges3__45__cpo6cbeginE,@object
	.size		_ZN34_INTERNAL_bd28909d_4_k_cu_8ebf169d4cuda3std6ranges3__45__cpo6cbeginE,(_ZN34_INTERNAL_bd28909d_4_k_cu_8ebf169d6thrust24THRUST_300001_SM_1000_NS12placeholders2_6E - _ZN34_INTERNAL_bd28909d_4_k_cu_8ebf169d4cuda3std6ranges3__45__cpo6cbeginE)
_ZN34_INTERNAL_bd28909d_4_k_cu_8ebf169d4cuda3std6ranges3__45__cpo6cbeginE:
	.zero		1
	.type		_ZN34_INTERNAL_bd28909d_4_k_cu_8ebf169d6thrust24THRUST_300001_SM_1000_NS12placeholders2_6E,@object
	.size		_ZN34_INTERNAL_bd28909d_4_k_cu_8ebf169d6thrust24THRUST_300001_SM_1000_NS12placeholders2_6E,(_ZN34_INTERNAL_bd28909d_4_k_cu_8ebf169d4cuda3std3__45__cpo7crbeginE - _ZN34_INTERNAL_bd28909d_4_k_cu_8ebf169d6thrust24THRUST_300001_SM_1000_NS12placeholders2_6E)
_ZN34_INTERNAL_bd28909d_4_k_cu_8ebf169d6thrust24THRUST_300001_SM_1000_NS12placeholders2_6E:
	.zero		1
	.type		_ZN34_INTERNAL_bd28909d_4_k_cu_8ebf169d4cuda3std3__45__cpo7crbeginE,@object
	.size		_ZN34_INTERNAL_bd28909d_4_k_cu_8ebf169d4cuda3std3__45__cpo7crbeginE,(_ZN34_INTERNAL_bd28909d_4_k_cu_8ebf169d4cuda3std6ranges3__45__cpo4nextE - _ZN34_INTERNAL_bd28909d_4_k_cu_8ebf169d4cuda3std3__45__cpo7crbeginE)
_ZN34_INTERNAL_bd28909d_4_k_cu_8ebf169d4cuda3std3__45__cpo7crbeginE:
	.zero		1
	.type		_ZN34_INTERNAL_bd28909d_4_k_cu_8ebf169d4cuda3std6ranges3__45__cpo4nextE,@object
	.size		_ZN34_INTERNAL_bd28909d_4_k_cu_8ebf169d4cuda3std6ranges3__45__cpo4nextE,(_ZN34_INTERNAL_bd28909d_4_k_cu_8ebf169d4cuda3std6ranges3__45__cpo4swapE - _ZN34_INTERNAL_bd28909d_4_k_cu_8ebf169d4cuda3std6ranges3__45__cpo4nextE)
_ZN34_INTERNAL_bd28909d_4_k_cu_8ebf169d4cuda3std6ranges3__45__cpo4nextE:
	.zero		1
	.type		_ZN34_INTERNAL_bd28909d_4_k_cu_8ebf169d4cuda3std6ranges3__45__cpo4swapE,@object
	.size		_ZN34_INTERNAL_bd28909d_4_k_cu_8ebf169d4cuda3std6ranges3__45__cpo4swapE,(_ZN34_INTERNAL_bd28909d_4_k_cu_8ebf169d6thrust24THRUST_300001_SM_1000_NS8cuda_cub10par_nosyncE - _ZN34_INTERNAL_bd28909d_4_k_cu_8ebf169d4cuda3std6ranges3__45__cpo4swapE)
_ZN34_INTERNAL_bd28909d_4_k_cu_8ebf169d4cuda3std6ranges3__45__cpo4swapE:
	.zero		1
	.type		_ZN34_INTERNAL_bd28909d_4_k_cu_8ebf169d6thrust24THRUST_300001_SM_1000_NS8cuda_cub10par_nosyncE,@object
	.size		_ZN34_INTERNAL_bd28909d_4_k_cu_8ebf169d6thrust24THRUST_300001_SM_1000_NS8cuda_cub10par_nosyncE,(_ZN34_INTERNAL_bd28909d_4_k_cu_8ebf169d6thrust24THRUST_300001_SM_1000_NS3seqE - _ZN34_INTERNAL_bd28909d_4_k_cu_8ebf169d6thrust24THRUST_300001_SM_1000_NS8cuda_cub10par_nosyncE)
_ZN34_INTERNAL_bd28909d_4_k_cu_8ebf169d6thrust24THRUST_300001_SM_1000_NS8cuda_cub10par_nosyncE:
	.zero		1
	.type		_ZN34_INTERNAL_bd28909d_4_k_cu_8ebf169d6thrust24THRUST_300001_SM_1000_NS3seqE,@object
	.size		_ZN34_INTERNAL_bd28909d_4_k_cu_8ebf169d6thrust24THRUST_300001_SM_1000_NS3seqE,(_ZN34_INTERNAL_bd28909d_4_k_cu_8ebf169d4cuda3std3__420unreachable_sentinelE - _ZN34_INTERNAL_bd28909d_4_k_cu_8ebf169d6thrust24THRUST_300001_SM_1000_NS3seqE)
_ZN34_INTERNAL_bd28909d_4_k_cu_8ebf169d6thrust24THRUST_300001_SM_1000_NS3seqE:
	.zero		1
	.type		_ZN34_INTERNAL_bd28909d_4_k_cu_8ebf169d4cuda3std3__420unreachable_sentinelE,@object
	.size		_ZN34_INTERNAL_bd28909d_4_k_cu_8ebf169d4cuda3std3__420unreachable_sentinelE,(_ZN34_INTERNAL_bd28909d_4_k_cu_8ebf169d4cuda3std6ranges3__45__cpo5ssizeE - _ZN34_INTERNAL_bd28909d_4_k_cu_8ebf169d4cuda3std3__420unreachable_sentinelE)
_ZN34_INTERNAL_bd28909d_4_k_cu_8ebf169d4cuda3std3__420unreachable_sentinelE:
	.zero		1
	.type		_ZN34_INTERNAL_bd28909d_4_k_cu_8ebf169d4cuda3std6ranges3__45__cpo5ssizeE,@object
	.size		_ZN34_INTERNAL_bd28909d_4_k_cu_8ebf169d4cuda3std6ranges3__45__cpo5ssizeE,(_ZN34_INTERNAL_bd28909d_4_k_cu_8ebf169d6thrust24THRUST_300001_SM_1000_NS12placeholders2_3E - _ZN34_INTERNAL_bd28909d_4_k_cu_8ebf169d4cuda3std6ranges3__45__cpo5ssizeE)
_ZN34_INTERNAL_bd28909d_4_k_cu_8ebf169d4cuda3std6ranges3__45__cpo5ssizeE:
	.zero		1
	.type		_ZN34_INTERNAL_bd28909d_4_k_cu_8ebf169d6thrust24THRUST_300001_SM_1000_NS12placeholders2_3E,@object
	.size		_ZN34_INTERNAL_bd28909d_4_k_cu_8ebf169d6thrust24THRUST_300001_SM_1000_NS12placeholders2_3E,(_ZN34_INTERNAL_bd28909d_4_k_cu_8ebf169d4cuda3std3__45__cpo4cendE - _ZN34_INTERNAL_bd28909d_4_k_cu_8ebf169d6thrust24THRUST_300001_SM_1000_NS12placeholders2_3E)
_ZN34_INTERNAL_bd28909d_4_k_cu_8ebf169d6thrust24THRUST_300001_SM_1000_NS12placeholders2_3E:
	.zero		1
	.type		_ZN34_INTERNAL_bd28909d_4_k_cu_8ebf169d4cuda3std3__45__cpo4cendE,@object
	.size		_ZN34_INTERNAL_bd28909d_4_k_cu_8ebf169d4cuda3std3__45__cpo4cendE,(_ZN34_INTERNAL_bd28909d_4_k_cu_8ebf169d4cuda3std6ranges3__45__cpo4cendE - _ZN34_INTERNAL_bd28909d_4_k_cu_8ebf169d4cuda3std3__45__cpo4cendE)
_ZN34_INTERNAL_bd28909d_4_k_cu_8ebf169d4cuda3std3__45__cpo4cendE:
	.zero		1
	.type		_ZN34_INTERNAL_bd28909d_4_k_cu_8ebf169d4cuda3std6ranges3__45__cpo4cendE,@object
	.size		_ZN34_INTERNAL_bd28909d_4_k_cu_8ebf169d4cuda3std6ranges3__45__cpo4cendE,(_ZN34_INTERNAL_bd28909d_4_k_cu_8ebf169d6thrust24THRUST_300001_SM_1000_NS12placeholders2_7E - _ZN34_INTERNAL_bd28909d_4_k_cu_8ebf169d4cuda3std6ranges3__45__cpo4cendE)
_ZN34_INTERNAL_bd28909d_4_k_cu_8ebf169d4cuda3std6ranges3__45__cpo4cendE:
	.zero		1
	.type		_ZN34_INTERNAL_bd28909d_4_k_cu_8ebf169d6thrust24THRUST_300001_SM_1000_NS12placeholders2_7E,@object
	.size		_ZN34_INTERNAL_bd28909d_4_k_cu_8ebf169d6thrust24THRUST_300001_SM_1000_NS12placeholders2_7E,(_ZN34_INTERNAL_bd28909d_4_k_cu_8ebf169d4cuda3std3__45__cpo5crendE - _ZN34_INTERNAL_bd28909d_4_k_cu_8ebf169d6thrust24THRUST_300001_SM_1000_NS12placeholders2_7E)
_ZN34_INTERNAL_bd28909d_4_k_cu_8ebf169d6thrust24THRUST_300001_SM_1000_NS12placeholders2_7E:
	.zero		1
	.type		_ZN34_INTERNAL_bd28909d_4_k_cu_8ebf169d4cuda3std3__45__cpo5crendE,@object
	.size		_ZN34_INTERNAL_bd28909d_4_k_cu_8ebf169d4cuda3std3__45__cpo5crendE,(_ZN34_INTERNAL_bd28909d_4_k_cu_8ebf169d4cuda3std6ranges3__45__cpo4prevE - _ZN34_INTERNAL_bd28909d_4_k_cu_8ebf169d4cuda3std3__45__cpo5crendE)
_ZN34_INTERNAL_bd28909d_4_k_cu_8ebf169d4cuda3std3__45__cpo5crendE:
	.zero		1
	.type		_ZN34_INTERNAL_bd28909d_4_k_cu_8ebf169d4cuda3std6ranges3__45__cpo4prevE,@object
	.size		_ZN34_INTERNAL_bd28909d_4_k_cu_8ebf169d4cuda3std6ranges3__45__cpo4prevE,(_ZN34_INTERNAL_bd28909d_4_k_cu_8ebf169d4cuda3std6ranges3__45__cpo9iter_moveE - _ZN34_INTERNAL_bd28909d_4_k_cu_8ebf169d4cuda3std6ranges3__45__cpo4prevE)
_ZN34_INTERNAL_bd28909d_4_k_cu_8ebf169d4cuda3std6ranges3__45__cpo4prevE:
	.zero		1
	.type		_ZN34_INTERNAL_bd28909d_4_k_cu_8ebf169d4cuda3std6ranges3__45__cpo9iter_moveE,@object
	.size		_ZN34_INTERNAL_bd28909d_4_k_cu_8ebf169d4cuda3std6ranges3__45__cpo9iter_moveE,(_ZN34_INTERNAL_bd28909d_4_k_cu_8ebf169d6thrust24THRUST_300001_SM_1000_NS6system6detail10sequential3seqE - _ZN34_INTERNAL_bd28909d_4_k_cu_8ebf169d4cuda3std6ranges3__45__cpo9iter_moveE)
_ZN34_INTERNAL_bd28909d_4_k_cu_8ebf169d4cuda3std6ranges3__45__cpo9iter_moveE:
	.zero		1
	.type		_ZN34_INTERNAL_bd28909d_4_k_cu_8ebf169d6thrust24THRUST_300001_SM_1000_NS6system6detail10sequential3seqE,@object
	.size		_ZN34_INTERNAL_bd28909d_4_k_cu_8ebf169d6thrust24THRUST_300001_SM_1000_NS6system6detail10sequential3seqE,(_ZN34_INTERNAL_bd28909d_4_k_cu_8ebf169d6thrust24THRUST_300001_SM_1000_NS12placeholders2_9E - _ZN34_INTERNAL_bd28909d_4_k_cu_8ebf169d6thrust24THRUST_300001_SM_1000_NS6system6detail10sequential3seqE)
_ZN34_INTERNAL_bd28909d_4_k_cu_8ebf169d6thrust24THRUST_300001_SM_1000_NS6system6detail10sequential3seqE:
	.zero		1
	.type		_ZN34_INTERNAL_bd28909d_4_k_cu_8ebf169d6thrust24THRUST_300001_SM_1000_NS12placeholders2_9E,@object
	.size		_ZN34_INTERNAL_bd28909d_4_k_cu_8ebf169d6thrust24THRUST_300001_SM_1000_NS12placeholders2_9E,(_ZN34_INTERNAL_bd28909d_4_k_cu_8ebf169d4cuda3std3__419piecewise_constructE - _ZN34_INTERNAL_bd28909d_4_k_cu_8ebf169d6thrust24THRUST_300001_SM_1000_NS12placeholders2_9E)
_ZN34_INTERNAL_bd28909d_4_k_cu_8ebf169d6thrust24THRUST_300001_SM_1000_NS12placeholders2_9E:
	.zero		1
	.type		_ZN34_INTERNAL_bd28909d_4_k_cu_8ebf169d4cuda3std3__419piecewise_constructE,@object
	.size		_ZN34_INTERNAL_bd28909d_4_k_cu_8ebf169d4cuda3std3__419piecewise_constructE,(_ZN34_INTERNAL_bd28909d_4_k_cu_8ebf169d4cuda3std6ranges3__45__cpo5cdataE - _ZN34_INTERNAL_bd28909d_4_k_cu_8ebf169d4cuda3std3__419piecewise_constructE)
_ZN34_INTERNAL_bd28909d_4_k_cu_8ebf169d4cuda3std3__419piecewise_constructE:
	.zero		1
	.type		_ZN34_INTERNAL_bd28909d_4_k_cu_8ebf169d4cuda3std6ranges3__45__cpo5cdataE,@object
	.size		_ZN34_INTERNAL_bd28909d_4_k_cu_8ebf169d4cuda3std6ranges3__45__cpo5cdataE,(_ZN34_INTERNAL_bd28909d_4_k_cu_8ebf169d6thrust24THRUST_300001_SM_1000_NS12placeholders2_1E - _ZN34_INTERNAL_bd28909d_4_k_cu_8ebf169d4cuda3std6ranges3__45__cpo5cdataE)
_ZN34_INTERNAL_bd28909d_4_k_cu_8ebf169d4cuda3std6ranges3__45__cpo5cdataE:
	.zero		1
	.type		_ZN34_INTERNAL_bd28909d_4_k_cu_8ebf169d6thrust24THRUST_300001_SM_1000_NS12placeholders2_1E,@object
	.size		_ZN34_INTERNAL_bd28909d_4_k_cu_8ebf169d6thrust24THRUST_300001_SM_1000_NS12placeholders2_1E,(_ZN34_INTERNAL_bd28909d_4_k_cu_8ebf169d4cuda3std3__45__cpo3endE - _ZN34_INTERNAL_bd28909d_4_k_cu_8ebf169d6thrust24THRUST_300001_SM_1000_NS12placeholders2_1E)
_ZN34_INTERNAL_bd28909d_4_k_cu_8ebf169d6thrust24THRUST_300001_SM_1000_NS12placeholders2_1E:
	.zero		1
	.type		_ZN34_INTERNAL_bd28909d_4_k_cu_8ebf169d4cuda3std3__45__cpo3endE,@object
	.size		_ZN34_INTERNAL_bd28909d_4_k_cu_8ebf169d4cuda3std3__45__cpo3endE,(_ZN34_INTERNAL_bd28909d_4_k_cu_8ebf169d4cuda3std6ranges3__45__cpo3endE - _ZN34_INTERNAL_bd28909d_4_k_cu_8ebf169d4cuda3std3__45__cpo3endE)
_ZN34_INTERNAL_bd28909d_4_k_cu_8ebf169d4cuda3std3__45__cpo3endE:
	.zero		1
	.type		_ZN34_INTERNAL_bd28909d_4_k_cu_8ebf169d4cuda3std6ranges3__45__cpo3endE,@object
	.size		_ZN34_INTERNAL_bd28909d_4_k_cu_8ebf169d4cuda3std6ranges3__45__cpo3endE,(_ZN34_INTERNAL_bd28909d_4_k_cu_8ebf169d6thrust24THRUST_300001_SM_1000_NS12placeholders2_5E - _ZN34_INTERNAL_bd28909d_4_k_cu_8ebf169d4cuda3std6ranges3__45__cpo3endE)
_ZN34_INTERNAL_bd28909d_4_k_cu_8ebf169d4cuda3std6ranges3__45__cpo3endE:
	.zero		1
	.type		_ZN34_INTERNAL_bd28909d_4_k_cu_8ebf169d6thrust24THRUST_300001_SM_1000_NS12placeholders2_5E,@object
	.size		_ZN34_INTERNAL_bd28909d_4_k_cu_8ebf169d6thrust24THRUST_300001_SM_1000_NS12placeholders2_5E,(_ZN34_INTERNAL_bd28909d_4_k_cu_8ebf169d4cuda3std3__45__cpo4rendE - _ZN34_INTERNAL_bd28909d_4_k_cu_8ebf169d6thrust24THRUST_300001_SM_1000_NS12placeholders2_5E)
_ZN34_INTERNAL_bd28909d_4_k_cu_8ebf169d6thrust24THRUST_300001_SM_1000_NS12placeholders2_5E:
	.zero		1
	.type		_ZN34_INTERNAL_bd28909d_4_k_cu_8ebf169d4cuda3std3__45__cpo4rendE,@object
	.size		_ZN34_INTERNAL_bd28909d_4_k_cu_8ebf169d4cuda3std3__45__cpo4rendE,(_ZN34_INTERNAL_bd28909d_4_k_cu_8ebf169d4cuda3std6ranges3__45__cpo9iter_swapE - _ZN34_INTERNAL_bd28909d_4_k_cu_8ebf169d4cuda3std3__45__cpo4rendE)
_ZN34_INTERNAL_bd28909d_4_k_cu_8ebf169d4cuda3std3__45__cpo4rendE:
	.zero		1
	.type		_ZN34_INTERNAL_bd28909d_4_k_cu_8ebf169d4cuda3std6ranges3__45__cpo9iter_swapE,@object
	.size		_ZN34_INTERNAL_bd28909d_4_k_cu_8ebf169d4cuda3std6ranges3__45__cpo9iter_swapE,(_ZN34_INTERNAL_bd28909d_4_k_cu_8ebf169d4cuda3std3__48unexpectE - _ZN34_INTERNAL_bd28909d_4_k_cu_8ebf169d4cuda3std6ranges3__45__cpo9iter_swapE)
_ZN34_INTERNAL_bd28909d_4_k_cu_8ebf169d4cuda3std6ranges3__45__cpo9iter_swapE:
	.zero		1
	.type		_ZN34_INTERNAL_bd28909d_4_k_cu_8ebf169d4cuda3std3__48unexpectE,@object
	.size		_ZN34_INTERNAL_bd28909d_4_k_cu_8ebf169d4cuda3std3__48unexpectE,(_ZN34_INTERNAL_bd28909d_4_k_cu_8ebf169d6thrust24THRUST_300001_SM_1000_NS8cuda_cub3parE - _ZN34_INTERNAL_bd28909d_4_k_cu_8ebf169d4cuda3std3__48unexpectE)
_ZN34_INTERNAL_bd28909d_4_k_cu_8ebf169d4cuda3std3__48unexpectE:
	.zero		1
	.type		_ZN34_INTERNAL_bd28909d_4_k_cu_8ebf169d6thrust24THRUST_300001_SM_1000_NS8cuda_cub3parE,@object
	.size		_ZN34_INTERNAL_bd28909d_4_k_cu_8ebf169d6thrust24THRUST_300001_SM_1000_NS8cuda_cub3parE,(.L_38 - _ZN34_INTERNAL_bd28909d_4_k_cu_8ebf169d6thrust24THRUST_300001_SM_1000_NS8cuda_cub3parE)
_ZN34_INTERNAL_bd28909d_4_k_cu_8ebf169d6thrust24THRUST_300001_SM_1000_NS8cuda_cub3parE:
	.zero		1
.L_38:


//--------------------- .nv.shared._ZN3cub18CUB_300001_SM_10006detail6reduce18DeviceReduceKernelINS2_10policy_hubIdyN4cuda3std3__44plusIdEEE10Policy1000EN6thrust24THRUST_300001_SM_1000_NS6detail15normal_iteratorINSD_10device_ptrIdEEEEyS9_dNS7_10__identityEEEvT0_PT3_T1_NS0_13GridEvenShareISN_EET2_T4_ --------------------------
	.section	.nv.shared._ZN3cub18CUB_300001_SM_10006detail6reduce18DeviceReduceKernelINS2_10policy_hubIdyN4cuda3std3__44plusIdEEE10Policy1000EN6thrust24THRUST_300001_SM_1000_NS6detail15normal_iteratorINSD_10device_ptrIdEEEEyS9_dNS7_10__identityEEEvT0_PT3_T1_NS0_13GridEvenShareISN_EET2_T4_,"aw",@nobits
	.sectionflags	@""
	.align	8
.nv.shared._ZN3cub18CUB_300001_SM_10006detail6reduce18DeviceReduceKernelINS2_10policy_hubIdyN4cuda3std3__44plusIdEEE10Policy1000EN6thrust24THRUST_300001_SM_1000_NS6detail15normal_iteratorINSD_10device_ptrIdEEEEyS9_dNS7_10__identityEEEvT0_PT3_T1_NS0_13GridEvenShareISN_EET2_T4_:
	.zero		1176


//--------------------- .nv.shared._ZN3cub18CUB_300001_SM_10006detail6reduce28DeviceReduceSingleTileKernelINS2_10policy_hubIdyN4cuda3std3__44plusIdEEE10Policy1000EN6thrust24THRUST_300001_SM_1000_NS6detail15normal_iteratorINSD_10device_ptrIdEEEEPdyS9_ddNS7_10__identityEEEvT0_T1_T2_T3_T4_T6_ --------------------------
	.section	.nv.shared._ZN3cub18CUB_300001_SM_10006detail6reduce28DeviceReduceSingleTileKernelINS2_10policy_hubIdyN4cuda3std3__44plusIdEEE10Policy1000EN6thrust24THRUST_300001_SM_1000_NS6detail15normal_iteratorINSD_10device_ptrIdEEEEPdyS9_ddNS7_10__identityEEEvT0_T1_T2_T3_T4_T6_,"aw",@nobits
	.sectionflags	@""
	.align	8
.nv.shared._ZN3cub18CUB_300001_SM_10006detail6reduce28DeviceReduceSingleTileKernelINS2_10policy_hubIdyN4cuda3std3__44plusIdEEE10Policy1000EN6thrust24THRUST_300001_SM_1000_NS6detail15normal_iteratorINSD_10device_ptrIdEEEEPdyS9_ddNS7_10__identityEEEvT0_T1_T2_T3_T4_T6_:
	.zero		1176


//--------------------- .nv.shared._ZN3cub18CUB_300001_SM_10006detail6reduce28DeviceReduceSingleTileKernelINS2_10policy_hubIdjN4cuda3std3__44plusIdEEE10Policy1000EPdSC_iS9_ddNS7_10__identityEEEvT0_T1_T2_T3_T4_T6_ --------------------------
	.section	.nv.shared._ZN3cub18CUB_300001_SM_10006detail6reduce28DeviceReduceSingleTileKernelINS2_10policy_hubIdjN4cuda3std3__44plusIdEEE10Policy1000EPdSC_iS9_ddNS7_10__identityEEEvT0_T1_T2_T3_T4_T6_,"aw",@nobits
	.sectionflags	@""
	.align	8
.nv.shared._ZN3cub18CUB_300001_SM_10006detail6reduce28DeviceReduceSingleTileKernelINS2_10policy_hubIdjN4cuda3std3__44plusIdEEE10Policy1000EPdSC_iS9_ddNS7_10__identityEEEvT0_T1_T2_T3_T4_T6_:
	.zero		1216


//--------------------- .nv.shared._ZN3cub18CUB_300001_SM_10006detail6reduce18DeviceReduceKernelINS2_10policy_hubIdjN4cuda3std3__44plusIdEEE10Policy1000EN6thrust24THRUST_300001_SM_1000_NS6detail15normal_iteratorINSD_10device_ptrIdEEEEjS9_dNS7_10__identityEEEvT0_PT3_T1_NS0_13GridEvenShareISN_EET2_T4_ --------------------------
	.section	.nv.shared._ZN3cub18CUB_300001_SM_10006detail6reduce18DeviceReduceKernelINS2_10policy_hubIdjN4cuda3std3__44plusIdEEE10Policy1000EN6thrust24THRUST_300001_SM_1000_NS6detail15normal_iteratorINSD_10device_ptrIdEEEEjS9_dNS7_10__identityEEEvT0_PT3_T1_NS0_13GridEvenShareISN_EET2_T4_,"aw",@nobits
	.sectionflags	@""
	.align	8
.nv.shared._ZN3cub18CUB_300001_SM_10006detail6reduce18DeviceReduceKernelINS2_10policy_hubIdjN4cuda3std3__44plusIdEEE10Policy1000EN6thrust24THRUST_300001_SM_1000_NS6detail15normal_iteratorINSD_10device_ptrIdEEEEjS9_dNS7_10__identityEEEvT0_PT3_T1_NS0_13GridEvenShareISN_EET2_T4_:
	.zero		1216


//--------------------- .nv.shared._ZN3cub18CUB_300001_SM_10006detail6reduce28DeviceReduceSingleTileKernelINS2_10policy_hubIdjN4cuda3std3__44plusIdEEE10Policy1000EN6thrust24THRUST_300001_SM_1000_NS6detail15normal_iteratorINSD_10device_ptrIdEEEEPdjS9_ddNS7_10__identityEEEvT0_T1_T2_T3_T4_T6_ --------------------------
	.section	.nv.shared._ZN3cub18CUB_300001_SM_10006detail6reduce28DeviceReduceSingleTileKernelINS2_10policy_hubIdjN4cuda3std3__44plusIdEEE10Policy1000EN6thrust24THRUST_300001_SM_1000_NS6detail15normal_iteratorINSD_10device_ptrIdEEEEPdjS9_ddNS7_10__identityEEEvT0_T1_T2_T3_T4_T6_,"aw",@nobits
	.sectionflags	@""
	.align	8
.nv.shared._ZN3cub18CUB_300001_SM_10006detail6reduce28DeviceReduceSingleTileKernelINS2_10policy_hubIdjN4cuda3std3__44plusIdEEE10Policy1000EN6thrust24THRUST_300001_SM_1000_NS6detail15normal_iteratorINSD_10device_ptrIdEEEEPdjS9_ddNS7_10__identityEEEvT0_T1_T2_T3_T4_T6_:
	.zero		1216


//--------------------- .nv.constant0._ZN3cub18CUB_300001_SM_10006detail6reduce28DeviceReduceSingleTileKernelINS2_10policy_hubIdyN4cuda3std3__44plusIdEEE10Policy1000EPdSC_iS9_ddNS7_10__identityEEEvT0_T1_T2_T3_T4_T6_ --------------------------
	.section	.nv.constant0._ZN3cub18CUB_300001_SM_10006detail6reduce28DeviceReduceSingleTileKernelINS2_10policy_hubIdyN4cuda3std3__44plusIdEEE10Policy1000EPdSC_iS9_ddNS7_10__identityEEEvT0_T1_T2_T3_T4_T6_,"a",@progbits
	.sectionflags	@""
	.align	4
.nv.constant0._ZN3cub18CUB_300001_SM_10006detail6reduce28DeviceReduceSingleTileKernelINS2_10policy_hubIdyN4cuda3std3__44plusIdEEE10Policy1000EPdSC_iS9_ddNS7_10__identityEEEvT0_T1_T2_T3_T4_T6_:
	.zero		929


//--------------------- .nv.constant0._ZN3cub18CUB_300001_SM_10006detail6reduce18DeviceReduceKernelINS2_10policy_hubIdyN4cuda3std3__44plusIdEEE10Policy1000EN6thrust24THRUST_300001_SM_1000_NS6detail15normal_iteratorINSD_10device_ptrIdEEEEyS9_dNS7_10__identityEEEvT0_PT3_T1_NS0_13GridEvenShareISN_EET2_T4_ --------------------------
	.section	.nv.constant0._ZN3cub18CUB_300001_SM_10006detail6reduce18DeviceReduceKernelINS2_10policy_hubIdyN4cuda3std3__44plusIdEEE10Policy1000EN6thrust24THRUST_300001_SM_1000_NS6detail15normal_iteratorINSD_10device_ptrIdEEEEyS9_dNS7_10__identityEEEvT0_PT3_T1_NS0_13GridEvenShareISN_EET2_T4_,"a",@progbits
	.sectionflags	@""
	.align	4
.nv.constant0._ZN3cub18CUB_300001_SM_10006detail6reduce18DeviceReduceKernelINS2_10policy_hubIdyN4cuda3std3__44plusIdEEE10Policy1000EN6thrust24THRUST_300001_SM_1000_NS6detail15normal_iteratorINSD_10device_ptrIdEEEEyS9_dNS7_10__identityEEEvT0_PT3_T1_NS0_13GridEvenShareISN_EET2_T4_:
	.zero		994


//--------------------- .nv.constant0._ZN3cub18CUB_300001_SM_10006detail6reduce28DeviceReduceSingleTileKernelINS2_10policy_hubIdyN4cuda3std3__44plusIdEEE10Policy1000EN6thrust24THRUST_300001_SM_1000_NS6detail15normal_iteratorINSD_10device_ptrIdEEEEPdyS9_ddNS7_10__identityEEEvT0_T1_T2_T3_T4_T6_ --------------------------
	.section	.nv.constant0._ZN3cub18CUB_300001_SM_10006detail6reduce28DeviceReduceSingleTileKernelINS2_10policy_hubIdyN4cuda3std3__44plusIdEEE10Policy1000EN6thrust24THRUST_300001_SM_1000_NS6detail15normal_iteratorINSD_10device_ptrIdEEEEPdyS9_ddNS7_10__identityEEEvT0_T1_T2_T3_T4_T6_,"a",@progbits
	.sectionflags	@""
	.align	4
.nv.constant0._ZN3cub18CUB_300001_SM_10006detail6reduce28DeviceReduceSingleTileKernelINS2_10policy_hubIdyN4cuda3std3__44plusIdEEE10Policy1000EN6thrust24THRUST_300001_SM_1000_NS6detail15normal_iteratorINSD_10device_ptrIdEEEEPdyS9_ddNS7_10__identityEEEvT0_T1_T2_T3_T4_T6_:
	.zero		937


//--------------------- .nv.constant0._ZN3cub18CUB_300001_SM_10006detail6reduce28DeviceReduceSingleTileKernelINS2_10policy_hubIdjN4cuda3std3__44plusIdEEE10Policy1000EPdSC_iS9_ddNS7_10__identityEEEvT0_T1_T2_T3_T4_T6_ --------------------------
	.section	.nv.constant0._ZN3cub18CUB_300001_SM_10006detail6reduce28DeviceReduceSingleTileKernelINS2_10policy_hubIdjN4cuda3std3__44plusIdEEE10Policy1000EPdSC_iS9_ddNS7_10__identityEEEvT0_T1_T2_T3_T4_T6_,"a",@progbits
	.sectionflags	@""
	.align	4
.nv.constant0._ZN3cub18CUB_300001_SM_10006detail6reduce28DeviceReduceSingleTileKernelINS2_10policy_hubIdjN4cuda3std3__44plusIdEEE10Policy1000EPdSC_iS9_ddNS7_10__identityEEEvT0_T1_T2_T3_T4_T6_:
	.zero		929


//--------------------- .nv.constant0._ZN3cub18CUB_300001_SM_10006detail6reduce18DeviceReduceKernelINS2_10policy_hubIdjN4cuda3std3__44plusIdEEE10Policy1000EN6thrust24THRUST_300001_SM_1000_NS6detail15normal_iteratorINSD_10device_ptrIdEEEEjS9_dNS7_10__identityEEEvT0_PT3_T1_NS0_13GridEvenShareISN_EET2_T4_ --------------------------
	.section	.nv.constant0._ZN3cub18CUB_300001_SM_10006detail6reduce18DeviceReduceKernelINS2_10policy_hubIdjN4cuda3std3__44plusIdEEE10Policy1000EN6thrust24THRUST_300001_SM_1000_NS6detail15normal_iteratorINSD_10device_ptrIdEEEEjS9_dNS7_10__identityEEEvT0_PT3_T1_NS0_13GridEvenShareISN_EET2_T4_,"a",@progbits
	.sectionflags	@""
	.align	4
.nv.constant0._ZN3cub18CUB_300001_SM_10006detail6reduce18DeviceReduceKernelINS2_10policy_hubIdjN4cuda3std3__44plusIdEEE10Policy1000EN6thrust24THRUST_300001_SM_1000_NS6detail15normal_iteratorINSD_10device_ptrIdEEEEjS9_dNS7_10__identityEEEvT0_PT3_T1_NS0_13GridEvenShareISN_EET2_T4_:
	.zero		958


//--------------------- .nv.constant0._ZN3cub18CUB_300001_SM_10006detail6reduce28DeviceReduceSingleTileKernelINS2_10policy_hubIdjN4cuda3std3__44plusIdEEE10Policy1000EN6thrust24THRUST_300001_SM_1000_NS6detail15normal_iteratorINSD_10device_ptrIdEEEEPdjS9_ddNS7_10__identityEEEvT0_T1_T2_T3_T4_T6_ --------------------------
	.section	.nv.constant0._ZN3cub18CUB_300001_SM_10006detail6reduce28DeviceReduceSingleTileKernelINS2_10policy_hubIdjN4cuda3std3__44plusIdEEE10Policy1000EN6thrust24THRUST_300001_SM_1000_NS6detail15normal_iteratorINSD_10device_ptrIdEEEEPdjS9_ddNS7_10__identityEEEvT0_T1_T2_T3_T4_T6_,"a",@progbits
	.sectionflags	@""
	.align	4
.nv.constant0._ZN3cub18CUB_300001_SM_10006detail6reduce28DeviceReduceSingleTileKernelINS2_10policy_hubIdjN4cuda3std3__44plusIdEEE10Policy1000EN6thrust24THRUST_300001_SM_1000_NS6detail15normal_iteratorINSD_10device_ptrIdEEEEPdjS9_ddNS7_10__identityEEEvT0_T1_T2_T3_T4_T6_:
	.zero		929


//--------------------- .nv.constant0._ZN3cub18CUB_300001_SM_10006detail8for_each13static_kernelINS2_12policy_hub_t12policy_500_tElNS2_12op_wrapper_tIl6alpresN6thrust24THRUST_300001_SM_1000_NS12zip_iteratorIN4cuda3std3__45tupleIJNS9_6detail15normal_iteratorINS9_10device_ptrIdEEEESJ_SJ_SJ_SJ_SJ_SJ_SJ_EEEEEEEEEvT0_T1_ --------------------------
	.section	.nv.constant0._ZN3cub18CUB_300001_SM_10006detail8for_each13static_kernelINS2_12policy_hub_t12policy_500_tElNS2_12op_wrapper_tIl6alpresN6thrust24THRUST_300001_SM_1000_NS12zip_iteratorIN4cuda3std3__45tupleIJNS9_6detail15normal_iteratorINS9_10device_ptrIdEEEESJ_SJ_SJ_SJ_SJ_SJ_SJ_EEEEEEEEEvT0_T1_,"a",@progbits
	.sectionflags	@""
	.align	4
.nv.constant0._ZN3cub18CUB_300001_SM_10006detail8for_each13static_kernelINS2_12policy_hub_t12policy_500_tElNS2_12op_wrapper_tIl6alpresN6thrust24THRUST_300001_SM_1000_NS12zip_iteratorIN4cuda3std3__45tupleIJNS9_6detail15normal_iteratorINS9_10device_ptrIdEEEESJ_SJ_SJ_SJ_SJ_SJ_SJ_EEEEEEEEEvT0_T1_:
	.zero		976


//--------------------- .nv.constant0._ZN3cub18CUB_300001_SM_10006detail8for_each13static_kernelINS2_12policy_hub_t12policy_500_tElN6thrust24THRUST_300001_SM_1000_NS8cuda_cub6__fill7functorINS7_6detail15normal_iteratorINS7_10device_ptrIdEEEEdEEEEvT0_T1_ --------------------------
	.section	.nv.constant0._ZN3cub18CUB_300001_SM_10006detail8for_each13static_kernelINS2_12policy_hub_t12policy_500_tElN6thrust24THRUST_300001_SM_1000_NS8cuda_cub6__fill7functorINS7_6detail15normal_iteratorINS7_10device_ptrIdEEEEdEEEEvT0_T1_,"a",@progbits
	.sectionflags	@""
	.align	4
.nv.constant0._ZN3cub18CUB_300001_SM_10006detail8for_each13static_kernelINS2_12policy_hub_t12policy_500_tElN6thrust24THRUST_300001_SM_1000_NS8cuda_cub6__fill7functorINS7_6detail15normal_iteratorINS7_10device_ptrIdEEEEdEEEEvT0_T1_:
	.zero		920


//--------------------- .nv.constant0._ZN3cub18CUB_300001_SM_10006detail8for_each13static_kernelINS2_12policy_hub_t12policy_500_tEmN6thrust24THRUST_300001_SM_1000_NS8cuda_cub20__uninitialized_fill7functorINS7_10device_ptrIdEEdEEEEvT0_T1_ --------------------------
	.section	.nv.constant0._ZN3cub18CUB_300001_SM_10006detail8for_each13static_kernelINS2_12policy_hub_t12policy_500_tEmN6thrust24THRUST_300001_SM_1000_NS8cuda_cub20__uninitialized_fill7functorINS7_10device_ptrIdEEdEEEEvT0_T1_,"a",@progbits
	.sectionflags	@""
	.align	4
.nv.constant0._ZN3cub18CUB_300001_SM_10006detail8for_each13static_kernelINS2_12policy_hub_t12policy_500_tEmN6thrust24THRUST_300001_SM_1000_NS8cuda_cub20__uninitialized_fill7functorINS7_10device_ptrIdEEdEEEEvT0_T1_:
	.zero		920


//--------------------- .nv.constant0._ZN3cub18CUB_300001_SM_10006detail11EmptyKernelIvEEvv --------------------------
	.section	.nv.constant0._ZN3cub18CUB_300001_SM_10006detail11EmptyKernelIvEEvv,"a",@progbits
	.sectionflags	@""
	.align	4
.nv.constant0._ZN3cub18CUB_300001_SM_10006detail11EmptyKernelIvEEvv:
	.zero		896


//--------------------- .nv.constant0._Z3dchddddddPdS_S_S_S_ --------------------------
	.section	.nv.constant0._Z3dchddddddPdS_S_S_S_,"a",@progbits
	.sectionflags	@""
	.align	4
.nv.constant0._Z3dchddddddPdS_S_S_S_:
	.zero		984


//--------------------- .nv.constant0._Z3uniPdiP17curandStateXORWOW --------------------------
	.section	.nv.constant0._Z3uniPdiP17curandStateXORWOW,"a",@progbits
	.sectionflags	@""
	.align	4
.nv.constant0._Z3uniPdiP17curandStateXORWOW:
	.zero		920


//--------------------- .nv.constant0._Z5setupP17curandStateXORWOWi --------------------------
	.section	.nv.constant0._Z5setupP17curandStateXORWOWi,"a",@progbits
	.sectionflags	@""
	.align	4
.nv.constant0._Z5setupP17curandStateXORWOWi:
	.zero		908


//--------------------- SYMBOLS --------------------------

	.type		.nv.reservedSmem.offset0,@object
	.size		.nv.reservedSmem.offset0,0x4
	.type		.nv.reservedSmem.cap,@object
	.size		.nv.reservedSmem.cap,0x4
